def matmul_kernel(
    a_ptr,
    b_ptr,
    c_ptr,
    M,
    N,
    K,
    stride_am,
    stride_ak,
    stride_bk,
    stride_bn,
    stride_cm,
    stride_cn,
    BLOCK_M: tl.constexpr,
    BLOCK_N: tl.constexpr,
    BLOCK_K: tl.constexpr,
    GROUP_M: tl.constexpr,
):
    pid = tl.program_id(axis=0)
    num_pid_m = tl.cdiv(M, BLOCK_M)
    num_pid_n = tl.cdiv(N, BLOCK_N)
    num_pid_in_group = GROUP_M * num_pid_n
    group_id = pid // num_pid_in_group
    first_pid_m = group_id * GROUP_M
    group_size_m = min(num_pid_m - first_pid_m, GROUP_M)
    pid_m = first_pid_m + ((pid % num_pid_in_group) % group_size_m)
    pid_n = (pid % num_pid_in_group) // group_size_m

    offs_am = (pid_m * BLOCK_M + tl.arange(0, BLOCK_M)) % M
    offs_bn = (pid_n * BLOCK_N + tl.arange(0, BLOCK_N)) % N
    offs_k = tl.arange(0, BLOCK_K)
    a_ptrs = a_ptr + offs_am[:, None] * stride_am + offs_k[None, :] * stride_ak
    b_ptrs = b_ptr + offs_k[:, None] * stride_bk + offs_bn[None, :] * stride_bn

    acc = tl.zeros((BLOCK_M, BLOCK_N), dtype=tl.float32)
    for kk in range(0, tl.cdiv(K, BLOCK_K)):
        a = tl.load(a_ptrs, mask=offs_k[None, :] < K - kk * BLOCK_K, other=0.0)
        b = tl.load(b_ptrs, mask=offs_k[:, None] < K - kk * BLOCK_K, other=0.0)
        acc = tl.dot(a, b, acc)
        a_ptrs += BLOCK_K * stride_ak
        b_ptrs += BLOCK_K * stride_bk

    c = acc.to(c_ptr.dtype.element_ty)
    offs_cm = pid_m * BLOCK_M + tl.arange(0, BLOCK_M)
    offs_cn = pid_n * BLOCK_N + tl.arange(0, BLOCK_N)
    c_ptrs = c_ptr + offs_cm[:, None] * stride_cm + offs_cn[None, :] * stride_cn
    mask = (offs_cm[:, None] < M) & (offs_cn[None, :] < N)
    tl.store(c_ptrs, c, mask=mask)

# config = {"BLOCK_K": 64, "BLOCK_M": 128, "BLOCK_N": 64, "GROUP_M": 8, "arch": "sm_80", "dtype": "bf16", "num_ctas": 1, "num_stages": 3, "num_warps": 1}
# arch = sm_80


// ===== COMPILED SASS (sm_80) =====

	.target	sm_80

	.elftype	@"ET_EXEC"


//--------------------- .note.nv.tkinfo           --------------------------
	.section	.note.nv.tkinfo,"",@"SHT_NOTE"
	.sectionflags	@"SHF_NOTE_NV_TKINFO"
	.tkinfo
        /*0018*/ 	.word	0x00000002
        /*0030*/ 	.string	""
        /*0030*/ 	.string	"ptxas"
        /*0030*/ 	.string	"Cuda compilation tools, release 13.0, V13.0.88"
        /*0030*/ 	.string	"Build cuda_13.0.r13.0/compiler.36424714_0"
        /*0030*/ 	.string	"-v  -suppress-debug-info  -lineinfo  -arch sm_80 "



//--------------------- .note.nv.cuinfo           --------------------------
	.section	.note.nv.cuinfo,"",@"SHT_NOTE"
	.sectionflags	@"SHF_NOTE_NV_CUINFO"
        /*0018*/ 	.short	0x0002
        /*001a*/ 	.short	0x0050
        /*001c*/ 	.short	0x0082
	.zero		2


//--------------------- .nv.info                  --------------------------
	.section	.nv.info,"",@"SHT_CUDA_INFO"
	.align	4


	//----- nvinfo : EIATTR_REGCOUNT
	.align		4
        /*0000*/ 	.byte	0x04, 0x2f
        /*0002*/ 	.short	(.L_1 - .L_0)
	.align		4
.L_0:
        /*0004*/ 	.word	index@(matmul_kernel)
        /*0008*/ 	.word	0x00000040


	//----- nvinfo : EIATTR_FRAME_SIZE
	.align		4
.L_1:
        /*000c*/ 	.byte	0x04, 0x11
        /*000e*/ 	.short	(.L_3 - .L_2)
	.align		4
.L_2:
        /*0010*/ 	.word	index@(matmul_kernel)
        /*0014*/ 	.word	0x000021d8


	//----- nvinfo : EIATTR_MIN_STACK_SIZE
	.align		4
.L_3:
        /*0018*/ 	.byte	0x04, 0x12
        /*001a*/ 	.short	(.L_5 - .L_4)
	.align		4
.L_4:
        /*001c*/ 	.word	index@(matmul_kernel)
        /*0020*/ 	.word	0x000021d8
.L_5:


//--------------------- .nv.info.matmul_kernel    --------------------------
	.section	.nv.info.matmul_kernel,"",@"SHT_CUDA_INFO"
	.sectionflags	@""
	.align	4


	//----- nvinfo : EIATTR_CUDA_API_VERSION
	.align		4
        /*0000*/ 	.byte	0x04, 0x37
        /*0002*/ 	.short	(.L_7 - .L_6)
.L_6:
        /*0004*/ 	.word	0x00000082


	//----- nvinfo : EIATTR_SW2861232_WAR
	.align		4
.L_7:
        /*0008*/ 	.byte	0x01, 0x35
	.zero		2


	//----- nvinfo : EIATTR_PARAM_CBANK
	.align		4
        /*000c*/ 	.byte	0x04, 0x0a
        /*000e*/ 	.short	(.L_9 - .L_8)
	.align		4
.L_8:
        /*0010*/ 	.word	index@(.nv.constant0.matmul_kernel)
        /*0014*/ 	.short	0x0160
        /*0016*/ 	.short	0x0050


	//----- nvinfo : EIATTR_CBANK_PARAM_SIZE
	.align		4
.L_9:
        /*0018*/ 	.byte	0x03, 0x19
        /*001a*/ 	.short	0x0050


	//----- nvinfo : EIATTR_KPARAM_INFO
	.align		4
        /*001c*/ 	.byte	0x04, 0x17
        /*001e*/ 	.short	(.L_11 - .L_10)
.L_10:
        /*0020*/ 	.word	0x00000000
        /*0024*/ 	.short	0x000d
        /*0026*/ 	.short	0x0048
        /*0028*/ 	.byte	0x00, 0xf4, 0x21, 0x00


	//----- nvinfo : EIATTR_KPARAM_INFO
	.align		4
.L_11:
        /*002c*/ 	.byte	0x04, 0x17
        /*002e*/ 	.short	(.L_13 - .L_12)
.L_12:
        /*0030*/ 	.word	0x00000000
        /*0034*/ 	.short	0x000c
        /*0036*/ 	.short	0x0040
        /*0038*/ 	.byte	0x00, 0xf4, 0x21, 0x00


	//----- nvinfo : EIATTR_KPARAM_INFO
	.align		4
.L_13:
        /*003c*/ 	.byte	0x04, 0x17
        /*003e*/ 	.short	(.L_15 - .L_14)
.L_14:
        /*0040*/ 	.word	0x00000000
        /*0044*/ 	.short	0x000b
        /*0046*/ 	.short	0x0038
        /*0048*/ 	.byte	0x00, 0xf0, 0x11, 0x00


	//----- nvinfo : EIATTR_KPARAM_INFO
	.align		4
.L_15:
        /*004c*/ 	.byte	0x04, 0x17
        /*004e*/ 	.short	(.L_17 - .L_16)
.L_16:
        /*0050*/ 	.word	0x00000000
        /*0054*/ 	.short	0x000a
        /*0056*/ 	.short	0x0034
        /*0058*/ 	.byte	0x00, 0xf0, 0x11, 0x00


	//----- nvinfo : EIATTR_KPARAM_INFO
	.align		4
.L_17:
        /*005c*/ 	.byte	0x04, 0x17
        /*005e*/ 	.short	(.L_19 - .L_18)
.L_18:
        /*0060*/ 	.word	0x00000000
        /*0064*/ 	.short	0x0009
        /*0066*/ 	.short	0x0030
        /*0068*/ 	.byte	0x00, 0xf0, 0x11, 0x00


	//----- nvinfo : EIATTR_KPARAM_INFO
	.align		4
.L_19:
        /*006c*/ 	.byte	0x04, 0x17
        /*006e*/ 	.short	(.L_21 - .L_20)
.L_20:
        /*0070*/ 	.word	0x00000000
        /*0074*/ 	.short	0x0008
        /*0076*/ 	.short	0x002c
        /*0078*/ 	.byte	0x00, 0xf0, 0x11, 0x00


	//----- nvinfo : EIATTR_KPARAM_INFO
	.align		4
.L_21:
        /*007c*/ 	.byte	0x04, 0x17
        /*007e*/ 	.short	(.L_23 - .L_22)
.L_22:
        /*0080*/ 	.word	0x00000000
        /*0084*/ 	.short	0x0007
        /*0086*/ 	.short	0x0028
        /*0088*/ 	.byte	0x00, 0xf0, 0x11, 0x00


	//----- nvinfo : EIATTR_KPARAM_INFO
	.align		4
.L_23:
        /*008c*/ 	.byte	0x04, 0x17
        /*008e*/ 	.short	(.L_25 - .L_24)
.L_24:
        /*0090*/ 	.word	0x00000000
        /*0094*/ 	.short	0x0006
        /*0096*/ 	.short	0x0024
        /*0098*/ 	.byte	0x00, 0xf0, 0x11, 0x00


	//----- nvinfo : EIATTR_KPARAM_INFO
	.align		4
.L_25:
        /*009c*/ 	.byte	0x04, 0x17
        /*009e*/ 	.short	(.L_27 - .L_26)
.L_26:
        /*00a0*/ 	.word	0x00000000
        /*00a4*/ 	.short	0x0005
        /*00a6*/ 	.short	0x0020
        /*00a8*/ 	.byte	0x00, 0xf0, 0x11, 0x00


	//----- nvinfo : EIATTR_KPARAM_INFO
	.align		4
.L_27:
        /*00ac*/ 	.byte	0x04, 0x17
        /*00ae*/ 	.short	(.L_29 - .L_28)
.L_28:
        /*00b0*/ 	.word	0x00000000
        /*00b4*/ 	.short	0x0004
        /*00b6*/ 	.short	0x001c
        /*00b8*/ 	.byte	0x00, 0xf0, 0x11, 0x00


	//----- nvinfo : EIATTR_KPARAM_INFO
	.align		4
.L_29:
        /*00bc*/ 	.byte	0x04, 0x17
        /*00be*/ 	.short	(.L_31 - .L_30)
.L_30:
        /*00c0*/ 	.word	0x00000000
        /*00c4*/ 	.short	0x0003
        /*00c6*/ 	.short	0x0018
        /*00c8*/ 	.byte	0x00, 0xf0, 0x11, 0x00


	//----- nvinfo : EIATTR_KPARAM_INFO
	.align		4
.L_31:
        /*00cc*/ 	.byte	0x04, 0x17
        /*00ce*/ 	.short	(.L_33 - .L_32)
.L_32:
        /*00d0*/ 	.word	0x00000000
        /*00d4*/ 	.short	0x0002
        /*00d6*/ 	.short	0x0010
        /*00d8*/ 	.byte	0x00, 0xf4, 0x21, 0x00


	//----- nvinfo : EIATTR_KPARAM_INFO
	.align		4
.L_33:
        /*00dc*/ 	.byte	0x04, 0x17
        /*00de*/ 	.short	(.L_35 - .L_34)
.L_34:
        /*00e0*/ 	.word	0x00000000
        /*00e4*/ 	.short	0x0001
        /*00e6*/ 	.short	0x0008
        /*00e8*/ 	.byte	0x00, 0xf4, 0x21, 0x00


	//----- nvinfo : EIATTR_KPARAM_INFO
	.align		4
.L_35:
        /*00ec*/ 	.byte	0x04, 0x17
        /*00ee*/ 	.short	(.L_37 - .L_36)
.L_36:
        /*00f0*/ 	.word	0x00000000
        /*00f4*/ 	.short	0x0000
        /*00f6*/ 	.short	0x0000
        /*00f8*/ 	.byte	0x00, 0xf4, 0x21, 0x00


	//----- nvinfo : EIATTR_MAXREG_COUNT
	.align		4
.L_37:
        /*00fc*/ 	.byte	0x03, 0x1b
        /*00fe*/ 	.short	0x00ff


	//----- nvinfo : EIATTR_NUM_BARRIERS
	.align		4
        /*0100*/ 	.byte	0x02, 0x4c
        /*0102*/ 	.byte	0x01
	.zero		1


	//----- nvinfo : EIATTR_ANNOTATIONS
	.align		4
        /*0104*/ 	.byte	0x04, 0x55
        /*0106*/ 	.short	(.L_39 - .L_38)


	//   ....[0]....
.L_38:
        /*0108*/ 	.word	0x00000001
        /*010c*/ 	.byte	0x80, 0x00, 0x00, 0x00, 0x01, 0x00, 0x00, 0x00, 0xc0, 0x00, 0x00, 0x00, 0x01, 0x00, 0x00, 0x00
        /* <DEDUP_REMOVED lines=3948> */
        /*f7dc*/ 	.byte	0xd0, 0x97, 0x03, 0x00


	//----- nvinfo : EIATTR_MERCURY_ISA_VERSION
	.align		4
.L_39:
        /*f7e0*/ 	.byte	0x03, 0x5f
        /*f7e2*/ 	.short	0x0000


	//----- nvinfo : EIATTR_COOP_GROUP_MASK_REGIDS
	.align		4
        /*f7e4*/ 	.byte	0x04, 0x29
        /*f7e6*/ 	.short	(.L_41 - .L_40)


	//   ....[0]....
.L_40:
        /*f7e8*/ 	.word	0xffffffff


	//   ....[1]....
        /*f7ec*/ 	.word	0xffffffff


	//   ....[2]....
        /*f7f0*/ 	.word	0xffffffff


	//   ....[3]....
        /*f7f4*/ 	.word	0xffffffff


	//   ....[4]....
        /*f7f8*/ 	.word	0xffffffff


	//   ....[5]....
        /*f7fc*/ 	.word	0xffffffff


	//   ....[6]....
        /*f800*/ 	.word	0xffffffff


	//   ....[7]....
        /*f804*/ 	.word	0xffffffff


	//   ....[8]....
        /*f808*/ 	.word	0xffffffff


	//   ....[9]....
        /*f80c*/ 	.word	0xffffffff


	//   ....[10]....
        /*f810*/ 	.word	0xffffffff


	//   ....[11]....
        /*f814*/ 	.word	0xffffffff


	//   ....[12]....
        /*f818*/ 	.word	0xffffffff


	//   ....[13]....
        /*f81c*/ 	.word	0xffffffff


	//   ....[14]....
        /*f820*/ 	.word	0xffffffff


	//----- nvinfo : EIATTR_COOP_GROUP_INSTR_OFFSETS
	.align		4
.L_41:
        /*f824*/ 	.byte	0x04, 0x28
        /*f826*/ 	.short	(.L_43 - .L_42)


	//   ....[0]....
.L_42:
        /*f828*/ 	.word	0x000342a0


	//   ....[1]....
        /*f82c*/ 	.word	0x000343f0


	//   ....[2]....
        /*f830*/ 	.word	0x00034440


	//   ....[3]....
        /*f834*/ 	.word	0x00034590


	//   ....[4]....
        /*f838*/ 	.word	0x000345e0


	//   ....[5]....
        /*f83c*/ 	.word	0x000346f0


	//   ....[6]....
        /*f840*/ 	.word	0x00034740


	//   ....[7]....
        /*f844*/ 	.word	0x00034800


	//   ....[8]....
        /*f848*/ 	.word	0x00034880


	//   ....[9]....
        /*f84c*/ 	.word	0x00034960


	//   ....[10]....
        /*f850*/ 	.word	0x00034c30


	//   ....[11]....
        /*f854*/ 	.word	0x00034cd0


	//   ....[12]....
        /*f858*/ 	.word	0x00034d20


	//   ....[13]....
        /*f85c*/ 	.word	0x00034df0


	//   ....[14]....
        /*f860*/ 	.word	0x00034fc0


	//----- nvinfo : EIATTR_EXIT_INSTR_OFFSETS
	.align		4
.L_43:
        /*f864*/ 	.byte	0x04, 0x1c
        /*f866*/ 	.short	(.L_45 - .L_44)


	//   ....[0]....
.L_44:
        /*f868*/ 	.word	0x000398f0


	//   ....[1]....
        /*f86c*/ 	.word	0x00039920


	//----- nvinfo : EIATTR_REQNTID
	.align		4
.L_45:
        /*f870*/ 	.byte	0x04, 0x10
        /*f872*/ 	.short	(.L_47 - .L_46)
.L_46:
        /*f874*/ 	.word	0x00000020
        /*f878*/ 	.word	0x00000001
        /*f87c*/ 	.word	0x00000001
.L_47:


//--------------------- .nv.callgraph             --------------------------
	.section	.nv.callgraph,"",@"SHT_CUDA_CALLGRAPH"
	.align	4
	.sectionentsize	8
	.align		4
        /*0000*/ 	.word	0x00000000
	.align		4
        /*0004*/ 	.word	0xffffffff
	.align		4
        /*0008*/ 	.word	0x00000000
	.align		4
        /*000c*/ 	.word	0xfffffffe
	.align		4
        /*0010*/ 	.word	0x00000000
	.align		4
        /*0014*/ 	.word	0xfffffffd
	.align		4
        /*0018*/ 	.word	0x00000000
	.align		4
        /*001c*/ 	.word	0xfffffffc


//--------------------- .nv.rel.action            --------------------------
	.section	.nv.rel.action,"",@"SHT_CUDA_RELOCINFO"
	.align	8
	.sectionentsize	8
        /*0000*/ 	.byte	0x73, 0x00, 0x00, 0x00, 0x00, 0x00, 0x00, 0x00, 0x00, 0x00, 0x00, 0x11, 0x25, 0x00, 0x05, 0x36


//--------------------- .nv.constant0.matmul_kernel --------------------------
	.section	.nv.constant0.matmul_kernel,"a",@progbits
	.sectionflags	@""
	.align	4
.nv.constant0.matmul_kernel:
	.zero		432


//--------------------- .text.matmul_kernel       --------------------------
	.section	.text.matmul_kernel,"ax",@progbits
	.sectioninfo	@"SHI_REGISTERS=64"
	.align	128
        .global         matmul_kernel
        .type           matmul_kernel,@function
        .size           matmul_kernel,(.L_x_4 - matmul_kernel)
        .other          matmul_kernel,@"STO_CUDA_ENTRY STV_DEFAULT"
matmul_kernel:
.text.matmul_kernel:
[----:B------:R-:W-:-:S03]  /*0000*/  IMAD.MOV.U32 R1, RZ, RZ, c[0x0][0x28] ;  /* 0x00000a00ff017624 */ /* 0x000fc600078e00ff */
[----:B------:R-:W-:Y:S01]  /*0010*/  IMAD.MOV.U32 R0, RZ, RZ, c[0x0][0x17c] ;  /* 0x00005f00ff007624 */ /* 0x000fe200078e00ff */
[----:B------:R-:W0:Y:S01]  /*0020*/  S2R R5, SR_CTAID.X ;  /* 0x0000000000057919 */ /* 0x000e220000002500 */
[----:B------:R-:W-:Y:S01]  /*0030*/  IADD3 R1, R1, -0x21d8, RZ ;  /* 0xffffde2801017810 */ /* 0x000fe20007ffe0ff */
[----:B------:R-:W-:Y:S01]  /*0040*/  CS2R R12, SRZ ;  /* 0x00000000000c7805 */ /* 0x000fe2000001ff00 */
[----:B------:R-:W-:Y:S01]  /*0050*/  CS2R R14, SRZ ;  /* 0x00000000000e7805 */ /* 0x000fe2000001ff00 */
[----:B------:R-:W-:Y:S01]  /*0060*/  IADD3 R0, R0, 0x3f, RZ ;  /* 0x0000003f00007810 */ /* 0x000fe20007ffe0ff */
[----:B------:R-:W-:Y:S01]  /*0070*/  CS2R R16, SRZ ;  /* 0x0000000000107805 */ /* 0x000fe2000001ff00 */
[----:B------:R-:W-:Y:S01]  /*0080*/  STL [R1+0x90], RZ ;  /* 0x000090ff01007387 */ /* 0x000fe20000100800 */
[----:B------:R-:W-:Y:S01]  /*0090*/  CS2R R18, SRZ ;  /* 0x0000000000127805 */ /* 0x000fe2000001ff00 */
[----:B------:R-:W-:Y:S01]  /*00a0*/  SHF.R.S32.HI R3, RZ, 0x1f, R0 ;  /* 0x0000001fff037819 */ /* 0x000fe20000011400 */
[----:B------:R-:W-:Y:S01]  /*00b0*/  CS2R R20, SRZ ;  /* 0x0000000000147805 */ /* 0x000fe2000001ff00 */
[----:B------:R-:W-:Y:S01]  /*00c0*/  STL [R1+0x94], RZ ;  /* 0x000094ff01007387 */ /* 0x000fe20000100800 */
[----:B------:R-:W-:Y:S01]  /*00d0*/  CS2R R22, SRZ ;  /* 0x0000000000167805 */ /* 0x000fe2000001ff00 */
[----:B------:R-:W-:Y:S01]  /*00e0*/  LEA.HI R3, R3, R0, RZ, 0x6 ;  /* 0x0000000003037211 */ /* 0x000fe200078f30ff */
[----:B------:R-:W-:Y:S01]  /*00f0*/  CS2R R24, SRZ ;  /* 0x0000000000187805 */ /* 0x000fe2000001ff00 */
[----:B------:R-:W-:Y:S01]  /*0100*/  STL [R1+0x98], RZ ;  /* 0x000098ff01007387 */ /* 0x000fe20000100800 */
[----:B------:R-:W-:Y:S01]  /*0110*/  CS2R R26, SRZ ;  /* 0x00000000001a7805 */ /* 0x000fe2000001ff00 */
[----:B------:R-:W-:Y:S01]  /*0120*/  SHF.R.S32.HI R3, RZ, 0x6, R3 ;  /* 0x00000006ff037819 */ /* 0x000fe20000011403 */
[----:B------:R-:W-:Y:S01]  /*0130*/  CS2R R28, SRZ ;  /* 0x00000000001c7805 */ /* 0x000fe2000001ff00 */
[----:B------:R-:W-:Y:S01]  /*0140*/  STL [R1+0x9c], RZ ;  /* 0x00009cff01007387 */ /* 0x000fe20000100800 */
[----:B------:R-:W-:Y:S01]  /*0150*/  CS2R R30, SRZ ;  /* 0x00000000001e7805 */ /* 0x000fe2000001ff00 */
[----:B------:R-:W-:Y:S01]  /*0160*/  CS2R R32, SRZ ;  /* 0x0000000000207805 */ /* 0x000fe2000001ff00 */
[----:B------:R-:W-:Y:S01]  /*0170*/  IMAD.SHL.U32 R4, R3, 0x8, RZ ;  /* 0x0000000803047824 */ /* 0x000fe200078e00ff */
[----:B------:R-:W-:Y:S01]  /*0180*/  STL [R1+0x80], RZ ;  /* 0x000080ff01007387 */ /* 0x000fe20000100800 */
[----:B------:R-:W-:Y:S01]  /*0190*/  CS2R R34, SRZ ;  /* 0x0000000000227805 */ /* 0x000fe2000001ff00 */
[----:B0-----:R-:W-:Y:S01]  /*01a0*/  IABS R8, R5 ;  /* 0x0000000500087213 */ /* 0x001fe20000000000 */
[----:B------:R-:W-:Y:S01]  /*01b0*/  CS2R R36, SRZ ;  /* 0x0000000000247805 */ /* 0x000fe2000001ff00 */
[-C--:B------:R-:W-:Y:S01]  /*01c0*/  IABS R7, R4.reuse ;  /* 0x0000000400077213 */ /* 0x080fe20000000000 */
[----:B------:R-:W-:Y:S01]  /*01d0*/  STL [R1+0x84], RZ ;  /* 0x000084ff01007387 */ /* 0x000fe20000100800 */
[----:B------:R-:W-:Y:S01]  /*01e0*/  IABS R10, R4 ;  /* 0x00000004000a7213 */ /* 0x000fe20000000000 */
[----:B------:R-:W-:Y:S01]  /*01f0*/  CS2R R38, SRZ ;  /* 0x0000000000267805 */ /* 0x000fe2000001ff00 */
[----:B------:R-:W0:Y:S01]  /*0200*/  I2F.RP R0, R7 ;  /* 0x0000000700007306 */ /* 0x000e220000209400 */
[----:B------:R-:W-:Y:S01]  /*0210*/  STL [R1+0x88], RZ ;  /* 0x000088ff01007387 */ /* 0x000fe20000100800 */
[----:B------:R-:W-:Y:S01]  /*0220*/  CS2R R40, SRZ ;  /* 0x0000000000287805 */ /* 0x000fe2000001ff00 */
[----:B------:R-:W-:Y:S01]  /*0230*/  CS2R R42, SRZ ;  /* 0x00000000002a7805 */ /* 0x000fe2000001ff00 */
[----:B------:R-:W-:Y:S01]  /*0240*/  CS2R R44, SRZ ;  /* 0x00000000002c7805 */ /* 0x000fe2000001ff00 */
        /* <DEDUP_REMOVED lines=10> */
[----:B0-----:R-:W0:Y:S02]  /*02f0*/  MUFU.RCP R0, R0 ;  /* 0x0000000000007308 */ /* 0x001e240000001000 */
[----:B------:R-:W-:Y:S04]  /*0300*/  STL [R1+0x78], RZ ;  /* 0x000078ff01007387 */ /* 0x000fe80000100800 */
[----:B------:R-:W-:Y:S04]  /*0310*/  STL [R1+0x7c], RZ ;  /* 0x00007cff01007387 */ /* 0x000fe80000100800 */
[----:B------:R-:W-:Y:S04]  /*0320*/  STL [R1+0x60], RZ ;  /* 0x000060ff01007387 */ /* 0x000fe80000100800 */
[----:B------:R-:W-:Y:S01]  /*0330*/  STL [R1+0x64], RZ ;  /* 0x000064ff01007387 */ /* 0x000fe20000100800 */
[----:B0-----:R-:W-:Y:S01]  /*0340*/  IADD3 R2, R0, 0xffffffe, RZ ;  /* 0x0ffffffe00027810 */ /* 0x001fe20007ffe0ff */
[----:B------:R-:W-:-:S02]  /*0350*/  IMAD.MOV R0, RZ, RZ, -R10 ;  /* 0x000000ffff007224 */ /* 0x000fc400078e0a0a */
[----:B------:R-:W-:Y:S01]  /*0360*/  STL [R1+0x68], RZ ;  /* 0x000068ff01007387 */ /* 0x000fe20000100800 */
[----:B------:R0:W1:Y:S03]  /*0370*/  F2I.FTZ.U32.TRUNC.NTZ R3, R2 ;  /* 0x0000000200037305 */ /* 0x000066000021f000 */
[----:B------:R-:W-:Y:S04]  /*0380*/  STL [R1+0x6c], RZ ;  /* 0x00006cff01007387 */ /* 0x000fe80000100800 */
[----:B------:R-:W-:Y:S01]  /*0390*/  STL [R1+0x50], RZ ;  /* 0x000050ff01007387 */ /* 0x000fe20000100800 */
[----:B0-----:R-:W-:-:S03]  /*03a0*/  IMAD.MOV.U32 R2, RZ, RZ, RZ ;  /* 0x000000ffff027224 */ /* 0x001fc600078e00ff */
[----:B------:R-:W-:Y:S04]  /*03b0*/  STL [R1+0x54], RZ ;  /* 0x000054ff01007387 */ /* 0x000fe80000100800 */
[----:B------:R-:W-:Y:S01]  /*03c0*/  STL [R1+0x58], RZ ;  /* 0x000058ff01007387 */ /* 0x000fe20000100800 */
[----:B-1----:R-:W-:-:S03]  /*03d0*/  IMAD.MOV R6, RZ, RZ, -R3 ;  /* 0x000000ffff067224 */ /* 0x002fc600078e0a03 */
[----:B------:R-:W-:Y:S01]  /*03e0*/  STL [R1+0x5c], RZ ;  /* 0x00005cff01007387 */ /* 0x000fe20000100800 */
[----:B------:R-:W-:Y:S02]  /*03f0*/  IMAD R9, R6, R7, RZ ;  /* 0x0000000706097224 */ /* 0x000fe400078e02ff */
[----:B------:R-:W-:Y:S01]  /*0400*/  IMAD.MOV.U32 R6, RZ, RZ, R8 ;  /* 0x000000ffff067224 */ /* 0x000fe200078e0008 */
[----:B------:R-:W-:Y:S01]  /*0410*/  STL [R1+0x40], RZ ;  /* 0x000040ff01007387 */ /* 0x000fe20000100800 */
[----:B------:R-:W-:-:S03]  /*0420*/  IMAD.HI.U32 R3, R3, R9, R2 ;  /* 0x0000000903037227 */ /* 0x000fc600078e0002 */
[----:B------:R-:W-:Y:S03]  /*0430*/  STL [R1+0x44], RZ ;  /* 0x000044ff01007387 */ /* 0x000fe60000100800 */
[----:B------:R-:W-:Y:S01]  /*0440*/  IMAD.HI.U32 R3, R3, R6, RZ ;  /* 0x0000000603037227 */ /* 0x000fe200078e00ff */
[----:B------:R-:W-:Y:S03]  /*0450*/  STL [R1+0x48], RZ ;  /* 0x000048ff01007387 */ /* 0x000fe60000100800 */
[----:B------:R-:W-:Y:S01]  /*0460*/  IMAD R0, R3, R0, R6 ;  /* 0x0000000003007224 */ /* 0x000fe200078e0206 */
[----:B------:R-:W-:Y:S04]  /*0470*/  STL [R1+0x4c], RZ ;  /* 0x00004cff01007387 */ /* 0x000fe80000100800 */
[----:B------:R-:W-:Y:S01]  /*0480*/  ISETP.GT.U32.AND P1, PT, R7, R0, PT ;  /* 0x000000000700720c */ /* 0x000fe20003f24070 */
[----:B------:R-:W-:Y:S04]  /*0490*/  STL [R1+0x30], RZ ;  /* 0x000030ff01007387 */ /* 0x000fe80000100800 */
[----:B------:R-:W-:Y:S04]  /*04a0*/  STL [R1+0x34], RZ ;  /* 0x000034ff01007387 */ /* 0x000fe80000100800 */
[----:B------:R-:W-:Y:S04]  /*04b0*/  STL [R1+0x38], RZ ;  /* 0x000038ff01007387 */ /* 0x000fe80000100800 */
[----:B------:R-:W-:Y:S01]  /*04c0*/  @!P1 IMAD.IADD R0, R0, 0x1, -R7 ;  /* 0x0000000100009824 */ /* 0x000fe200078e0a07 */
[----:B------:R-:W-:Y:S01]  /*04d0*/  @!P1 IADD3 R3, R3, 0x1, RZ ;  /* 0x0000000103039810 */ /* 0x000fe20007ffe0ff */
[----:B------:R-:W-:Y:S01]  /*04e0*/  STL [R1+0x3c], RZ ;  /* 0x00003cff01007387 */ /* 0x000fe20000100800 */
[----:B------:R-:W-:-:S02]  /*04f0*/  ISETP.NE.AND P1, PT, R4, RZ, PT ;  /* 0x000000ff0400720c */ /* 0x000fc40003f25270 */
[----:B------:R-:W-:Y:S01]  /*0500*/  ISETP.GE.U32.AND P0, PT, R0, R7, PT ;  /* 0x000000070000720c */ /* 0x000fe20003f06070 */
[----:B------:R-:W-:Y:S01]  /*0510*/  STL [R1+0x20], RZ ;  /* 0x000020ff01007387 */ /* 0x000fe20000100800 */
[----:B------:R-:W-:-:S03]  /*0520*/  LOP3.LUT R0, R5, R4, RZ, 0x3c, !PT ;  /* 0x0000000405007212 */ /* 0x000fc600078e3cff */
[----:B------:R-:W-:Y:S01]  /*0530*/  STL [R1+0x24], RZ ;  /* 0x000024ff01007387 */ /* 0x000fe20000100800 */
[----:B------:R-:W-:Y:S01]  /*0540*/  ISETP.GE.AND P2, PT, R0, RZ, PT ;  /* 0x000000ff0000720c */ /* 0x000fe20003f46270 */
[----:B------:R-:W-:Y:S02]  /*0550*/  IMAD.MOV.U32 R0, RZ, RZ, c[0x0][0x178] ;  /* 0x00005e00ff007624 */ /* 0x000fe400078e00ff */
[----:B------:R-:W-:Y:S03]  /*0560*/  STL [R1+0x28], RZ ;  /* 0x000028ff01007387 */ /* 0x000fe60000100800 */
[----:B------:R-:W-:Y:S01]  /*0570*/  IADD3 R0, R0, 0x7f, RZ ;  /* 0x0000007f00007810 */ /* 0x000fe20007ffe0ff */
[----:B------:R-:W-:Y:S01]  /*0580*/  STL [R1+0x2c], RZ ;  /* 0x00002cff01007387 */ /* 0x000fe20000100800 */
[----:B------:R-:W-:-:S03]  /*0590*/  @P0 IADD3 R3, R3, 0x1, RZ ;  /* 0x0000000103030810 */ /* 0x000fc60007ffe0ff */
[----:B------:R-:W-:Y:S02]  /*05a0*/  STL [R1+0x10], RZ ;  /* 0x000010ff01007387 */ /* 0x000fe40000100800 */
[----:B------:R-:W-:Y:S01]  /*05b0*/  IMAD.MOV.U32 R2, RZ, RZ, R3 ;  /* 0x000000ffff027224 */ /* 0x000fe200078e0003 */
[----:B------:R-:W-:Y:S01]  /*05c0*/  SHF.R.S32.HI R3, RZ, 0x1f, R0 ;  /* 0x0000001fff037819 */ /* 0x000fe20000011400 */
[----:B------:R-:W-:Y:S02]  /*05d0*/  STL [R1+0x14], RZ ;  /* 0x000014ff01007387 */ /* 0x000fe40000100800 */
[----:B------:R-:W-:Y:S01]  /*05e0*/  @!P2 IMAD.MOV R2, RZ, RZ, -R2 ;  /* 0x000000ffff02a224 */ /* 0x000fe200078e0a02 */
[----:B------:R-:W-:Y:S01]  /*05f0*/  @!P1 LOP3.LUT R2, RZ, R4, RZ, 0x33, !PT ;  /* 0x00000004ff029212 */ /* 0x000fe200078e33ff */
[----:B------:R-:W-:Y:S01]  /*0600*/  STL [R1+0x18], RZ ;  /* 0x000018ff01007387 */ /* 0x000fe20000100800 */
[----:B------:R-:W-:-:S03]  /*0610*/  LEA.HI R3, R3, R0, RZ, 0x7 ;  /* 0x0000000003037211 */ /* 0x000fc600078f38ff */
[----:B------:R-:W-:Y:S01]  /*0620*/  IMAD.SHL.U32 R6, R2, 0x8, RZ ;  /* 0x0000000802067824 */ /* 0x000fe200078e00ff */
[----:B------:R-:W-:Y:S01]  /*0630*/  STL [R1+0x1c], RZ ;  /* 0x00001cff01007387 */ /* 0x000fe20000100800 */
[----:B------:R-:W-:-:S03]  /*0640*/  IMAD.MOV R2, RZ, RZ, -R2 ;  /* 0x000000ffff027224 */ /* 0x000fc600078e0a02 */
[----:B------:R-:W-:Y:S01]  /*0650*/  LEA.HI.SX32 R3, R3, -R6, 0x19 ;  /* 0x8000000603037211 */ /* 0x000fe200078fcaff */
[----:B------:R-:W-:Y:S01]  /*0660*/  IMAD R4, R4, R2, R5 ;  /* 0x0000000204047224 */ /* 0x000fe200078e0205 */
[----:B------:R-:W-:Y:S02]  /*0670*/  STL [R1], RZ ;  /* 0x000000ff01007387 */ /* 0x000fe40000100800 */
[----:B------:R-:W-:Y:S02]  /*0680*/  IMNMX R11, R3, 0x8, PT ;  /* 0x00000008030b7817 */ /* 0x000fe40003800200 */
[----:B------:R-:W-:Y:S01]  /*0690*/  IABS R9, R4 ;  /* 0x0000000400097213 */ /* 0x000fe20000000000 */
[----:B------:R-:W-:Y:S01]  /*06a0*/  STL [R1+0x4], RZ ;  /* 0x000004ff01007387 */ /* 0x000fe20000100800 */
[----:B------:R-:W-:-:S03]  /*06b0*/  IABS R7, R11 ;  /* 0x0000000b00077213 */ /* 0x000fc60000000000 */
[----:B------:R-:W-:Y:S01]  /*06c0*/  STL [R1+0x8], RZ ;  /* 0x000008ff01007387 */ /* 0x000fe20000100800 */
[----:B------:R-:W0:Y:S03]  /*06d0*/  I2F.RP R0, R7 ;  /* 0x0000000700007306 */ /* 0x000e260000209400 */
[----:B------:R-:W-:Y:S05]  /*06e0*/  STL [R1+0xc], RZ ;  /* 0x00000cff01007387 */ /* 0x000fea0000100800 */
[----:B0-----:R-:W0:Y:S02]  /*06f0*/  MUFU.RCP R0, R0 ;  /* 0x0000000000007308 */ /* 0x001e240000001000 */
[----:B0-----:R-:W-:-:S06]  /*0700*/  IADD3 R3, R0, 0xffffffe, RZ ;  /* 0x0ffffffe00037810 */ /* 0x001fcc0007ffe0ff */
[----:B------:R-:W0:Y:S02]  /*0710*/  F2I.FTZ.U32.TRUNC.NTZ R3, R3 ;  /* 0x0000000300037305 */ /* 0x000e24000021f000 */
[----:B0-----:R-:W-:-:S04]  /*0720*/  IMAD.MOV R8, RZ, RZ, -R3 ;  /* 0x000000ffff087224 */ /* 0x001fc800078e0a03 */
[----:B------:R-:W-:Y:S01]  /*0730*/  IMAD.MOV.U32 R2, RZ, RZ, R8 ;  /* 0x000000ffff027224 */ /* 0x000fe200078e0008 */
[----:B------:R-:W-:-:S03]  /*0740*/  IABS R8, R11 ;  /* 0x0000000b00087213 */ /* 0x000fc60000000000 */
[----:B------:R-:W-:Y:S02]  /*0750*/  IMAD R5, R2, R7, RZ ;  /* 0x0000000702057224 */ /* 0x000fe400078e02ff */
[----:B------:R-:W-:-:S04]  /*0760*/  IMAD.MOV.U32 R2, RZ, RZ, RZ ;  /* 0x000000ffff027224 */ /* 0x000fc800078e00ff */
[----:B------:R-:W-:-:S04]  /*0770*/  IMAD.HI.U32 R2, R3, R5, R2 ;  /* 0x0000000503027227 */ /* 0x000fc800078e0002 */
[----:B------:R-:W-:Y:S02]  /*0780*/  IMAD.MOV R3, RZ, RZ, -R8 ;  /* 0x000000ffff037224 */ /* 0x000fe400078e0a08 */
[----:B------:R-:W-:-:S04]  /*0790*/  IMAD.HI.U32 R0, R2, R9, RZ ;  /* 0x0000000902007227 */ /* 0x000fc800078e00ff */
[----:B------:R-:W-:Y:S02]  /*07a0*/  IMAD R2, R0, R3, R9 ;  /* 0x0000000300027224 */ /* 0x000fe400078e0209 */
[----:B------:R-:W-:Y:S01]  /*07b0*/  IMAD.MOV.U32 R3, RZ, RZ, c[0x0][0x180] ;  /* 0x00006000ff037624 */ /* 0x000fe200078e00ff */
[----:B------:R-:W-:Y:S01]  /*07c0*/  ULDC.64 UR4, c[0x0][0x118] ;  /* 0x0000460000047ab9 */ /* 0x000fe20000000a00 */
[----:B------:R-:W-:Y:S01]  /*07d0*/  CS2R R8, SRZ ;  /* 0x0000000000087805 */ /* 0x000fe2000001ff00 */
[----:B------:R-:W-:Y:S02]  /*07e0*/  ISETP.GT.U32.AND P1, PT, R7, R2, PT ;  /* 0x000000020700720c */ /* 0x000fe40003f24070 */
[----:B------:R-:W-:-:S11]  /*07f0*/  IADD3 R3, R3, 0x3f, RZ ;  /* 0x0000003f03037810 */ /* 0x000fd60007ffe0ff */
[----:B------:R-:W-:Y:S01]  /*0800*/  @!P1 IMAD.IADD R2, R2, 0x1, -R7 ;  /* 0x0000000102029824 */ /* 0x000fe200078e0a07 */
[----:B------:R-:W-:Y:S02]  /*0810*/  @!P1 IADD3 R0, R0, 0x1, RZ ;  /* 0x0000000100009810 */ /* 0x000fe40007ffe0ff */
[----:B------:R-:W-:Y:S02]  /*0820*/  ISETP.NE.AND P1, PT, R11, RZ, PT ;  /* 0x000000ff0b00720c */ /* 0x000fe40003f25270 */
[----:B------:R-:W-:Y:S02]  /*0830*/  ISETP.GE.U32.AND P0, PT, R2, R7, PT ;  /* 0x000000070200720c */ /* 0x000fe40003f06070 */
[----:B------:R-:W-:-:S04]  /*0840*/  LOP3.LUT R2, R4, R11, RZ, 0x3c, !PT ;  /* 0x0000000b04027212 */ /* 0x000fc800078e3cff */
[----:B------:R-:W-:-:S07]  /*0850*/  ISETP.GE.AND P2, PT, R2, RZ, PT ;  /* 0x000000ff0200720c */ /* 0x000fce0003f46270 */
[----:B------:R-:W-:Y:S02]  /*0860*/  @P0 IADD3 R0, R0, 0x1, RZ ;  /* 0x0000000100000810 */ /* 0x000fe40007ffe0ff */
[----:B------:R-:W-:-:S04]  /*0870*/  ISETP.GE.AND P0, PT, R3, 0x40, PT ;  /* 0x000000400300780c */ /* 0x000fc80003f06270 */
[----:B------:R-:W-:Y:S01]  /*0880*/  @!P2 IMAD.MOV R0, RZ, RZ, -R0 ;  /* 0x000000ffff00a224 */ /* 0x000fe200078e0a00 */
[----:B------:R-:W-:-:S05]  /*0890*/  @!P1 LOP3.LUT R0, RZ, R11, RZ, 0x33, !PT ;  /* 0x0000000bff009212 */ /* 0x000fca00078e33ff */
[----:B------:R-:W-:-:S04]  /*08a0*/  IMAD.MOV R2, RZ, RZ, -R0 ;  /* 0x000000ffff027224 */ /* 0x000fc800078e0a00 */
[----:B------:R-:W-:Y:S02]  /*08b0*/  IMAD R2, R11, R2, R4 ;  /* 0x000000020b027224 */ /* 0x000fe400078e0204 */
[----:B------:R-:W-:Y:S01]  /*08c0*/  CS2R R4, SRZ ;  /* 0x0000000000047805 */ /* 0x000fe2000001ff00 */
[----:B------:R-:W-:Y:S01]  /*08d0*/  CS2R R10, SRZ ;  /* 0x00000000000a7805 */ /* 0x000fe2000001ff00 */
[----:B------:R-:W-:Y:S02]  /*08e0*/  IMAD.IADD R2, R6, 0x1, R2 ;  /* 0x0000000106027824 */ /* 0x000fe400078e0202 */
[----:B------:R-:W-:Y:S01]  /*08f0*/  CS2R R6, SRZ ;  /* 0x0000000000067805 */ /* 0x000fe2000001ff00 */
[----:B------:R0:W-:Y:S04]  /*0900*/  STL [R1+0x1468], R4 ;  /* 0x0014680401007387 */ /* 0x0001e80000100800 */
[----:B------:R-:W-:Y:S04]  /*0910*/  STL [R1+0x146c], R5 ;  /* 0x00146c0501007387 */ /* 0x000fe80000100800 */
[----:B------:R-:W-:Y:S01]  /*0920*/  STL [R1+0xa0], RZ ;  /* 0x0000a0ff01007387 */ /* 0x000fe20000100800 */
[----:B0-----:R-:W-:-:S03]  /*0930*/  IMAD.SHL.U32 R4, R0, 0x40, RZ ;  /* 0x0000004000047824 */ /* 0x001fc600078e00ff */
[----:B------:R-:W-:Y:S02]  /*0940*/  STL [R1+0xa4], RZ ;  /* 0x0000a4ff01007387 */ /* 0x000fe40000100800 */
[C---:B------:R-:W-:Y:S02]  /*0950*/  IADD3 R0, R4.reuse, 0x1, RZ ;  /* 0x0000000104007810 */ /* 0x040fe40007ffe0ff */
[----:B------:R-:W-:Y:S01]  /*0960*/  STL [R1+0xa8], RZ ;  /* 0x0000a8ff01007387 */ /* 0x000fe20000100800 */
[C---:B------:R-:W-:Y:S02]  /*0970*/  IADD3 R60, R4.reuse, 0x2, RZ ;  /* 0x00000002043c7810 */ /* 0x040fe40007ffe0ff */
[C---:B------:R-:W-:Y:S01]  /*0980*/  IADD3 R3, R4.reuse, 0x3, RZ ;  /* 0x0000000304037810 */ /* 0x040fe20007ffe0ff */
[----:B------:R-:W-:Y:S01]  /*0990*/  STL [R1+0xac], RZ ;  /* 0x0000acff01007387 */ /* 0x000fe20000100800 */
[----:B------:R-:W-:-:S03]  /*09a0*/  IADD3 R61, R4, 0x29, RZ ;  /* 0x00000029043d7810 */ /* 0x000fc60007ffe0ff */
[----:B------:R-:W-:Y:S04]  /*09b0*/  STL [R1+0xb0], RZ ;  /* 0x0000b0ff01007387 */ /* 0x000fe80000100800 */
        /* <DEDUP_REMOVED lines=27> */
[----:B------:R-:W-:Y:S04]  /*0b70*/  STL [R1+0x758], R4 ;  /* 0x0007580401007387 */ /* 0x000fe80000100800 */
[----:B------:R0:W-:Y:S04]  /*0b80*/  STL [R1+0x1370], R0 ;  /* 0x0013700001007387 */ /* 0x0001e80000100800 */
[----:B------:R1:W-:Y:S04]  /*0b90*/  STL [R1+0x136c], R60 ;  /* 0x00136c3c01007387 */ /* 0x0003e80000100800 */
[----:B------:R2:W-:Y:S01]  /*0ba0*/  STL [R1+0x1374], R3 ;  /* 0x0013740301007387 */ /* 0x0005e20000100800 */
[----:B0-----:R-:W-:-:S03]  /*0bb0*/  IADD3 R0, R4, 0x4, RZ ;  /* 0x0000000404007810 */ /* 0x001fc60007ffe0ff */
[----:B------:R-:W0:Y:S01]  /*0bc0*/  S2R R5, SR_TID.X ;  /* 0x0000000000057919 */ /* 0x000e220000002100 */
[----:B-1----:R-:W-:-:S03]  /*0bd0*/  IADD3 R60, R4, 0x5, RZ ;  /* 0x00000005043c7810 */ /* 0x002fc60007ffe0ff */
[----:B------:R1:W-:Y:S01]  /*0be0*/  STL [R1+0x1378], R0 ;  /* 0x0013780001007387 */ /* 0x0003e20000100800 */
[----:B--2---:R-:W-:-:S03]  /*0bf0*/  IADD3 R3, R4, 0x6, RZ ;  /* 0x0000000604037810 */ /* 0x004fc60007ffe0ff */
[----:B------:R2:W-:Y:S04]  /*0c00*/  STL [R1+0x137c], R60 ;  /* 0x00137c3c01007387 */ /* 0x0005e80000100800 */
[----:B------:R3:W-:Y:S01]  /*0c10*/  STL [R1+0x1380], R3 ;  /* 0x0013800301007387 */ /* 0x0007e20000100800 */
[C---:B-1----:R-:W-:Y:S02]  /*0c20*/  IADD3 R0, R4.reuse, 0x7, RZ ;  /* 0x0000000704007810 */ /* 0x042fe40007ffe0ff */
[----:B--2---:R-:W-:-:S03]  /*0c30*/  IADD3 R60, R4, 0x8, RZ ;  /* 0x00000008043c7810 */ /* 0x004fc60007ffe0ff */
[----:B------:R1:W-:Y:S01]  /*0c40*/  STL [R1+0x1384], R0 ;  /* 0x0013840001007387 */ /* 0x0003e20000100800 */
[----:B---3--:R-:W-:-:S03]  /*0c50*/  IADD3 R3, R4, 0x9, RZ ;  /* 0x0000000904037810 */ /* 0x008fc60007ffe0ff */
        /* <DEDUP_REMOVED lines=67> */
[----:B------:R-:W-:Y:S01]  /*1090*/  STL [R1+0x140c], R61 ;  /* 0x00140c3d01007387 */ /* 0x000fe20000100800 */
        /* <DEDUP_REMOVED lines=29> */
[----:B-1----:R-:W-:Y:S01]  /*1270*/  IADD3 R3, R4, 0x3a, RZ ;  /* 0x0000003a04037810 */ /* 0x002fe20007ffe0ff */
[----:B--2---:R-:W-:Y:S01]  /*1280*/  IMAD.SHL.U32 R0, R2, 0x80, RZ ;  /* 0x0000008002007824 */ /* 0x004fe200078e00ff */
[----:B------:R-:W-:-:S03]  /*1290*/  IADD3 R2, R4, 0x3c, RZ ;  /* 0x0000003c04027810 */ /* 0x000fc60007ffe0ff */
[----:B------:R1:W-:Y:S01]  /*12a0*/  STL [R1+0x1460], R3 ;  /* 0x0014600301007387 */ /* 0x0003e20000100800 */
[----:B---3--:R-:W-:-:S03]  /*12b0*/  IADD3 R60, R4, 0x3b, RZ ;  /* 0x0000003b043c7810 */ /* 0x008fc60007ffe0ff */
[----:B------:R0:W-:Y:S04]  /*12c0*/  STL [R1+0x1464], R2 ;  /* 0x0014640201007387 */ /* 0x0001e80000100800 */
[----:B------:R-:W-:Y:S01]  /*12d0*/  STL [R1+0x145c], R60 ;  /* 0x00145c3c01007387 */ /* 0x000fe20000100800 */
[----:B-1----:R-:W-:Y:S02]  /*12e0*/  IADD3 R3, R4, 0x3d, RZ ;  /* 0x0000003d04037810 */ /* 0x002fe40007ffe0ff */
[----:B0-----:R-:W-:-:S03]  /*12f0*/  LOP3.LUT R2, R0, 0x1f, R5, 0xf8, !PT ;  /* 0x0000001f00027812 */ /* 0x001fc600078ef805 */
[----:B------:R0:W-:Y:S02]  /*1300*/  STL [R1+0x1450], R3 ;  /* 0x0014500301007387 */ /* 0x0001e40000100800 */
[----:B0-----:R-:W-:Y:S02]  /*1310*/  LOP3.LUT R3, R5, 0x1f, RZ, 0xc0, !PT ;  /* 0x0000001f05037812 */ /* 0x001fe400078ec0ff */
[C---:B------:R-:W-:Y:S02]  /*1320*/  IADD3 R5, R4.reuse, 0x3e, RZ ;  /* 0x0000003e04057810 */ /* 0x040fe40007ffe0ff */
[----:B------:R-:W-:Y:S02]  /*1330*/  IADD3 R4, R4, 0x3f, RZ ;  /* 0x0000003f04047810 */ /* 0x000fe40007ffe0ff */
[----:B------:R-:W-:Y:S01]  /*1340*/  LOP3.LUT R0, R0, 0x20, R3, 0xfe, !PT ;  /* 0x0000002000007812 */ /* 0x000fe200078efe03 */
[----:B------:R0:W-:Y:S04]  /*1350*/  STL [R1+0x1434], R5 ;  /* 0x0014340501007387 */ /* 0x0001e80000100800 */
[----:B0-----:R0:W5:Y:S04]  /*1360*/  LDL.LU R5, [R1+0x146c] ;  /* 0x00146c0001057983 */ /* 0x0011680000300800 */
[----:B------:R1:W-:Y:S04]  /*1370*/  STL [R1+0x1430], R4 ;  /* 0x0014300401007387 */ /* 0x0003e80000100800 */
[----:B-1----:R0:W5:Y:S01]  /*1380*/  LDL.LU R4, [R1+0x1468] ;  /* 0x0014680001047983 */ /* 0x0021620000300800 */
[----:B------:R-:W-:-:S03]  /*1390*/  IMAD.MOV.U32 R3, RZ, RZ, c[0x0][0x180] ;  /* 0x00006000ff037624 */ /* 0x000fc600078e00ff */
[----:B------:R-:W-:Y:S02]  /*13a0*/  STL [R1+0x75c], R2 ;  /* 0x00075c0201007387 */ /* 0x000fe40000100800 */
[----:B------:R-:W-:Y:S02]  /*13b0*/  IADD3 R3, R3, 0x3f, RZ ;  /* 0x0000003f03037810 */ /* 0x000fe40007ffe0ff */
[----:B------:R1:W-:Y:S02]  /*13c0*/  STL [R1+0x76c], R0 ;  /* 0x00076c0001007387 */ /* 0x0003e40000100800 */
[----:B-1----:R-:W-:-:S05]  /*13d0*/  LOP3.LUT R0, R2, 0x40, RZ, 0xfc, !PT ;  /* 0x0000004002007812 */ /* 0x002fca00078efcff */
[----:B------:R1:W-:Y:S02]  /*13e0*/  STL [R1+0xf48], R0 ;  /* 0x000f480001007387 */ /* 0x0003e40000100800 */
[----:B-1----:R-:W-:-:S05]  /*13f0*/  LOP3.LUT R0, R2, 0x60, RZ, 0xfc, !PT ;  /* 0x0000006002007812 */ /* 0x002fca00078efcff */
[----:B------:R0:W-:Y:S01]  /*1400*/  STL [R1+0xf44], R0 ;  /* 0x000f440001007387 */ /* 0x0001e20000100800 */
[----:B------:R-:W-:Y:S05]  /*1410*/  @!P0 BRA `(.L_x_0) ;  /* 0x0003299000008947 */ /* 0x000fea0003800000 */
[----:B0-----:R-:W-:Y:S01]  /*1420*/  IABS R0, c[0x0][0x178] ;  /* 0x00005e0000007a13 */ /* 0x001fe20000000000 */
[----:B------:R-:W-:Y:S01]  /*1430*/  IMAD.MOV.U32 R29, RZ, RZ, R2 ;  /* 0x000000ffff1d7224 */ /* 0x000fe200078e0002 */
[----:B------:R-:W2:Y:S03]  /*1440*/  LDL R59, [R1+0x1454] ;  /* 0x00145400013b7983 */ /* 0x000ea60000100800 */
[----:B------:R-:W-:Y:S01]  /*1450*/  IMAD.MOV.U32 R11, RZ, RZ, R0 ;  /* 0x000000ffff0b7224 */ /* 0x000fe200078e0000 */
[----:B------:R-:W3:Y:S03]  /*1460*/  LDL R50, [R1+0x13f8] ;  /* 0x0013f80001327983 */ /* 0x000ee60000100800 */
[----:B------:R-:W0:Y:S01]  /*1470*/  I2F.RP R2, R11 ;  /* 0x0000000b00027306 */ /* 0x000e220000209400 */
[----:B------:R-:W4:Y:S04]  /*1480*/  LDL R40, [R1+0x1420] ;  /* 0x0014200001287983 */ /* 0x000f280000100800 */
[----:B------:R-:W2:Y:S04]  /*1490*/  LDL R39, [R1+0x1424] ;  /* 0x0014240001277983 */ /* 0x000ea80000100800 */
[----:B------:R-:W2:Y:S04]  /*14a0*/  LDL R38, [R1+0x1428] ;  /* 0x0014280001267983 */ /* 0x000ea80000100800 */
[----:B------:R-:W2:Y:S01]  /*14b0*/  LDL R37, [R1+0x142c] ;  /* 0x00142c0001257983 */ /* 0x000ea20000100800 */
[----:B0-----:R-:W0:Y:S03]  /*14c0*/  MUFU.RCP R2, R2 ;  /* 0x0000000200027308 */ /* 0x001e260000001000 */
[----:B------:R-:W2:Y:S04]  /*14d0*/  LDL R31, [R1+0x1448] ;  /* 0x00144800011f7983 */ /* 0x000ea80000100800 */
[----:B------:R-:W2:Y:S04]  /*14e0*/  LDL R32, [R1+0x144c] ;  /* 0x00144c0001207983 */ /* 0x000ea80000100800 */
[----:B------:R-:W2:Y:S04]  /*14f0*/  LDL R33, [R1+0x1438] ;  /* 0x0014380001217983 */ /* 0x000ea80000100800 */
[----:B------:R-:W2:Y:S01]  /*1500*/  LDL R34, [R1+0x1440] ;  /* 0x0014400001227983 */ /* 0x000ea20000100800 */
[----:B0-----:R-:W-:-:S03]  /*1510*/  IADD3 R2, R2, 0xffffffe, RZ ;  /* 0x0ffffffe02027810 */ /* 0x001fc60007ffe0ff */
[----:B------:R-:W2:Y:S01]  /*1520*/  LDL R35, [R1+0x1444] ;  /* 0x0014440001237983 */ /* 0x000ea20000100800 */
[----:B------:R0:W-:Y:S03]  /*1530*/  F2I.FTZ.U32.TRUNC.NTZ R7, R2 ;  /* 0x0000000200077305 */ /* 0x0001e6000021f000 */
[----:B------:R-:W2:Y:S04]  /*1540*/  LDL R47, [R1+0x1404] ;  /* 0x00140400012f7983 */ /* 0x000ea80000100800 */
[----:B------:R-:W2:Y:S01]  /*1550*/  LDL R46, [R1+0x1408] ;  /* 0x00140800012e7983 */ /* 0x000ea20000100800 */
[----:B0-----:R-:W-:-:S03]  /*1560*/  IABS R2, R29 ;  /* 0x0000001d00027213 */ /* 0x001fc60000000000 */
[----:B------:R-:W2:Y:S04]  /*1570*/  LDL R54, [R1+0x13e4] ;  /* 0x0013e40001367983 */ /* 0x000ea80000100800 */
[----:B------:R-:W2:Y:S01]  /*1580*/  LDL R29, [R1+0x76c] ;  /* 0x00076c00011d7983 */ /* 0x000ea20000100800 */
[----:B------:R-:W-:Y:S01]  /*1590*/  IMAD.MOV.U32 R45, RZ, RZ, R61 ;  /* 0x000000ffff2d7224 */ /* 0x000fe200078e003d */
[----:B------:R-:W-:Y:S02]  /*15a0*/  IABS R61, c[0x0][0x17c] ;  /* 0x00005f00003d7a13 */ /* 0x000fe40000000000 */
[----:B------:R-:W3:Y:S02]  /*15b0*/  LDL R55, [R1+0x13e0] ;  /* 0x0013e00001377983 */ /* 0x000ee40000100800 */
[----:B------:R-:W0:Y:S02]  /*15c0*/  I2F.RP R0, R61 ;  /* 0x0000003d00007306 */ /* 0x000e240000209400 */
[----:B------:R-:W3:Y:S04]  /*15d0*/  LDL R42, [R1+0x1418] ;  /* 0x00141800012a7983 */ /* 0x000ee80000100800 */
[----:B------:R-:W3:Y:S04]  /*15e0*/  LDL R41, [R1+0x141c] ;  /* 0x00141c0001297983 */ /* 0x000ee80000100800 */
[----:B------:R-:W3:Y:S04]  /*15f0*/  LDL R48, [R1+0x1400] ;  /* 0x0014000001307983 */ /* 0x000ee80000100800 */
[----:B------:R-:W3:Y:S01]  /*1600*/  LDL R51, [R1+0x13f4] ;  /* 0x0013f40001337983 */ /* 0x000ee20000100800 */
[----:B0-----:R-:W0:Y:S01]  /*1610*/  MUFU.RCP R0, R0 ;  /* 0x0000000000007308 */ /* 0x001e220000001000 */
[----:B------:R-:W-:-:S02]  /*1620*/  IMAD.MOV.U32 R6, RZ, RZ, RZ ;  /* 0x000000ffff067224 */ /* 0x000fc400078e00ff */
[----:B------:R-:W3:Y:S04]  /*1630*/  LDL R52, [R1+0x13f0] ;  /* 0x0013f00001347983 */ /* 0x000ee80000100800 */
[----:B------:R-:W3:Y:S04]  /*1640*/  LDL R56, [R1+0x13dc] ;  /* 0x0013dc0001387983 */ /* 0x000ee80000100800 */
[----:B------:R-:W3:Y:S04]  /*1650*/  LDL R57, [R1+0x13d8] ;  /* 0x0013d80001397983 */ /* 0x000ee80000100800 */
[----:B------:R-:W3:Y:S01]  /*1660*/  LDL R49, [R1+0x13fc] ;  /* 0x0013fc0001317983 */ /* 0x000ee20000100800 */
[----:B0-----:R-:W-:-:S03]  /*1670*/  IADD3 R0, R0, 0xffffffe, RZ ;  /* 0x0ffffffe00007810 */ /* 0x001fc60007ffe0ff */
[----:B------:R-:W3:Y:S01]  /*1680*/  LDL R53, [R1+0x13ec] ;  /* 0x0013ec0001357983 */ /* 0x000ee20000100800 */
[----:B-----5:R0:W1:Y:S03]  /*1690*/  F2I.FTZ.U32.TRUNC.NTZ R5, R0 ;  /* 0x0000000000057305 */ /* 0x020066000021f000 */
[----:B------:R-:W3:Y:S04]  /*16a0*/  LDL R58, [R1+0x13e8] ;  /* 0x0013e800013a7983 */ /* 0x000ee80000100800 */
[----:B------:R-:W3:Y:S01]  /*16b0*/  LDL R36, [R1+0x143c] ;  /* 0x00143c0001247983 */ /* 0x000ee20000100800 */
[----:B0-----:R-:W-:-:S03]  /*16c0*/  IMAD.MOV R0, RZ, RZ, -R7 ;  /* 0x000000ffff007224 */ /* 0x001fc600078e0a07 */
[----:B------:R-:W3:Y:S01]  /*16d0*/  LDL R30, [R1+0x1458] ;  /* 0x00145800011e7983 */ /* 0x000ee20000100800 */
[----:B------:R-:W-:-:S03]  /*16e0*/  IMAD R4, R0, R11, RZ ;  /* 0x0000000b00047224 */ /* 0x000fc600078e02ff */
[----:B------:R-:W3:Y:S01]  /*16f0*/  LDL R44, [R1+0x1410] ;  /* 0x00141000012c7983 */ /* 0x000ee20000100800 */
[----:B------:R-:W-:Y:S01]  /*1700*/  IMAD.HI.U32 R6, R7, R4, R6 ;  /* 0x0000000407067227 */ /* 0x000fe200078e0006 */
[----:B------:R-:W-:Y:S02]  /*1710*/  SHF.R.S32.HI R4, RZ, 0x1f, R3 ;  /* 0x0000001fff047819 */ /* 0x000fe40000011403 */
[----:B------:R-:W3:Y:S01]  /*1720*/  LDL R43, [R1+0x1414] ;  /* 0x00141400012b7983 */ /* 0x000ee20000100800 */
[----:B------:R-:W-:Y:S01]  /*1730*/  IMAD.MOV.U32 R7, RZ, RZ, R2 ;  /* 0x000000ffff077224 */ /* 0x000fe200078e0002 */
[----:B------:R-:W-:-:S03]  /*1740*/  LEA.HI R3, R4, R3, RZ, 0x6 ;  /* 0x0000000304037211 */ /* 0x000fc600078f30ff */
[----:B------:R-:W-:-:S04]  /*1750*/  IMAD.HI.U32 R8, R6, R7, RZ ;  /* 0x0000000706087227 */ /* 0x000fc800078e00ff */
[----:B------:R-:W-:Y:S01]  /*1760*/  IMAD.MOV R8, RZ, RZ, -R8 ;  /* 0x000000ffff087224 */ /* 0x000fe200078e0a08 */
[----:B------:R0:W-:Y:S03]  /*1770*/  STL [R1+0x328], R3 ;  /* 0x0003280301007387 */ /* 0x0001e60000100800 */
[----:B0-----:R-:W-:-:S05]  /*1780*/  IMAD R3, R11, R8, R7 ;  /* 0x000000080b037224 */ /* 0x001fca00078e0207 */
[----:B------:R0:W-:Y:S01]  /*1790*/  STL [R1+0x1c], R3 ;  /* 0x00001c0301007387 */ /* 0x0001e20000100800 */
[----:B--2---:R-:W-:-:S05]  /*17a0*/  IABS R0, R29 ;  /* 0x0000001d00007213 */ /* 0x004fca0000000000 */
[----:B------:R-:W-:-:S04]  /*17b0*/  IMAD.HI.U32 R2, R6, R0, RZ ;  /* 0x0000000006027227 */ /* 0x000fc800078e00ff */
[----:B------:R-:W-:-:S04]  /*17c0*/  IMAD.MOV R2, RZ, RZ, -R2 ;  /* 0x000000ffff027224 */ /* 0x000fc800078e0a02 */
[----:B------:R-:W-:-:S05]  /*17d0*/  IMAD R0, R11, R2, R0 ;  /* 0x000000020b007224 */ /* 0x000fca00078e0200 */
[----:B------:R2:W-:Y:S04]  /*17e0*/  STL [R1+0x18], R0 ;  /* 0x0000180001007387 */ /* 0x0005e80000100800 */
[----:B------:R-:W2:Y:S02]  /*17f0*/  LDL R28, [R1+0xf48] ;  /* 0x000f4800011c7983 */ /* 0x000ea40000100800 */
[----:B--2---:R-:W-:Y:S02]  /*1800*/  IABS R9, R28 ;  /* 0x0000001c00097213 */ /* 0x004fe40000000000 */
[----:B------:R-:W2:Y:S01]  /*1810*/  LDL R28, [R1+0xf44] ;  /* 0x000f4400011c7983 */ /* 0x000ea20000100800 */
[----:B------:R-:W-:Y:S02]  /*1820*/  IMAD.MOV.U32 R29, RZ, RZ, R59 ;  /* 0x000000ffff1d7224 */ /* 0x000fe400078e003b */
[----:B-1----:R-:W-:Y:S01]  /*1830*/  IMAD.MOV R59, RZ, RZ, -R5 ;  /* 0x000000ffff3b7224 */ /* 0x002fe200078e0a05 */
[----:B--2---:R-:W-:-:S02]  /*1840*/  IABS R7, R28 ;  /* 0x0000001c00077213 */ /* 0x004fc40000000000 */
[----:B------:R-:W2:Y:S01]  /*1850*/  LDL R28, [R1+0x1430] ;  /* 0x00143000011c7983 */ /* 0x000ea20000100800 */
[----:B------:R-:W-:Y:S02]  /*1860*/  IMAD R59, R59, R61, RZ ;  /* 0x0000003d3b3b7224 */ /* 0x000fe400078e02ff */
[----:B------:R-:W-:-:S04]  /*1870*/  IMAD.MOV.U32 R4, RZ, RZ, RZ ;  /* 0x000000ffff047224 */ /* 0x000fc800078e00ff */
[----:B------:R-:W-:Y:S01]  /*1880*/  IMAD.HI.U32 R59, R5, R59, R4 ;  /* 0x0000003b053b7227 */ /* 0x000fe200078e0004 */
[----:B--2---:R-:W-:Y:S02]  /*1890*/  IABS R5, R28 ;  /* 0x0000001c00057213 */ /* 0x004fe40000000000 */
[----:B------:R-:W0:Y:S02]  /*18a0*/  LDL R28, [R1+0x1434] ;  /* 0x00143400011c7983 */ /* 0x000e240000100800 */
[----:B0-----:R-:W-:Y:S02]  /*18b0*/  IABS R3, R28 ;  /* 0x0000001c00037213 */ /* 0x001fe40000000000 */
[----:B------:R-:W2:Y:S01]  /*18c0*/  LDL R28, [R1+0x1450] ;  /* 0x00145000011c7983 */ /* 0x000ea20000100800 */
[----:B------:R-:W-:-:S04]  /*18d0*/  IMAD.HI.U32 R10, R6, R9, RZ ;  /* 0x00000009060a7227 */ /* 0x000fc800078e00ff */
[----:B------:R-:W-:-:S04]  /*18e0*/  IMAD.HI.U32 R8, R6, R7, RZ ;  /* 0x0000000706087227 */ /* 0x000fc800078e00ff */
[----:B------:R-:W-:-:S04]  /*18f0*/  IMAD.HI.U32 R6, R59, R5, RZ ;  /* 0x000000053b067227 */ /* 0x000fc800078e00ff */
[----:B------:R-:W-:-:S04]  /*1900*/  IMAD.HI.U32 R4, R59, R3, RZ ;  /* 0x000000033b047227 */ /* 0x000fc800078e00ff */
[----:B------:R-:W-:Y:S02]  /*1910*/  IMAD.MOV R10, RZ, RZ, -R10 ;  /* 0x000000ffff0a7224 */ /* 0x000fe400078e0a0a */
[----:B------:R-:W-:Y:S02]  /*1920*/  IMAD.MOV R8, RZ, RZ, -R8 ;  /* 0x000000ffff087224 */ /* 0x000fe400078e0a08 */
[----:B------:R-:W-:Y:S02]  /*1930*/  IMAD.MOV R6, RZ, RZ, -R6 ;  /* 0x000000ffff067224 */ /* 0x000fe400078e0a06 */
[----:B------:R-:W-:Y:S02]  /*1940*/  IMAD.MOV R4, RZ, RZ, -R4 ;  /* 0x000000ffff047224 */ /* 0x000fe400078e0a04 */
[C---:B------:R-:W-:Y:S02]  /*1950*/  IMAD R9, R11.reuse, R10, R9 ;  /* 0x0000000a0b097224 */ /* 0x040fe400078e0209 */
[----:B------:R-:W-:-:S02]  /*1960*/  IMAD R7, R11, R8, R7 ;  /* 0x000000080b077224 */ /* 0x000fc400078e0207 */
[C---:B------:R-:W-:Y:S02]  /*1970*/  IMAD R5, R61.reuse, R6, R5 ;  /* 0x000000063d057224 */ /* 0x040fe400078e0205 */
[----:B------:R-:W-:Y:S01]  /*1980*/  IMAD R3, R61, R4, R3 ;  /* 0x000000043d037224 */ /* 0x000fe200078e0203 */
[----:B------:R-:W-:Y:S04]  /*1990*/  STL [R1+0x14], R9 ;  /* 0x0000140901007387 */ /* 0x000fe80000100800 */
[----:B------:R0:W-:Y:S04]  /*19a0*/  STL [R1+0x10], R7 ;  /* 0x0000100701007387 */ /* 0x0001e80000100800 */
[----:B------:R1:W-:Y:S04]  /*19b0*/  STL [R1+0xc], R5 ;  /* 0x00000c0501007387 */ /* 0x0003e80000100800 */
[----:B------:R3:W-:Y:S01]  /*19c0*/  STL [R1+0x8], R3 ;  /* 0x0000080301007387 */ /* 0x0007e20000100800 */
[----:B--2---:R-:W-:-:S05]  /*19d0*/  IABS R0, R28 ;  /* 0x0000001c00007213 */ /* 0x004fca0000000000 */
[----:B------:R-:W-:-:S04]  /*19e0*/  IMAD.HI.U32 R2, R59, R0, RZ ;  /* 0x000000003b027227 */ /* 0x000fc800078e00ff */
[----:B------:R-:W-:-:S04]  /*19f0*/  IMAD.MOV R2, RZ, RZ, -R2 ;  /* 0x000000ffff027224 */ /* 0x000fc800078e0a02 */
[----:B------:R-:W-:-:S05]  /*1a00*/  IMAD R0, R61, R2, R0 ;  /* 0x000000023d007224 */ /* 0x000fca00078e0200 */
[----:B------:R-:W-:Y:S04]  /*1a10*/  STL [R1+0x4], R0 ;  /* 0x0000040001007387 */ /* 0x000fe80000100800 */
[----:B------:R-:W2:Y:S01]  /*1a20*/  LDL R28, [R1+0x1464] ;  /* 0x00146400011c7983 */ /* 0x000ea20000100800 */
[----:B------:R-:W-:Y:S02]  /*1a30*/  IABS R60, R60 ;  /* 0x0000003c003c7213 */ /* 0x000fe40000000000 */
[----:B------:R-:W-:-:S03]  /*1a40*/  IABS R2, R29 ;  /* 0x0000001d00027213 */ /* 0x000fc60000000000 */
[----:B0-----:R-:W-:-:S04]  /*1a50*/  IMAD.HI.U32 R7, R59, R60, RZ ;  /* 0x0000003c3b077227 */ /* 0x001fc800078e00ff */
[----:B-1----:R-:W-:-:S04]  /*1a60*/  IMAD.HI.U32 R5, R59, R2, RZ ;  /* 0x000000023b057227 */ /* 0x002fc800078e00ff */
[----:B------:R-:W-:Y:S02]  /*1a70*/  IMAD.MOV R7, RZ, RZ, -R7 ;  /* 0x000000ffff077224 */ /* 0x000fe400078e0a07 */
[----:B------:R-:W-:Y:S02]  /*1a80*/  IMAD.MOV R5, RZ, RZ, -R5 ;  /* 0x000000ffff057224 */ /* 0x000fe400078e0a05 */
[C---:B------:R-:W-:Y:S01]  /*1a90*/  IMAD R60, R61.reuse, R7, R60 ;  /* 0x000000073d3c7224 */ /* 0x040fe200078e023c */
[----:B------:R-:W-:Y:S01]  /*1aa0*/  IABS R7, R34 ;  /* 0x0000002200077213 */ /* 0x000fe20000000000 */
[----:B------:R-:W-:Y:S01]  /*1ab0*/  IMAD R2, R61, R5, R2 ;  /* 0x000000053d027224 */ /* 0x000fe200078e0202 */
[----:B--2---:R-:W-:Y:S02]  /*1ac0*/  IABS R8, R28 ;  /* 0x0000001c00087213 */ /* 0x004fe40000000000 */
[----:B------:R-:W2:Y:S01]  /*1ad0*/  LDL R28, [R1+0x1460] ;  /* 0x00146000011c7983 */ /* 0x000ea20000100800 */
[----:B------:R-:W-:Y:S01]  /*1ae0*/  IABS R5, R32 ;  /* 0x0000002000057213 */ /* 0x000fe20000000000 */
[----:B------:R-:W-:-:S04]  /*1af0*/  IMAD.HI.U32 R10, R59, R7, RZ ;  /* 0x000000073b0a7227 */ /* 0x000fc800078e00ff */
[----:B------:R-:W-:-:S04]  /*1b00*/  IMAD.HI.U32 R12, R59, R5, RZ ;  /* 0x000000053b0c7227 */ /* 0x000fc800078e00ff */
[----:B------:R-:W-:Y:S02]  /*1b10*/  IMAD.MOV R10, RZ, RZ, -R10 ;  /* 0x000000ffff0a7224 */ /* 0x000fe400078e0a0a */
[----:B------:R-:W-:-:S04]  /*1b20*/  IMAD.HI.U32 R9, R59, R8, RZ ;  /* 0x000000083b097227 */ /* 0x000fc800078e00ff */
[----:B------:R-:W-:Y:S02]  /*1b30*/  IMAD.MOV R12, RZ, RZ, -R12 ;  /* 0x000000ffff0c7224 */ /* 0x000fe400078e0a0c */
[C---:B------:R-:W-:Y:S01]  /*1b40*/  IMAD R7, R61.reuse, R10, R7 ;  /* 0x0000000a3d077224 */ /* 0x040fe200078e0207 */
[----:B------:R-:W-:Y:S01]  /*1b50*/  IABS R10, R37 ;  /* 0x00000025000a7213 */ /* 0x000fe20000000000 */
[----:B------:R-:W-:Y:S02]  /*1b60*/  IMAD.MOV R9, RZ, RZ, -R9 ;  /* 0x000000ffff097224 */ /* 0x000fe400078e0a09 */
[----:B------:R-:W-:Y:S01]  /*1b70*/  IMAD R5, R61, R12, R5 ;  /* 0x0000000c3d057224 */ /* 0x000fe200078e0205 */
[----:B------:R-:W-:Y:S01]  /*1b80*/  IABS R12, R39 ;  /* 0x00000027000c7213 */ /* 0x000fe20000000000 */
[----:B------:R-:W-:Y:S01]  /*1b90*/  IMAD.HI.U32 R17, R59, R10, RZ ;  /* 0x0000000a3b117227 */ /* 0x000fe200078e00ff */
[----:B---3--:R-:W-:-:S03]  /*1ba0*/  IABS R3, R30 ;  /* 0x0000001e00037213 */ /* 0x008fc60000000000 */
[----:B------:R-:W-:Y:S02]  /*1bb0*/  IMAD R8, R61, R9, R8 ;  /* 0x000000093d087224 */ /* 0x000fe400078e0208 */
[----:B------:R-:W-:-:S04]  /*1bc0*/  IMAD.HI.U32 R15, R59, R12, RZ ;  /* 0x0000000c3b0f7227 */ /* 0x000fc800078e00ff */
[----:B------:R-:W-:Y:S01]  /*1bd0*/  IMAD.MOV R17, RZ, RZ, -R17 ;  /* 0x000000ffff117224 */ /* 0x000fe200078e0a11 */
[----:B------:R0:W-:Y:S01]  /*1be0*/  STL [R1], R8 ;  /* 0x0000000801007387 */ /* 0x0001e20000100800 */
[----:B------:R-:W-:-:S04]  /*1bf0*/  IMAD.HI.U32 R4, R59, R3, RZ ;  /* 0x000000033b047227 */ /* 0x000fc800078e00ff */
[----:B------:R-:W-:Y:S02]  /*1c00*/  IMAD.MOV R15, RZ, RZ, -R15 ;  /* 0x000000ffff0f7224 */ /* 0x000fe400078e0a0f */
[C---:B------:R-:W-:Y:S01]  /*1c10*/  IMAD R10, R61.reuse, R17, R10 ;  /* 0x000000113d0a7224 */ /* 0x040fe200078e020a */
[----:B------:R-:W-:Y:S02]  /*1c20*/  IABS R17, R44 ;  /* 0x0000002c00117213 */ /* 0x000fe40000000000 */
[----:B0-----:R-:W-:Y:S01]  /*1c30*/  IABS R8, R35 ;  /* 0x0000002300087213 */ /* 0x001fe20000000000 */
[----:B------:R-:W-:Y:S02]  /*1c40*/  IMAD.MOV R4, RZ, RZ, -R4 ;  /* 0x000000ffff047224 */ /* 0x000fe400078e0a04 */
[----:B------:R-:W-:Y:S01]  /*1c50*/  IMAD R12, R61, R15, R12 ;  /* 0x0000000f3d0c7224 */ /* 0x000fe200078e020c */
[----:B------:R-:W-:Y:S01]  /*1c60*/  IABS R15, R42 ;  /* 0x0000002a000f7213 */ /* 0x000fe20000000000 */
[----:B------:R-:W-:-:S04]  /*1c70*/  IMAD.HI.U32 R9, R59, R8, RZ ;  /* 0x000000083b097227 */ /* 0x000fc800078e00ff */
[----:B------:R-:W-:-:S04]  /*1c80*/  IMAD.HI.U32 R20, R59, R17, RZ ;  /* 0x000000113b147227 */ /* 0x000fc800078e00ff */
[----:B------:R-:W-:Y:S01]  /*1c90*/  IMAD R3, R61, R4, R3 ;  /* 0x000000043d037224 */ /* 0x000fe200078e0203 */
[----:B------:R-:W-:Y:S01]  /*1ca0*/  IABS R4, R31 ;  /* 0x0000001f00047213 */ /* 0x000fe20000000000 */
[----:B------:R-:W-:Y:S02]  /*1cb0*/  IMAD.MOV R9, RZ, RZ, -R9 ;  /* 0x000000ffff097224 */ /* 0x000fe400078e0a09 */
[----:B------:R-:W-:-:S04]  /*1cc0*/  IMAD.HI.U32 R22, R59, R15, RZ ;  /* 0x0000000f3b167227 */ /* 0x000fc800078e00ff */
[----:B------:R-:W-:Y:S02]  /*1cd0*/  IMAD.MOV R20, RZ, RZ, -R20 ;  /* 0x000000ffff147224 */ /* 0x000fe400078e0a14 */
[----:B------:R-:W-:Y:S01]  /*1ce0*/  IMAD R8, R61, R9, R8 ;  /* 0x000000093d087224 */ /* 0x000fe200078e0208 */
[----:B------:R-:W-:Y:S01]  /*1cf0*/  IABS R9, R36 ;  /* 0x0000002400097213 */ /* 0x000fe20000000000 */
[----:B------:R-:W-:-:S04]  /*1d00*/  IMAD.HI.U32 R13, R59, R4, RZ ;  /* 0x000000043b0d7227 */ /* 0x000fc800078e00ff */
[----:B------:R-:W-:Y:S02]  /*1d10*/  IMAD.MOV R22, RZ, RZ, -R22 ;  /* 0x000000ffff167224 */ /* 0x000fe400078e0a16 */
[C---:B------:R-:W-:Y:S01]  /*1d20*/  IMAD R17, R61.reuse, R20, R17 ;  /* 0x000000143d117224 */ /* 0x040fe200078e0211 */
[----:B------:R-:W-:Y:S01]  /*1d30*/  IABS R20, R47 ;  /* 0x0000002f00147213 */ /* 0x000fe20000000000 */
[----:B------:R-:W-:Y:S02]  /*1d40*/  IMAD.MOV R13, RZ, RZ, -R13 ;  /* 0x000000ffff0d7224 */ /* 0x000fe400078e0a0d */
[----:B------:R-:W-:Y:S01]  /*1d50*/  IMAD R15, R61, R22, R15 ;  /* 0x000000163d0f7224 */ /* 0x000fe200078e020f */
[----:B------:R-:W-:Y:S01]  /*1d60*/  IABS R22, R49 ;  /* 0x0000003100167213 */ /* 0x000fe20000000000 */
[C---:B------:R-:W-:Y:S01]  /*1d70*/  IMAD.HI.U32 R18, R59.reuse, R9, RZ ;  /* 0x000000093b127227 */ /* 0x040fe200078e00ff */
[----:B------:R-:W-:Y:S03]  /*1d80*/  STL [R1+0x15a0], R60 ;  /* 0x0015a03c01007387 */ /* 0x000fe60000100800 */
[----:B------:R-:W-:-:S04]  /*1d90*/  IMAD.HI.U32 R27, R59, R20, RZ ;  /* 0x000000143b1b7227 */ /* 0x000fc800078e00ff */
[----:B------:R-:W-:Y:S02]  /*1da0*/  IMAD R4, R61, R13, R4 ;  /* 0x0000000d3d047224 */ /* 0x000fe400078e0204 */
[----:B------:R-:W-:Y:S02]  /*1db0*/  IMAD.MOV R18, RZ, RZ, -R18 ;  /* 0x000000ffff127224 */ /* 0x000fe400078e0a12 */
[----:B------:R-:W-:-:S04]  /*1dc0*/  IMAD.HI.U32 R25, R59, R22, RZ ;  /* 0x000000163b197227 */ /* 0x000fc800078e00ff */
[----:B------:R-:W-:Y:S02]  /*1dd0*/  IMAD.MOV R27, RZ, RZ, -R27 ;  /* 0x000000ffff1b7224 */ /* 0x000fe400078e0a1b */
[C---:B------:R-:W-:Y:S02]  /*1de0*/  IMAD R9, R61.reuse, R18, R9 ;  /* 0x000000123d097224 */ /* 0x040fe400078e0209 */
[----:B------:R-:W-:Y:S02]  /*1df0*/  IMAD.MOV R25, RZ, RZ, -R25 ;  /* 0x000000ffff197224 */ /* 0x000fe400078e0a19 */
[C---:B------:R-:W-:Y:S02]  /*1e00*/  IMAD R20, R61.reuse, R27, R20 ;  /* 0x0000001b3d147224 */ /* 0x040fe400078e0214 */
[----:B------:R-:W-:Y:S01]  /*1e10*/  IMAD R22, R61, R25, R22 ;  /* 0x000000193d167224 */ /* 0x000fe200078e0216 */
[----:B------:R-:W-:Y:S01]  /*1e20*/  IABS R25, R52 ;  /* 0x0000003400197213 */ /* 0x000fe20000000000 */
[----:B------:R-:W-:Y:S01]  /*1e30*/  IMAD.MOV.U32 R52, RZ, RZ, R56 ;  /* 0x000000ffff347224 */ /* 0x000fe200078e0038 */
[----:B------:R-:W-:Y:S01]  /*1e40*/  IABS R27, R58 ;  /* 0x0000003a001b7213 */ /* 0x000fe20000000000 */
[----:B------:R-:W-:Y:S01]  /*1e50*/  IMAD.MOV.U32 R56, RZ, RZ, R57 ;  /* 0x000000ffff387224 */ /* 0x000fe200078e0039 */
[----:B--2---:R-:W-:-:S05]  /*1e60*/  IABS R0, R28 ;  /* 0x0000001c00007213 */ /* 0x004fca0000000000 */
[----:B------:R-:W-:-:S04]  /*1e70*/  IMAD.HI.U32 R6, R59, R0, RZ ;  /* 0x000000003b067227 */ /* 0x000fc800078e00ff */
[----:B------:R-:W-:-:S04]  /*1e80*/  IMAD.MOV R6, RZ, RZ, -R6 ;  /* 0x000000ffff067224 */ /* 0x000fc800078e0a06 */
[----:B------:R-:W-:Y:S01]  /*1e90*/  IMAD R0, R61, R6, R0 ;  /* 0x000000063d007224 */ /* 0x000fe200078e0200 */
[----:B------:R-:W-:-:S05]  /*1ea0*/  IABS R6, R33 ;  /* 0x0000002100067213 */ /* 0x000fca0000000000 */
[----:B------:R-:W-:-:S04]  /*1eb0*/  IMAD.HI.U32 R11, R59, R6, RZ ;  /* 0x000000063b0b7227 */ /* 0x000fc800078e00ff */
[----:B------:R-:W-:Y:S01]  /*1ec0*/  IMAD.MOV R11, RZ, RZ, -R11 ;  /* 0x000000ffff0b7224 */ /* 0x000fe200078e0a0b */
[----:B------:R-:W-:Y:S03]  /*1ed0*/  STL [R1+0x15a4], R0 ;  /* 0x0015a40001007387 */ /* 0x000fe60000100800 */
[----:B------:R-:W-:Y:S01]  /*1ee0*/  IMAD R6, R61, R11, R6 ;  /* 0x0000000b3d067224 */ /* 0x000fe200078e0206 */
[----:B------:R-:W-:Y:S04]  /*1ef0*/  STL [R1+0x15a8], R2 ;  /* 0x0015a80201007387 */ /* 0x000fe80000100800 */
[----:B------:R-:W-:Y:S04]  /*1f00*/  STL [R1+0x15ac], R3 ;  /* 0x0015ac0301007387 */ /* 0x000fe80000100800 */
[----:B------:R-:W-:Y:S04]  /*1f10*/  STL [R1+0x15b0], R4 ;  /* 0x0015b00401007387 */ /* 0x000fe80000100800 */
[----:B------:R-:W-:Y:S04]  /*1f20*/  STL [R1+0x15b4], R5 ;  /* 0x0015b40501007387 */ /* 0x000fe80000100800 */
[----:B------:R-:W-:Y:S04]  /*1f30*/  STL [R1+0x15b8], R6 ;  /* 0x0015b80601007387 */ /* 0x000fe80000100800 */
[----:B------:R0:W-:Y:S04]  /*1f40*/  STL [R1+0x1598], R7 ;  /* 0x0015980701007387 */ /* 0x0001e80000100800 */
[----:B------:R-:W-:Y:S04]  /*1f50*/  STL [R1+0x1594], R8 ;  /* 0x0015940801007387 */ /* 0x000fe80000100800 */
[----:B------:R-:W-:Y:S04]  /*1f60*/  STL [R1+0x1590], R9 ;  /* 0x0015900901007387 */ /* 0x000fe80000100800 */
[----:B------:R-:W-:Y:S04]  /*1f70*/  STL [R1+0x159c], R10 ;  /* 0x00159c0a01007387 */ /* 0x000fe80000100800 */
[----:B------:R1:W-:Y:S04]  /*1f80*/  STL [R1+0x158c], R20 ;  /* 0x00158c1401007387 */ /* 0x0003e80000100800 */
[----:B------:R-:W2:Y:S04]  /*1f90*/  LDL R58, [R1+0x13d0] ;  /* 0x0013d000013a7983 */ /* 0x000ea80000100800 */
[----:B------:R-:W3:Y:S01]  /*1fa0*/  LDL R57, [R1+0x13d4] ;  /* 0x0013d40001397983 */ /* 0x000ee20000100800 */
[----:B------:R-:W-:-:S02]  /*1fb0*/  IABS R11, R38 ;  /* 0x00000026000b7213 */ /* 0x000fc40000000000 */
[----:B------:R-:W-:Y:S02]  /*1fc0*/  IABS R18, R45 ;  /* 0x0000002d00127213 */ /* 0x000fe40000000000 */
[----:B----4-:R-:W-:Y:S01]  /*1fd0*/  IABS R13, R40 ;  /* 0x00000028000d7213 */ /* 0x010fe20000000000 */
[C---:B------:R-:W-:Y:S01]  /*1fe0*/  IMAD.HI.U32 R16, R59.reuse, R11, RZ ;  /* 0x0000000b3b107227 */ /* 0x040fe200078e00ff */
[----:B0-----:R-:W4:Y:S03]  /*1ff0*/  LDL R7, [R1+0x137c] ;  /* 0x00137c0001077983 */ /* 0x001f260000100800 */
[----:B------:R-:W-:Y:S01]  /*2000*/  IMAD.MOV R16, RZ, RZ, -R16 ;  /* 0x000000ffff107224 */ /* 0x000fe200078e0a10 */
[----:B------:R-:W4:Y:S01]  /*2010*/  LDL R4, [R1+0x758] ;  /* 0x0007580001047983 */ /* 0x000f220000100800 */
[----:B------:R-:W-:-:S03]  /*2020*/  IMAD.HI.U32 R19, R59, R18, RZ ;  /* 0x000000123b137227 */ /* 0x000fc600078e00ff */
[----:B------:R-:W4:Y:S01]  /*2030*/  LDL R2, [R1+0x1374] ;  /* 0x0013740001027983 */ /* 0x000f220000100800 */
[----:B------:R-:W-:Y:S01]  /*2040*/  IMAD R11, R61, R16, R11 ;  /* 0x000000103d0b7224 */ /* 0x000fe200078e020b */
[----:B------:R-:W-:Y:S01]  /*2050*/  IABS R16, R43 ;  /* 0x0000002b00107213 */ /* 0x000fe20000000000 */
[C---:B------:R-:W-:Y:S01]  /*2060*/  IMAD.HI.U32 R14, R59.reuse, R13, RZ ;  /* 0x0000000d3b0e7227 */ /* 0x040fe200078e00ff */
[----:B------:R-:W4:Y:S03]  /*2070*/  LDL R3, [R1+0x1378] ;  /* 0x0013780001037983 */ /* 0x000f260000100800 */
[----:B------:R-:W-:Y:S01]  /*2080*/  IMAD.MOV R19, RZ, RZ, -R19 ;  /* 0x000000ffff137224 */ /* 0x000fe200078e0a13 */
[----:B------:R-:W4:Y:S01]  /*2090*/  LDL R60, [R1+0x136c] ;  /* 0x00136c00013c7983 */ /* 0x000f220000100800 */
[----:B------:R-:W-:-:S03]  /*20a0*/  IMAD.HI.U32 R21, R59, R16, RZ ;  /* 0x000000103b157227 */ /* 0x000fc600078e00ff */
[----:B------:R-:W4:Y:S01]  /*20b0*/  LDL R6, [R1+0x1c] ;  /* 0x00001c0001067983 */ /* 0x000f220000100800 */
[----:B------:R-:W-:Y:S02]  /*20c0*/  IMAD.MOV R14, RZ, RZ, -R14 ;  /* 0x000000ffff0e7224 */ /* 0x000fe400078e0a0e */
[C---:B------:R-:W-:Y:S01]  /*20d0*/  IMAD R18, R61.reuse, R19, R18 ;  /* 0x000000133d127224 */ /* 0x040fe200078e0212 */
[----:B------:R-:W-:Y:S01]  /*20e0*/  IABS R19, R46 ;  /* 0x0000002e00137213 */ /* 0x000fe20000000000 */
[----:B------:R-:W-:Y:S01]  /*20f0*/  IMAD.MOV R21, RZ, RZ, -R21 ;  /* 0x000000ffff157224 */ /* 0x000fe200078e0a15 */
[----:B------:R-:W4:Y:S01]  /*2100*/  LDL R5, [R1+0x18] ;  /* 0x0000180001057983 */ /* 0x000f220000100800 */
[C---:B------:R-:W-:Y:S01]  /*2110*/  IMAD R13, R61.reuse, R14, R13 ;  /* 0x0000000e3d0d7224 */ /* 0x040fe200078e020d */
[----:B------:R-:W-:Y:S01]  /*2120*/  IABS R14, R41 ;  /* 0x00000029000e7213 */ /* 0x000fe20000000000 */
[----:B------:R-:W-:Y:S01]  /*2130*/  IMAD R16, R61, R21, R16 ;  /* 0x000000153d107224 */ /* 0x000fe200078e0210 */
        /* <DEDUP_REMOVED lines=14> */
[C---:B------:R-:W-:Y:S01]  /*2220*/  IMAD.HI.U32 R29, R59.reuse, R28, RZ ;  /* 0x0000001c3b1d7227 */ /* 0x040fe200078e00ff */
[----:B------:R-:W4:Y:S03]  /*2230*/  LDL R53, [R1+0x13cc] ;  /* 0x0013cc0001357983 */ /* 0x000f260000100800 */
[----:B------:R-:W-:-:S04]  /*2240*/  IMAD.HI.U32 R24, R59, R23, RZ ;  /* 0x000000173b187227 */ /* 0x000fc800078e00ff */
[----:B------:R-:W-:-:S04]  /*2250*/  IMAD.HI.U32 R30, R59, R27, RZ ;  /* 0x0000001b3b1e7227 */ /* 0x000fc800078e00ff */
[----:B------:R-:W-:Y:S02]  /*2260*/  IMAD.MOV R29, RZ, RZ, -R29 ;  /* 0x000000ffff1d7224 */ /* 0x000fe400078e0a1d */
[----:B------:R-:W-:-:S04]  /*2270*/  IMAD.HI.U32 R31, R59, R26, RZ ;  /* 0x0000001a3b1f7227 */ /* 0x000fc800078e00ff */
[----:B------:R-:W-:Y:S02]  /*2280*/  IMAD.MOV R24, RZ, RZ, -R24 ;  /* 0x000000ffff187224 */ /* 0x000fe400078e0a18 */
[----:B------:R-:W-:Y:S02]  /*2290*/  IMAD.MOV R30, RZ, RZ, -R30 ;  /* 0x000000ffff1e7224 */ /* 0x000fe400078e0a1e */
[C---:B------:R-:W-:Y:S01]  /*22a0*/  IMAD R28, R61.reuse, R29, R28 ;  /* 0x0000001d3d1c7224 */ /* 0x040fe200078e021c */
[----:B------:R-:W-:Y:S01]  /*22b0*/  IABS R29, R55 ;  /* 0x00000037001d7213 */ /* 0x000fe20000000000 */
[----:B------:R-:W-:Y:S01]  /*22c0*/  IMAD.MOV R31, RZ, RZ, -R31 ;  /* 0x000000ffff1f7224 */ /* 0x000fe200078e0a1f */
[----:B------:R-:W4:Y:S01]  /*22d0*/  LDL R55, [R1+0x13c4] ;  /* 0x0013c40001377983 */ /* 0x000f220000100800 */
[C---:B------:R-:W-:Y:S01]  /*22e0*/  IMAD R23, R61.reuse, R24, R23 ;  /* 0x000000183d177224 */ /* 0x040fe200078e0217 */
[----:B------:R-:W-:Y:S01]  /*22f0*/  IABS R24, R51 ;  /* 0x0000003300187213 */ /* 0x000fe20000000000 */
[C---:B------:R-:W-:Y:S01]  /*2300*/  IMAD R27, R61.reuse, R30, R27 ;  /* 0x0000001e3d1b7224 */ /* 0x040fe200078e021b */
[----:B------:R-:W-:Y:S01]  /*2310*/  IABS R30, R52 ;  /* 0x00000034001e7213 */ /* 0x000fe20000000000 */
[----:B------:R-:W-:Y:S01]  /*2320*/  IMAD R26, R61, R31, R26 ;  /* 0x0000001f3d1a7224 */ /* 0x000fe200078e021a */
[----:B------:R-:W-:Y:S01]  /*2330*/  IABS R31, R56 ;  /* 0x00000038001f7213 */ /* 0x000fe20000000000 */
[----:B------:R-:W4:Y:S01]  /*2340*/  LDL R52, [R1+0x13c0] ;  /* 0x0013c00001347983 */ /* 0x000f220000100800 */
[----:B------:R-:W-:-:S03]  /*2350*/  IMAD.HI.U32 R33, R59, R24, RZ ;  /* 0x000000183b217227 */ /* 0x000fc600078e00ff */
[----:B------:R-:W4:Y:S01]  /*2360*/  LDL R56, [R1+0x13bc] ;  /* 0x0013bc0001387983 */ /* 0x000f220000100800 */
[----:B------:R-:W-:-:S04]  /*2370*/  IMAD.HI.U32 R32, R59, R25, RZ ;  /* 0x000000193b207227 */ /* 0x000fc800078e00ff */
[----:B------:R-:W-:Y:S02]  /*2380*/  IMAD.MOV R33, RZ, RZ, -R33 ;  /* 0x000000ffff217224 */ /* 0x000fe400078e0a21 */
[----:B------:R-:W-:Y:S02]  /*2390*/  IMAD.MOV R32, RZ, RZ, -R32 ;  /* 0x000000ffff207224 */ /* 0x000fe400078e0a20 */
[C---:B------:R-:W-:Y:S02]  /*23a0*/  IMAD R24, R61.reuse, R33, R24 ;  /* 0x000000213d187224 */ /* 0x040fe400078e0218 */
[----:B------:R-:W-:Y:S01]  /*23b0*/  IMAD R25, R61, R32, R25 ;  /* 0x000000203d197224 */ /* 0x000fe200078e0219 */
[----:B--2---:R-:W-:Y:S02]  /*23c0*/  IABS R33, R58 ;  /* 0x0000003a00217213 */ /* 0x004fe40000000000 */
[----:B------:R-:W2:Y:S01]  /*23d0*/  LDL R58, [R1+0x13b4] ;  /* 0x0013b400013a7983 */ /* 0x000ea20000100800 */
[----:B---3--:R-:W-:-:S03]  /*23e0*/  IABS R32, R57 ;  /* 0x0000003900207213 */ /* 0x008fc60000000000 */
[----:B------:R-:W3:Y:S01]  /*23f0*/  LDL R57, [R1+0x13b8] ;  /* 0x0013b80001397983 */ /* 0x000ee20000100800 */
[----:B------:R-:W-:-:S04]  /*2400*/  IMAD.HI.U32 R34, R59, R33, RZ ;  /* 0x000000213b227227 */ /* 0x000fc800078e00ff */
[----:B------:R-:W-:-:S04]  /*2410*/  IMAD.HI.U32 R36, R59, R31, RZ ;  /* 0x0000001f3b247227 */ /* 0x000fc800078e00ff */
[----:B------:R-:W-:Y:S02]  /*2420*/  IMAD.MOV R34, RZ, RZ, -R34 ;  /* 0x000000ffff227224 */ /* 0x000fe400078e0a22 */
[----:B------:R-:W-:-:S04]  /*2430*/  IMAD.HI.U32 R37, R59, R30, RZ ;  /* 0x0000001e3b257227 */ /* 0x000fc800078e00ff */
[----:B------:R-:W-:Y:S02]  /*2440*/  IMAD.MOV R36, RZ, RZ, -R36 ;  /* 0x000000ffff247224 */ /* 0x000fe400078e0a24 */
[----:B------:R-:W-:-:S04]  /*2450*/  IMAD.HI.U32 R38, R59, R29, RZ ;  /* 0x0000001d3b267227 */ /* 0x000fc800078e00ff */
[C---:B------:R-:W-:Y:S02]  /*2460*/  IMAD R33, R61.reuse, R34, R33 ;  /* 0x000000223d217224 */ /* 0x040fe400078e0221 */
[----:B------:R-:W-:Y:S02]  /*2470*/  IMAD.MOV R37, RZ, RZ, -R37 ;  /* 0x000000ffff257224 */ /* 0x000fe400078e0a25 */
[C---:B------:R-:W-:Y:S02]  /*2480*/  IMAD R31, R61.reuse, R36, R31 ;  /* 0x000000243d1f7224 */ /* 0x040fe400078e021f */
[----:B------:R-:W-:Y:S02]  /*2490*/  IMAD.MOV R38, RZ, RZ, -R38 ;  /* 0x000000ffff267224 */ /* 0x000fe400078e0a26 */
[C---:B------:R-:W-:Y:S02]  /*24a0*/  IMAD R30, R61.reuse, R37, R30 ;  /* 0x000000253d1e7224 */ /* 0x040fe400078e021e */
[----:B------:R-:W-:-:S02]  /*24b0*/  IMAD R29, R61, R38, R29 ;  /* 0x000000263d1d7224 */ /* 0x000fc400078e021d */
[----:B------:R-:W-:-:S04]  /*24c0*/  IMAD.HI.U32 R35, R59, R32, RZ ;  /* 0x000000203b237227 */ /* 0x000fc800078e00ff */
[----:B------:R-:W-:-:S04]  /*24d0*/  IMAD.MOV R35, RZ, RZ, -R35 ;  /* 0x000000ffff237224 */ /* 0x000fc800078e0a23 */
[----:B------:R-:W-:Y:S01]  /*24e0*/  IMAD R32, R61, R35, R32 ;  /* 0x000000233d207224 */ /* 0x000fe200078e0220 */
[----:B----4-:R-:W-:Y:S02]  /*24f0*/  IABS R34, R53 ;  /* 0x0000003500227213 */ /* 0x010fe40000000000 */
[----:B------:R-:W4:Y:S01]  /*2500*/  LDL R53, [R1+0x13b0] ;  /* 0x0013b00001357983 */ /* 0x000f220000100800 */
[----:B------:R-:W-:-:S03]  /*2510*/  IABS R35, R54 ;  /* 0x0000003600237213 */ /* 0x000fc60000000000 */
[----:B------:R-:W4:Y:S01]  /*2520*/  LDL R54, [R1+0x13ac] ;  /* 0x0013ac0001367983 */ /* 0x000f220000100800 */
[----:B------:R-:W-:-:S03]  /*2530*/  IABS R36, R55 ;  /* 0x0000003700247213 */ /* 0x000fc60000000000 */
[----:B------:R-:W4:Y:S01]  /*2540*/  LDL R55, [R1+0x13a8] ;  /* 0x0013a80001377983 */ /* 0x000f220000100800 */
[----:B------:R-:W-:Y:S02]  /*2550*/  IABS R37, R52 ;  /* 0x0000003400257213 */ /* 0x000fe40000000000 */
[----:B------:R-:W-:-:S03]  /*2560*/  IABS R38, R56 ;  /* 0x0000003800267213 */ /* 0x000fc60000000000 */
[C---:B------:R-:W-:Y:S01]  /*2570*/  IMAD.HI.U32 R40, R59.reuse, R37, RZ ;  /* 0x000000253b287227 */ /* 0x040fe200078e00ff */
[----:B------:R-:W4:Y:S03]  /*2580*/  LDL R56, [R1+0x13a4] ;  /* 0x0013a40001387983 */ /* 0x000f260000100800 */
[----:B------:R-:W-:Y:S01]  /*2590*/  IMAD.HI.U32 R39, R59, R38, RZ ;  /* 0x000000263b277227 */ /* 0x000fe200078e00ff */
[----:B------:R-:W4:Y:S03]  /*25a0*/  LDL R52, [R1+0x13a0] ;  /* 0x0013a00001347983 */ /* 0x000f260000100800 */
[----:B------:R-:W-:Y:S02]  /*25b0*/  IMAD.MOV R40, RZ, RZ, -R40 ;  /* 0x000000ffff287224 */ /* 0x000fe400078e0a28 */
[----:B------:R-:W-:-:S02]  /*25c0*/  IMAD.MOV R39, RZ, RZ, -R39 ;  /* 0x000000ffff277224 */ /* 0x000fc400078e0a27 */
        /* <DEDUP_REMOVED lines=9> */
[----:B------:R-:W-:Y:S02]  /*2660*/  IMAD.MOV R43, RZ, RZ, -R43 ;  /* 0x000000ffff2b7224 */ /* 0x000fe400078e0a2b */
[C---:B------:R-:W-:Y:S02]  /*2670*/  IMAD R36, R61.reuse, R41, R36 ;  /* 0x000000293d247224 */ /* 0x040fe400078e0224 */
[----:B------:R-:W-:Y:S02]  /*2680*/  IMAD R34, R61, R43, R34 ;  /* 0x0000002b3d227224 */ /* 0x000fe400078e0222 */
[----:B------:R-:W-:-:S04]  /*2690*/  IMAD.HI.U32 R42, R59, R35, RZ ;  /* 0x000000233b2a7227 */ /* 0x000fc800078e00ff */
[----:B------:R-:W-:Y:S02]  /*26a0*/  IMAD.MOV R42, RZ, RZ, -R42 ;  /* 0x000000ffff2a7224 */ /* 0x000fe400078e0a2a */
[----:B------:R-:W-:-:S04]  /*26b0*/  IMAD.HI.U32 R47, R59, R40, RZ ;  /* 0x000000283b2f7227 */ /* 0x000fc800078e00ff */
[----:B------:R-:W-:Y:S02]  /*26c0*/  IMAD R35, R61, R42, R35 ;  /* 0x0000002a3d237224 */ /* 0x000fe400078e0223 */
[----:B------:R-:W-:-:S04]  /*26d0*/  IMAD.MOV R47, RZ, RZ, -R47 ;  /* 0x000000ffff2f7224 */ /* 0x000fc800078e0a2f */
[----:B------:R-:W-:Y:S01]  /*26e0*/  IMAD R40, R61, R47, R40 ;  /* 0x0000002f3d287224 */ /* 0x000fe200078e0228 */
[----:B----4-:R-:W-:Y:S02]  /*26f0*/  IABS R41, R53 ;  /* 0x0000003500297213 */ /* 0x010fe40000000000 */
[----:B------:R-:W4:Y:S03]  /*2700*/  LDL R53, [R1+0x1394] ;  /* 0x0013940001357983 */ /* 0x000f260000100800 */
[----:B------:R-:W-:Y:S01]  /*2710*/  IMAD.HI.U32 R46, R59, R41, RZ ;  /* 0x000000293b2e7227 */ /* 0x000fe200078e00ff */
[----:B------:R-:W-:Y:S02]  /*2720*/  IABS R42, R54 ;  /* 0x00000036002a7213 */ /* 0x000fe40000000000 */
[----:B------:R-:W4:Y:S01]  /*2730*/  LDL R54, [R1+0x1390] ;  /* 0x0013900001367983 */ /* 0x000f220000100800 */
[----:B------:R-:W-:Y:S01]  /*2740*/  IMAD.MOV R46, RZ, RZ, -R46 ;  /* 0x000000ffff2e7224 */ /* 0x000fe200078e0a2e */
[----:B------:R-:W-:-:S02]  /*2750*/  IABS R43, R55 ;  /* 0x00000037002b7213 */ /* 0x000fc40000000000 */
[----:B------:R-:W4:Y:S03]  /*2760*/  LDL R55, [R1+0x138c] ;  /* 0x00138c0001377983 */ /* 0x000f260000100800 */
[----:B------:R-:W-:-:S04]  /*2770*/  IMAD.HI.U32 R44, R59, R43, RZ ;  /* 0x0000002b3b2c7227 */ /* 0x000fc800078e00ff */
[----:B------:R-:W-:-:S04]  /*2780*/  IMAD.MOV R44, RZ, RZ, -R44 ;  /* 0x000000ffff2c7224 */ /* 0x000fc800078e0a2c */
[C---:B------:R-:W-:Y:S01]  /*2790*/  IMAD R43, R61.reuse, R44, R43 ;  /* 0x0000002c3d2b7224 */ /* 0x040fe200078e022b */
[----:B------:R-:W-:Y:S02]  /*27a0*/  IABS R44, R56 ;  /* 0x00000038002c7213 */ /* 0x000fe40000000000 */
[----:B------:R-:W4:Y:S01]  /*27b0*/  LDL R56, [R1+0x1388] ;  /* 0x0013880001387983 */ /* 0x000f220000100800 */
[----:B------:R-:W-:Y:S01]  /*27c0*/  IMAD R41, R61, R46, R41 ;  /* 0x0000002e3d297224 */ /* 0x000fe200078e0229 */
[----:B--2---:R-:W-:Y:S02]  /*27d0*/  IABS R47, R58 ;  /* 0x0000003a002f7213 */ /* 0x004fe40000000000 */
[----:B------:R-:W2:Y:S01]  /*27e0*/  LDL R58, [R1+0x1380] ;  /* 0x00138000013a7983 */ /* 0x000ea20000100800 */
[----:B---3--:R-:W-:-:S03]  /*27f0*/  IABS R46, R57 ;  /* 0x00000039002e7213 */ /* 0x008fc60000000000 */
[----:B------:R-:W3:Y:S01]  /*2800*/  LDL R57, [R1+0x1384] ;  /* 0x0013840001397983 */ /* 0x000ee20000100800 */
[----:B------:R-:W-:-:S03]  /*2810*/  IMAD.HI.U32 R48, R59, R39, RZ ;  /* 0x000000273b307227 */ /* 0x000fc600078e00ff */
[----:B------:R-:W3:Y:S01]  /*2820*/  LDL.LU R0, [R1+0x14] ;  /* 0x0000140001007983 */ /* 0x000ee20000300800 */
[----:B------:R-:W-:Y:S02]  /*2830*/  IMAD.MOV R48, RZ, RZ, -R48 ;  /* 0x000000ffff307224 */ /* 0x000fe400078e0a30 */
[----:B------:R-:W-:Y:S01]  /*2840*/  IMAD.HI.U32 R45, R59, R42, RZ ;  /* 0x0000002a3b2d7227 */ /* 0x000fe200078e00ff */
[----:B-1----:R-:W3:Y:S03]  /*2850*/  LDL R20, [R1+0x1370] ;  /* 0x0013700001147983 */ /* 0x002ee60000100800 */
[----:B------:R-:W-:Y:S01]  /*2860*/  IMAD R39, R61, R48, R39 ;  /* 0x000000303d277224 */ /* 0x000fe200078e0227 */
[----:B------:R-:W3:Y:S01]  /*2870*/  LDL.LU R10, [R1+0xc] ;  /* 0x00000c00010a7983 */ /* 0x000ee20000300800 */
[----:B------:R-:W-:-:S04]  /*2880*/  IMAD.HI.U32 R50, R59, R44, RZ ;  /* 0x0000002c3b327227 */ /* 0x000fc800078e00ff */
[----:B------:R-:W-:Y:S02]  /*2890*/  IMAD.MOV R45, RZ, RZ, -R45 ;  /* 0x000000ffff2d7224 */ /* 0x000fe400078e0a2d */
[----:B------:R-:W-:Y:S02]  /*28a0*/  IMAD.MOV R50, RZ, RZ, -R50 ;  /* 0x000000ffff327224 */ /* 0x000fe400078e0a32 */
[----:B------:R-:W-:Y:S01]  /*28b0*/  IMAD R42, R61, R45, R42 ;  /* 0x0000002d3d2a7224 */ /* 0x000fe200078e022a */
[----:B------:R-:W-:Y:S01]  /*28c0*/  IABS R45, R52 ;  /* 0x00000034002d7213 */ /* 0x000fe20000000000 */
[----:B------:R-:W-:-:S04]  /*28d0*/  IMAD.HI.U32 R51, R59, R46, RZ ;  /* 0x0000002e3b337227 */ /* 0x000fc800078e00ff */
[----:B------:R-:W-:-:S04]  /*28e0*/  IMAD.HI.U32 R49, R59, R47, RZ ;  /* 0x0000002f3b317227 */ /* 0x000fc800078e00ff */
[----:B------:R-:W-:Y:S02]  /*28f0*/  IMAD R44, R61, R50, R44 ;  /* 0x000000323d2c7224 */ /* 0x000fe400078e022c */
[----:B------:R-:W-:Y:S02]  /*2900*/  IMAD.MOV R51, RZ, RZ, -R51 ;  /* 0x000000ffff337224 */ /* 0x000fe400078e0a33 */
[----:B------:R-:W-:Y:S02]  /*2910*/  IMAD.MOV R49, RZ, RZ, -R49 ;  /* 0x000000ffff317224 */ /* 0x000fe400078e0a31 */
[----:B------:R-:W-:-:S04]  /*2920*/  IMAD.HI.U32 R52, R59, R45, RZ ;  /* 0x0000002d3b347227 */ /* 0x000fc800078e00ff */
[C---:B------:R-:W-:Y:S02]  /*2930*/  IMAD R46, R61.reuse, R51, R46 ;  /* 0x000000333d2e7224 */ /* 0x040fe400078e022e */
[----:B------:R-:W-:Y:S02]  /*2940*/  IMAD R47, R61, R49, R47 ;  /* 0x000000313d2f7224 */ /* 0x000fe400078e022f */
[----:B------:R-:W-:Y:S01]  /*2950*/  IMAD.MOV R52, RZ, RZ, -R52 ;  /* 0x000000ffff347224 */ /* 0x000fe200078e0a34 */
[----:B----4-:R-:W-:-:S05]  /*2960*/  IABS R48, R53 ;  /* 0x0000003500307213 */ /* 0x010fca0000000000 */
[----:B------:R-:W-:-:S04]  /*2970*/  IMAD.HI.U32 R53, R59, R48, RZ ;  /* 0x000000303b357227 */ /* 0x000fc800078e00ff */
[----:B------:R-:W-:Y:S01]  /*2980*/  IMAD.MOV R50, RZ, RZ, -R53 ;  /* 0x000000ffff327224 */ /* 0x000fe200078e0a35 */
[----:B------:R-:W-:-:S03]  /*2990*/  IABS R49, R54 ;  /* 0x0000003600317213 */ /* 0x000fc60000000000 */
[C---:B------:R-:W-:Y:S02]  /*29a0*/  IMAD R48, R61.reuse, R50, R48 ;  /* 0x000000323d307224 */ /* 0x040fe400078e0230 */
[----:B------:R-:W-:Y:S02]  /*29b0*/  IMAD R45, R61, R52, R45 ;  /* 0x000000343d2d7224 */ /* 0x000fe400078e022d */
[----:B------:R-:W-:Y:S01]  /*29c0*/  IMAD.HI.U32 R54, R59, R49, RZ ;  /* 0x000000313b367227 */ /* 0x000fe200078e00ff */
[----:B------:R-:W-:-:S03]  /*29d0*/  IABS R50, R55 ;  /* 0x0000003700327213 */ /* 0x000fc60000000000 */
[----:B------:R-:W-:Y:S01]  /*29e0*/  IMAD.MOV R54, RZ, RZ, -R54 ;  /* 0x000000ffff367224 */ /* 0x000fe200078e0a36 */
[----:B------:R-:W-:Y:S01]  /*29f0*/  IABS R51, R56 ;  /* 0x0000003800337213 */ /* 0x000fe20000000000 */
[----:B------:R-:W-:-:S04]  /*2a00*/  IMAD.HI.U32 R56, R59, R50, RZ ;  /* 0x000000323b387227 */ /* 0x000fc800078e00ff */
[----:B------:R-:W-:-:S04]  /*2a10*/  IMAD.HI.U32 R55, R59, R51, RZ ;  /* 0x000000333b377227 */ /* 0x000fc800078e00ff */
[----:B------:R-:W-:Y:S01]  /*2a20*/  IMAD R49, R61, R54, R49 ;  /* 0x000000363d317224 */ /* 0x000fe200078e0231 */
[----:B--2---:R-:W-:Y:S01]  /*2a30*/  IABS R53, R58 ;  /* 0x0000003a00357213 */ /* 0x004fe20000000000 */
[----:B------:R-:W-:Y:S01]  /*2a40*/  IMAD.MOV R58, RZ, RZ, -R56 ;  /* 0x000000ffff3a7224 */ /* 0x000fe200078e0a38 */
[----:B---3--:R-:W-:-:S03]  /*2a50*/  IABS R52, R57 ;  /* 0x0000003900347213 */ /* 0x008fc60000000000 */
[----:B------:R-:W-:-:S04]  /*2a60*/  IMAD.HI.U32 R8, R59, R53, RZ ;  /* 0x000000353b087227 */ /* 0x000fc800078e00ff */
[----:B------:R-:W-:Y:S02]  /*2a70*/  IMAD.MOV R56, RZ, RZ, -R55 ;  /* 0x000000ffff387224 */ /* 0x000fe400078e0a37 */
[----:B------:R-:W-:-:S04]  /*2a80*/  IMAD.HI.U32 R57, R59, R52, RZ ;  /* 0x000000343b397227 */ /* 0x000fc800078e00ff */
[----:B------:R-:W-:Y:S02]  /*2a90*/  IMAD.MOV R55, RZ, RZ, -R8 ;  /* 0x000000ffff377224 */ /* 0x000fe400078e0a08 */
[C---:B------:R-:W-:Y:S01]  /*2aa0*/  IMAD R51, R61.reuse, R56, R51 ;  /* 0x000000383d337224 */ /* 0x040fe200078e0233 */
[----:B------:R-:W-:Y:S01]  /*2ab0*/  IABS R56, R7 ;  /* 0x0000000700387213 */ /* 0x000fe20000000000 */
[----:B------:R-:W-:Y:S01]  /*2ac0*/  IMAD.MOV R54, RZ, RZ, -R57 ;  /* 0x000000ffff367224 */ /* 0x000fe200078e0a39 */
[----:B------:R-:W2:Y:S01]  /*2ad0*/  LDL.LU R7, [R1+0x8] ;  /* 0x0000080001077983 */ /* 0x000ea20000300800 */
[C---:B------:R-:W-:Y:S01]  /*2ae0*/  IMAD R53, R61.reuse, R55, R53 ;  /* 0x000000373d357224 */ /* 0x040fe200078e0235 */
[----:B------:R-:W-:Y:S01]  /*2af0*/  IABS R55, R4 ;  /* 0x0000000400377213 */ /* 0x000fe20000000000 */
[----:B------:R-:W-:Y:S01]  /*2b00*/  IMAD R52, R61, R54, R52 ;  /* 0x000000363d347224 */ /* 0x000fe200078e0234 */
[----:B------:R-:W-:Y:S01]  /*2b10*/  IABS R57, R2 ;  /* 0x0000000200397213 */ /* 0x000fe20000000000 */
[----:B------:R-:W-:-:S02]  /*2b20*/  IMAD.MOV.U32 R54, RZ, RZ, R56 ;  /* 0x000000ffff367224 */ /* 0x000fc400078e0038 */
[----:B------:R-:W-:Y:S01]  /*2b30*/  IMAD R50, R61, R58, R50 ;  /* 0x0000003a3d327224 */ /* 0x000fe200078e0232 */
[----:B------:R-:W3:Y:S01]  /*2b40*/  LDL.LU R8, [R1+0x4] ;  /* 0x0000040001087983 */ /* 0x000ee20000300800 */
[C---:B------:R-:W-:Y:S01]  /*2b50*/  IMAD.HI.U32 R2, R59.reuse, R54, RZ ;  /* 0x000000363b027227 */ /* 0x040fe200078e00ff */
[----:B------:R-:W-:Y:S02]  /*2b60*/  IABS R56, R3 ;  /* 0x0000000300387213 */ /* 0x000fe40000000000 */
[----:B------:R-:W4:Y:S01]  /*2b70*/  LDL.LU R9, [R1] ;  /* 0x0000000001097983 */ /* 0x000f220000300800 */
[----:B------:R-:W-:-:S04]  /*2b80*/  IMAD.HI.U32 R58, R59, R55, RZ ;  /* 0x000000373b3a7227 */ /* 0x000fc800078e00ff */
[----:B------:R-:W-:Y:S02]  /*2b90*/  IMAD.MOV R3, RZ, RZ, -R2 ;  /* 0x000000ffff037224 */ /* 0x000fe400078e0a02 */
[----:B------:R-:W-:Y:S02]  /*2ba0*/  IMAD.MOV R2, RZ, RZ, -R58 ;  /* 0x000000ffff027224 */ /* 0x000fe400078e0a3a */
[----:B------:R-:W2:Y:S01]  /*2bb0*/  LDL R58, [R1+0x10] ;  /* 0x00001000013a7983 */ /* 0x000ea20000100800 */
[C---:B------:R-:W-:Y:S02]  /*2bc0*/  IMAD R54, R61.reuse, R3, R54 ;  /* 0x000000033d367224 */ /* 0x040fe400078e0236 */
[----:B------:R-:W-:Y:S02]  /*2bd0*/  IMAD R55, R61, R2, R55 ;  /* 0x000000023d377224 */ /* 0x000fe400078e0237 */
[----:B------:R-:W3:Y:S01]  /*2be0*/  LDL R61, [R1+0x10] ;  /* 0x00001000013d7983 */ /* 0x000ee20000100800 */
[----:B------:R-:W-:-:S02]  /*2bf0*/  IABS R4, R60 ;  /* 0x0000003c00047213 */ /* 0x000fc40000000000 */
[----:B------:R-:W-:-:S04]  /*2c00*/  IABS R60, c[0x0][0x178] ;  /* 0x00005e00003c7a13 */ /* 0x000fc80000000000 */
[C---:B------:R-:W-:Y:S02]  /*2c10*/  ISETP.GT.U32.AND P0, PT, R60.reuse, R6, PT ;  /* 0x000000063c00720c */ /* 0x040fe40003f04070 */
[C---:B------:R-:W-:Y:S02]  /*2c20*/  ISETP.GT.U32.AND P1, PT, R60.reuse, R5, PT ;  /* 0x000000053c00720c */ /* 0x040fe40003f24070 */
[----:B------:R-:W-:Y:S01]  /*2c30*/  ISETP.GT.U32.AND P2, PT, R60, R0, PT ;  /* 0x000000003c00720c */ /* 0x000fe20003f44070 */
[----:B------:R-:W-:-:S08]  /*2c40*/  IMAD.HI.U32 R3, R59, R57, RZ ;  /* 0x000000393b037227 */ /* 0x000fd000078e00ff */
[--C-:B------:R-:W-:Y:S02]  /*2c50*/  @!P0 IMAD.IADD R6, R6, 0x1, -R60.reuse ;  /* 0x0000000106068824 */ /* 0x100fe400078e0a3c */
[--C-:B------:R-:W-:Y:S02]  /*2c60*/  @!P1 IMAD.IADD R5, R5, 0x1, -R60.reuse ;  /* 0x0000000105059824 */ /* 0x100fe400078e0a3c */
[----:B------:R-:W-:Y:S01]  /*2c70*/  @!P2 IMAD.IADD R0, R0, 0x1, -R60 ;  /* 0x000000010000a824 */ /* 0x000fe200078e0a3c */
[----:B------:R0:W-:Y:S01]  /*2c80*/  @!P0 STL [R1+0x1c], R6 ;  /* 0x00001c0601008387 */ /* 0x0001e20000100800 */
[C---:B------:R-:W-:Y:S02]  /*2c90*/  ISETP.GT.U32.AND P2, PT, R60.reuse, R6, PT ;  /* 0x000000063c00720c */ /* 0x040fe40003f44070 */
[C---:B------:R-:W-:Y:S01]  /*2ca0*/  ISETP.GT.U32.AND P6, PT, R60.reuse, R5, PT ;  /* 0x000000053c00720c */ /* 0x040fe20003fc4070 */
[----:B------:R-:W-:Y:S01]  /*2cb0*/  IMAD.MOV R3, RZ, RZ, -R3 ;  /* 0x000000ffff037224 */ /* 0x000fe200078e0a03 */
[----:B0-----:R-:W4:Y:S04]  /*2cc0*/  LDL.LU R6, [R1+0x15b8] ;  /* 0x0015b80001067983 */ /* 0x001f280000300800 */
[----:B------:R0:W-:Y:S04]  /*2cd0*/  @!P1 STL [R1+0x18], R5 ;  /* 0x0000180501009387 */ /* 0x0001e80000100800 */
[----:B0-----:R-:W4:Y:S01]  /*2ce0*/  LDL.LU R5, [R1+0x15b4] ;  /* 0x0015b40001057983 */ /* 0x001f220000300800 */
[----:B--2---:R-:W-:Y:S01]  /*2cf0*/  ISETP.GT.U32.AND P3, PT, R60, R58, PT ;  /* 0x0000003a3c00720c */ /* 0x004fe20003f64070 */
[----:B------:R-:W-:-:S02]  /*2d00*/  IMAD.MOV.U32 R58, RZ, RZ, R4 ;  /* 0x000000ffff3a7224 */ /* 0x000fc400078e0004 */
[----:B------:R-:W-:-:S04]  /*2d10*/  IMAD.HI.U32 R4, R59, R56, RZ ;  /* 0x000000383b047227 */ /* 0x000fc800078e00ff */
[----:B------:R-:W-:-:S06]  /*2d20*/  IMAD.HI.U32 R2, R59, R58, RZ ;  /* 0x0000003a3b027227 */ /* 0x000fcc00078e00ff */
[----:B---3--:R-:W-:Y:S02]  /*2d30*/  @!P3 IMAD.IADD R61, R61, 0x1, -R60 ;  /* 0x000000013d3db824 */ /* 0x008fe400078e0a3c */
[----:B------:R-:W-:-:S03]  /*2d40*/  IMAD.MOV R4, RZ, RZ, -R4 ;  /* 0x000000ffff047224 */ /* 0x000fc600078e0a04 */
[----:B------:R0:W-:Y:S01]  /*2d50*/  @!P3 STL [R1+0x10], R61 ;  /* 0x0000103d0100b387 */ /* 0x0001e20000100800 */
[----:B------:R-:W-:Y:S01]  /*2d60*/  ISETP.GT.U32.AND P5, PT, R60, R61, PT ;  /* 0x0000003d3c00720c */ /* 0x000fe20003fa4070 */
[----:B------:R-:W-:Y:S01]  /*2d70*/  IMAD.MOV R2, RZ, RZ, -R2 ;  /* 0x000000ffff027224 */ /* 0x000fe200078e0a02 */
[----:B0-----:R-:W-:-:S05]  /*2d80*/  IABS R61, c[0x0][0x17c] ;  /* 0x00005f00003d7a13 */ /* 0x001fca0000000000 */
[C---:B------:R-:W-:Y:S02]  /*2d90*/  IMAD R56, R61.reuse, R4, R56 ;  /* 0x000000043d387224 */ /* 0x040fe400078e0238 */
[----:B------:R-:W2:Y:S01]  /*2da0*/  LDL.LU R4, [R1+0x15b0] ;  /* 0x0015b00001047983 */ /* 0x000ea20000300800 */
[C---:B------:R-:W-:Y:S01]  /*2db0*/  IMAD R57, R61.reuse, R3, R57 ;  /* 0x000000033d397224 */ /* 0x040fe200078e0239 */
[C---:B------:R-:W-:Y:S01]  /*2dc0*/  ISETP.GT.U32.AND P0, PT, R61.reuse, R55, PT ;  /* 0x000000373d00720c */ /* 0x040fe20003f04070 */
[C---:B------:R-:W-:Y:S01]  /*2dd0*/  IMAD R58, R61.reuse, R2, R58 ;  /* 0x000000023d3a7224 */ /* 0x040fe200078e023a */
[----:B------:R-:W3:Y:S01]  /*2de0*/  LDL.LU R3, [R1+0x15ac] ;  /* 0x0015ac0001037983 */ /* 0x000ee20000300800 */
[C---:B------:R-:W-:Y:S02]  /*2df0*/  ISETP.GT.U32.AND P4, PT, R61.reuse, R10, PT ;  /* 0x0000000a3d00720c */ /* 0x040fe40003f84070 */
[----:B------:R-:W-:Y:S01]  /*2e00*/  ISETP.GT.U32.AND P1, PT, R61, R7, PT ;  /* 0x000000073d00720c */ /* 0x000fe20003f24070 */
[----:B------:R-:W2:Y:S04]  /*2e10*/  LDL.LU R2, [R1+0x15a8] ;  /* 0x0015a80001027983 */ /* 0x000ea80000300800 */
[----:B------:R-:W2:Y:S02]  /*2e20*/  LDL R61, [R1+0x1c] ;  /* 0x00001c00013d7983 */ /* 0x000ea40000100800 */
[----:B--2---:R-:W-:-:S05]  /*2e30*/  @!P2 IMAD.IADD R61, R61, 0x1, -R60 ;  /* 0x000000013d3da824 */ /* 0x004fca00078e0a3c */
[----:B------:R0:W-:Y:S02]  /*2e40*/  @!P2 STL [R1+0x1c], R61 ;  /* 0x00001c3d0100a387 */ /* 0x0001e40000100800 */
[----:B0-----:R-:W-:-:S04]  /*2e50*/  IABS R61, c[0x0][0x17c] ;  /* 0x00005f00003d7a13 */ /* 0x001fc80000000000 */
[----:B------:R-:W-:Y:S02]  /*2e60*/  ISETP.GT.U32.AND P2, PT, R61, R8, PT ;  /* 0x000000083d00720c */ /* 0x000fe40003f44070 */
[----:B------:R-:W2:Y:S01]  /*2e70*/  LDL R61, [R1+0x18] ;  /* 0x00001800013d7983 */ /* 0x000ea20000100800 */
[----:B------:R-:W-:Y:S01]  /*2e80*/  ISETP.GT.U32.AND P3, PT, R60, R0, PT ;  /* 0x000000003c00720c */ /* 0x000fe20003f64070 */
[----:B--2---:R-:W-:-:S05]  /*2e90*/  @!P6 IMAD.IADD R61, R61, 0x1, -R60 ;  /* 0x000000013d3de824 */ /* 0x004fca00078e0a3c */
[----:B------:R0:W-:Y:S02]  /*2ea0*/  @!P6 STL [R1+0x18], R61 ;  /* 0x0000183d0100e387 */ /* 0x0001e40000100800 */
[----:B0-----:R-:W-:-:S04]  /*2eb0*/  IABS R61, c[0x0][0x17c] ;  /* 0x00005f00003d7a13 */ /* 0x001fc80000000000 */
[----:B----4-:R-:W-:Y:S02]  /*2ec0*/  ISETP.GT.U32.AND P6, PT, R61, R9, PT ;  /* 0x000000093d00720c */ /* 0x010fe40003fc4070 */
[----:B------:R-:W2:Y:S01]  /*2ed0*/  LDL R61, [R1+0x10] ;  /* 0x00001000013d7983 */ /* 0x000ea20000100800 */
[----:B------:R-:W-:-:S05]  /*2ee0*/  @!P3 IMAD.IADD R0, R0, 0x1, -R60 ;  /* 0x000000010000b824 */ /* 0x000fca00078e0a3c */
[----:B------:R0:W-:Y:S04]  /*2ef0*/  STL [R1+0x14], R0 ;  /* 0x0000140001007387 */ /* 0x0001e80000100800 */
[----:B0-----:R-:W4:Y:S01]  /*2f00*/  LDL.LU R0, [R1+0x15a4] ;  /* 0x0015a40001007983 */ /* 0x001f220000300800 */
[----:B--2---:R-:W-:-:S03]  /*2f10*/  @!P5 IMAD.IADD R61, R61, 0x1, -R60 ;  /* 0x000000013d3dd824 */ /* 0x004fc600078e0a3c */
[----:B------:R-:W2:Y:S04]  /*2f20*/  LDL.LU R60, [R1+0x15a0] ;  /* 0x0015a000013c7983 */ /* 0x000ea80000300800 */
[----:B------:R0:W-:Y:S02]  /*2f30*/  @!P5 STL [R1+0x10], R61 ;  /* 0x0000103d0100d387 */ /* 0x0001e40000100800 */
[----:B0-----:R-:W-:-:S04]  /*2f40*/  IABS R61, c[0x0][0x17c] ;  /* 0x00005f00003d7a13 */ /* 0x001fc80000000000 */
[----:B----4-:R-:W-:Y:S01]  /*2f50*/  ISETP.GT.U32.AND P3, PT, R61, R0, PT ;  /* 0x000000003d00720c */ /* 0x010fe20003f64070 */
[--C-:B------:R-:W-:Y:S01]  /*2f60*/  @!P0 IMAD.IADD R55, R55, 0x1, -R61.reuse ;  /* 0x0000000137378824 */ /* 0x100fe200078e0a3d */
[C---:B------:R-:W-:Y:S01]  /*2f70*/  ISETP.GT.U32.AND P0, PT, R61.reuse, R2, PT ;  /* 0x000000023d00720c */ /* 0x040fe20003f04070 */
[--C-:B------:R-:W-:Y:S01]  /*2f80*/  @!P4 IMAD.IADD R10, R10, 0x1, -R61.reuse ;  /* 0x000000010a0ac824 */ /* 0x100fe200078e0a3d */
[----:B---3--:R-:W-:Y:S01]  /*2f90*/  ISETP.GT.U32.AND P4, PT, R61, R3, PT ;  /* 0x000000033d00720c */ /* 0x008fe20003f84070 */
[--C-:B------:R-:W-:Y:S01]  /*2fa0*/  @!P1 IMAD.IADD R7, R7, 0x1, -R61.reuse ;  /* 0x0000000107079824 */ /* 0x100fe200078e0a3d */
[----:B------:R-:W-:Y:S01]  /*2fb0*/  ISETP.GT.U32.AND P1, PT, R61, R4, PT ;  /* 0x000000043d00720c */ /* 0x000fe20003f24070 */
[--C-:B------:R-:W-:Y:S02]  /*2fc0*/  @!P2 IMAD.IADD R8, R8, 0x1, -R61.reuse ;  /* 0x000000010808a824 */ /* 0x100fe400078e0a3d */
[----:B------:R-:W-:-:S04]  /*2fd0*/  @!P6 IMAD.IADD R9, R9, 0x1, -R61 ;  /* 0x000000010909e824 */ /* 0x000fc800078e0a3d */
[--C-:B------:R-:W-:Y:S01]  /*2fe0*/  @!P3 IMAD.IADD R0, R0, 0x1, -R61.reuse ;  /* 0x000000010000b824 */ /* 0x100fe200078e0a3d */
[C---:B------:R-:W-:Y:S01]  /*2ff0*/  ISETP.GT.U32.AND P3, PT, R61.reuse, R10, PT ;  /* 0x0000000a3d00720c */ /* 0x040fe20003f64070 */
[--C-:B------:R-:W-:Y:S01]  /*3000*/  @!P0 IMAD.IADD R2, R2, 0x1, -R61.reuse ;  /* 0x0000000102028824 */ /* 0x100fe200078e0a3d */
[----:B------:R-:W-:Y:S01]  /*3010*/  ISETP.GT.U32.AND P0, PT, R61, R7, PT ;  /* 0x000000073d00720c */ /* 0x000fe20003f04070 */
[--C-:B------:R-:W-:Y:S01]  /*3020*/  @!P4 IMAD.IADD R3, R3, 0x1, -R61.reuse ;  /* 0x000000010303c824 */ /* 0x100fe200078e0a3d */
[C---:B------:R-:W-:Y:S01]  /*3030*/  ISETP.GT.U32.AND P4, PT, R61.reuse, R8, PT ;  /* 0x000000083d00720c */ /* 0x040fe20003f84070 */
[----:B------:R-:W-:Y:S01]  /*3040*/  @!P1 IMAD.IADD R4, R4, 0x1, -R61 ;  /* 0x0000000104049824 */ /* 0x000fe200078e0a3d */
[----:B------:R-:W-:-:S07]  /*3050*/  ISETP.GT.U32.AND P1, PT, R61, R9, PT ;  /* 0x000000093d00720c */ /* 0x000fce0003f24070 */
[--C-:B------:R-:W-:Y:S02]  /*3060*/  @!P3 IMAD.IADD R10, R10, 0x1, -R61.reuse ;  /* 0x000000010a0ab824 */ /* 0x100fe400078e0a3d */
[--C-:B------:R-:W-:Y:S02]  /*3070*/  @!P0 IMAD.IADD R7, R7, 0x1, -R61.reuse ;  /* 0x0000000107078824 */ /* 0x100fe400078e0a3d */
[--C-:B------:R-:W-:Y:S02]  /*3080*/  @!P4 IMAD.IADD R8, R8, 0x1, -R61.reuse ;  /* 0x000000010808c824 */ /* 0x100fe400078e0a3d */
[----:B------:R-:W-:Y:S01]  /*3090*/  @!P1 IMAD.IADD R9, R9, 0x1, -R61 ;  /* 0x0000000109099824 */ /* 0x000fe200078e0a3d */
[C---:B------:R-:W-:Y:S02]  /*30a0*/  ISETP.GT.U32.AND P2, PT, R61.reuse, R5, PT ;  /* 0x000000053d00720c */ /* 0x040fe40003f44070 */
[C---:B------:R-:W-:Y:S02]  /*30b0*/  ISETP.GT.U32.AND P6, PT, R61.reuse, R6, PT ;  /* 0x000000063d00720c */ /* 0x040fe40003fc4070 */
[----:B------:R-:W-:-:S02]  /*30c0*/  ISETP.GT.U32.AND P3, PT, R61, R2, PT ;  /* 0x000000023d00720c */ /* 0x000fc40003f64070 */
[C---:B------:R-:W-:Y:S02]  /*30d0*/  ISETP.GT.U32.AND P0, PT, R61.reuse, R3, PT ;  /* 0x000000033d00720c */ /* 0x040fe40003f04070 */
[----:B------:R-:W-:-:S05]  /*30e0*/  ISETP.GT.U32.AND P4, PT, R61, R4, PT ;  /* 0x000000043d00720c */ /* 0x000fca0003f84070 */
[--C-:B------:R-:W-:Y:S02]  /*30f0*/  @!P2 IMAD.IADD R5, R5, 0x1, -R61.reuse ;  /* 0x000000010505a824 */ /* 0x100fe400078e0a3d */
[----:B------:R-:W-:-:S03]  /*3100*/  @!P6 IMAD.IADD R6, R6, 0x1, -R61 ;  /* 0x000000010606e824 */ /* 0x000fc600078e0a3d */
[C---:B------:R-:W-:Y:S02]  /*3110*/  ISETP.GT.U32.AND P1, PT, R61.reuse, R5, PT ;  /* 0x000000053d00720c */ /* 0x040fe40003f24070 */
[----:B------:R-:W-:Y:S02]  /*3120*/  ISETP.GT.U32.AND P6, PT, R61, R6, PT ;  /* 0x000000063d00720c */ /* 0x000fe40003fc4070 */
[----:B------:R-:W-:Y:S01]  /*3130*/  IABS R20, R20 ;  /* 0x0000001400147213 */ /* 0x000fe20000000000 */
[--C-:B------:R-:W-:Y:S02]  /*3140*/  @!P3 IMAD.IADD R2, R2, 0x1, -R61.reuse ;  /* 0x000000010202b824 */ /* 0x100fe400078e0a3d */
[----:B------:R-:W-:Y:S02]  /*3150*/  @!P0 IMAD.IADD R3, R3, 0x1, -R61 ;  /* 0x0000000103038824 */ /* 0x000fe400078e0a3d */
[----:B------:R-:W-:-:S04]  /*3160*/  IMAD.HI.U32 R59, R59, R20, RZ ;  /* 0x000000143b3b7227 */ /* 0x000fc800078e00ff */
[--C-:B------:R-:W-:Y:S02]  /*3170*/  @!P4 IMAD.IADD R4, R4, 0x1, -R61.reuse ;  /* 0x000000010404c824 */ /* 0x100fe400078e0a3d */
[--C-:B------:R-:W-:Y:S02]  /*3180*/  @!P1 IMAD.IADD R5, R5, 0x1, -R61.reuse ;  /* 0x0000000105059824 */ /* 0x100fe400078e0a3d */
[----:B------:R-:W-:Y:S02]  /*3190*/  @!P6 IMAD.IADD R6, R6, 0x1, -R61 ;  /* 0x000000010606e824 */ /* 0x000fe400078e0a3d */
[----:B------:R-:W-:-:S04]  /*31a0*/  IMAD.MOV R59, RZ, RZ, -R59 ;  /* 0x000000ffff3b7224 */ /* 0x000fc800078e0a3b */
[C---:B------:R-:W-:Y:S01]  /*31b0*/  IMAD R59, R61.reuse, R59, R20 ;  /* 0x0000003b3d3b7224 */ /* 0x040fe200078e0214 */
[----:B--2---:R-:W-:-:S13]  /*31c0*/  ISETP.GT.U32.AND P5, PT, R61, R60, PT ;  /* 0x0000003c3d00720c */ /* 0x004fda0003fa4070 */
[----:B------:R-:W-:Y:S01]  /*31d0*/  @!P5 IMAD.IADD R60, R60, 0x1, -R61 ;  /* 0x000000013c3cd824 */ /* 0x000fe200078e0a3d */
[----:B------:R-:W-:-:S13]  /*31e0*/  ISETP.GT.U32.AND P5, PT, R61, R55, PT ;  /* 0x000000373d00720c */ /* 0x000fda0003fa4070 */
[----:B------:R-:W-:-:S05]  /*31f0*/  @!P5 IMAD.IADD R55, R55, 0x1, -R61 ;  /* 0x000000013737d824 */ /* 0x000fca00078e0a3d */
[----:B------:R-:W-:Y:S04]  /*3200*/  STL [R1+0x155c], R55 ;  /* 0x00155c3701007387 */ /* 0x000fe80000100800 */
[----:B------:R0:W-:Y:S04]  /*3210*/  STL [R1+0xc], R10 ;  /* 0x00000c0a01007387 */ /* 0x0001e80000100800 */
[----:B0-----:R-:W2:Y:S04]  /*3220*/  LDL.LU R10, [R1+0x159c] ;  /* 0x00159c00010a7983 */ /* 0x001ea80000300800 */
[----:B------:R0:W-:Y:S04]  /*3230*/  STL [R1+0x8], R7 ;  /* 0x0000080701007387 */ /* 0x0001e80000100800 */
[----:B0-----:R-:W3:Y:S04]  /*3240*/  LDL.LU R7, [R1+0x1598] ;  /* 0x0015980001077983 */ /* 0x001ee80000300800 */
[----:B------:R0:W-:Y:S04]  /*3250*/  STL [R1+0x4], R8 ;  /* 0x0000040801007387 */ /* 0x0001e80000100800 */
[----:B0-----:R-:W4:Y:S04]  /*3260*/  LDL.LU R8, [R1+0x1594] ;  /* 0x0015940001087983 */ /* 0x001f280000300800 */
[----:B------:R0:W-:Y:S04]  /*3270*/  STL [R1], R9 ;  /* 0x0000000901007387 */ /* 0x0001e80000100800 */
[----:B0-----:R-:W4:Y:S01]  /*3280*/  LDL.LU R9, [R1+0x1590] ;  /* 0x0015900001097983 */ /* 0x001f220000300800 */
[----:B------:R-:W-:-:S02]  /*3290*/  ISETP.GT.U32.AND P2, PT, R61, R60, PT ;  /* 0x0000003c3d00720c */ /* 0x000fc40003f44070 */
[----:B------:R-:W-:-:S11]  /*32a0*/  ISETP.GT.U32.AND P5, PT, R61, R0, PT ;  /* 0x000000003d00720c */ /* 0x000fd60003fa4070 */
[--C-:B------:R-:W-:Y:S02]  /*32b0*/  @!P2 IMAD.IADD R60, R60, 0x1, -R61.reuse ;  /* 0x000000013c3ca824 */ /* 0x100fe400078e0a3d */
[----:B------:R-:W-:-:S03]  /*32c0*/  @!P5 IMAD.IADD R0, R0, 0x1, -R61 ;  /* 0x000000010000d824 */ /* 0x000fc600078e0a3d */
[----:B------:R-:W-:Y:S04]  /*32d0*/  STL [R1+0x1570], R60 ;  /* 0x0015703c01007387 */ /* 0x000fe80000100800 */
[----:B------:R0:W-:Y:S04]  /*32e0*/  STL [R1+0x1574], R0 ;  /* 0x0015740001007387 */ /* 0x0001e80000100800 */
[----:B------:R1:W-:Y:S04]  /*32f0*/  STL [R1+0x156c], R2 ;  /* 0x00156c0201007387 */ /* 0x0003e80000100800 */
[----:B------:R-:W-:Y:S04]  /*3300*/  STL [R1+0x1568], R3 ;  /* 0x0015680301007387 */ /* 0x000fe80000100800 */
[----:B------:R0:W-:Y:S04]  /*3310*/  STL [R1+0x1578], R4 ;  /* 0x0015780401007387 */ /* 0x0001e80000100800 */
[----:B------:R-:W-:Y:S04]  /*3320*/  STL [R1+0x157c], R5 ;  /* 0x00157c0501007387 */ /* 0x000fe80000100800 */
[----:B------:R-:W-:Y:S04]  /*3330*/  STL [R1+0x1580], R6 ;  /* 0x0015800601007387 */ /* 0x000fe80000100800 */
[----:B------:R-:W4:Y:S01]  /*3340*/  LDL.LU R20, [R1+0x158c] ;  /* 0x00158c0001147983 */ /* 0x000f220000300800 */
[----:B------:R-:W-:-:S02]  /*3350*/  ISETP.GT.U32.AND P1, PT, R61, R12, PT ;  /* 0x0000000c3d00720c */ /* 0x000fc40003f24070 */
[C---:B------:R-:W-:Y:S02]  /*3360*/  ISETP.GT.U32.AND P6, PT, R61.reuse, R13, PT ;  /* 0x0000000d3d00720c */ /* 0x040fe40003fc4070 */
[----:B------:R-:W-:-:S09]  /*3370*/  ISETP.GT.U32.AND P4, PT, R61, R11, PT ;  /* 0x0000000b3d00720c */ /* 0x000fd20003f84070 */
[--C-:B------:R-:W-:Y:S01]  /*3380*/  @!P1 IMAD.IADD R12, R12, 0x1, -R61.reuse ;  /* 0x000000010c0c9824 */ /* 0x100fe200078e0a3d */
[----:B------:R-:W-:Y:S01]  /*3390*/  ISETP.GT.U32.AND P1, PT, R61, R19, PT ;  /* 0x000000133d00720c */ /* 0x000fe20003f24070 */
[--C-:B------:R-:W-:Y:S02]  /*33a0*/  @!P6 IMAD.IADD R13, R13, 0x1, -R61.reuse ;  /* 0x000000010d0de824 */ /* 0x100fe400078e0a3d */
[----:B------:R-:W-:-:S10]  /*33b0*/  @!P4 IMAD.IADD R11, R11, 0x1, -R61 ;  /* 0x000000010b0bc824 */ /* 0x000fd400078e0a3d */
[----:B------:R-:W-:Y:S01]  /*33c0*/  @!P1 IMAD.IADD R19, R19, 0x1, -R61 ;  /* 0x0000000113139824 */ /* 0x000fe200078e0a3d */
[----:B------:R-:W-:-:S13]  /*33d0*/  ISETP.GT.U32.AND P1, PT, R61, R13, PT ;  /* 0x0000000d3d00720c */ /* 0x000fda0003f24070 */
[----:B------:R-:W-:Y:S01]  /*33e0*/  @!P1 IMAD.IADD R13, R13, 0x1, -R61 ;  /* 0x000000010d0d9824 */ /* 0x000fe200078e0a3d */
[----:B------:R-:W0:Y:S01]  /*33f0*/  S2R R55, SR_TID.X ;  /* 0x0000000000377919 */ /* 0x000e220000002100 */
[C---:B--2---:R-:W-:Y:S02]  /*3400*/  ISETP.GT.U32.AND P0, PT, R61.reuse, R10, PT ;  /* 0x0000000a3d00720c */ /* 0x044fe40003f04070 */
[C---:B---3--:R-:W-:Y:S02]  /*3410*/  ISETP.GT.U32.AND P2, PT, R61.reuse, R7, PT ;  /* 0x000000073d00720c */ /* 0x048fe40003f44070 */
[C---:B----4-:R-:W-:Y:S02]  /*3420*/  ISETP.GT.U32.AND P5, PT, R61.reuse, R8, PT ;  /* 0x000000083d00720c */ /* 0x050fe40003fa4070 */
[----:B------:R-:W-:-:S11]  /*3430*/  ISETP.GT.U32.AND P3, PT, R61, R9, PT ;  /* 0x000000093d00720c */ /* 0x000fd60003f64070 */
[--C-:B------:R-:W-:Y:S01]  /*3440*/  @!P5 IMAD.IADD R8, R8, 0x1, -R61.reuse ;  /* 0x000000010808d824 */ /* 0x100fe200078e0a3d */
[----:B------:R-:W-:Y:S01]  /*3450*/  ISETP.GT.U32.AND P5, PT, R61, R15, PT ;  /* 0x0000000f3d00720c */ /* 0x000fe20003fa4070 */
[--C-:B------:R-:W-:Y:S02]  /*3460*/  @!P0 IMAD.IADD R10, R10, 0x1, -R61.reuse ;  /* 0x000000010a0a8824 */ /* 0x100fe400078e0a3d */
[--C-:B------:R-:W-:Y:S01]  /*3470*/  @!P3 IMAD.IADD R9, R9, 0x1, -R61.reuse ;  /* 0x000000010909b824 */ /* 0x100fe200078e0a3d */
[C---:B------:R-:W-:Y:S02]  /*3480*/  ISETP.GT.U32.AND P3, PT, R61.reuse, R16, PT ;  /* 0x000000103d00720c */ /* 0x040fe40003f64070 */
[----:B------:R-:W-:Y:S01]  /*3490*/  ISETP.GT.U32.AND P0, PT, R61, R17, PT ;  /* 0x000000113d00720c */ /* 0x000fe20003f04070 */
[----:B------:R-:W-:-:S06]  /*34a0*/  @!P2 IMAD.IADD R7, R7, 0x1, -R61 ;  /* 0x000000010707a824 */ /* 0x000fcc00078e0a3d */
[--C-:B------:R-:W-:Y:S01]  /*34b0*/  @!P5 IMAD.IADD R15, R15, 0x1, -R61.reuse ;  /* 0x000000010f0fd824 */ /* 0x100fe200078e0a3d */
[C---:B------:R-:W-:Y:S02]  /*34c0*/  ISETP.GT.U32.AND P5, PT, R61.reuse, R9, PT ;  /* 0x000000093d00720c */ /* 0x040fe40003fa4070 */
[C---:B------:R-:W-:Y:S01]  /*34d0*/  ISETP.GT.U32.AND P6, PT, R61.reuse, R7, PT ;  /* 0x000000073d00720c */ /* 0x040fe20003fc4070 */
[--C-:B------:R-:W-:Y:S01]  /*34e0*/  @!P3 IMAD.IADD R16, R16, 0x1, -R61.reuse ;  /* 0x000000011010b824 */ /* 0x100fe200078e0a3d */
[----:B------:R-:W-:Y:S01]  /*34f0*/  ISETP.GT.U32.AND P3, PT, R61, R10, PT ;  /* 0x0000000a3d00720c */ /* 0x000fe20003f64070 */
[----:B------:R-:W-:Y:S01]  /*3500*/  @!P0 IMAD.IADD R17, R17, 0x1, -R61 ;  /* 0x0000000111118824 */ /* 0x000fe200078e0a3d */
[----:B------:R-:W-:-:S07]  /*3510*/  ISETP.GT.U32.AND P0, PT, R61, R11, PT ;  /* 0x0000000b3d00720c */ /* 0x000fce0003f04070 */
[--C-:B------:R-:W-:Y:S01]  /*3520*/  @!P5 IMAD.IADD R9, R9, 0x1, -R61.reuse ;  /* 0x000000010909d824 */ /* 0x100fe200078e0a3d */
[----:B------:R-:W-:Y:S01]  /*3530*/  ISETP.GT.U32.AND P5, PT, R61, R15, PT ;  /* 0x0000000f3d00720c */ /* 0x000fe20003fa4070 */
[--C-:B------:R-:W-:Y:S01]  /*3540*/  @!P6 IMAD.IADD R7, R7, 0x1, -R61.reuse ;  /* 0x000000010707e824 */ /* 0x100fe200078e0a3d */
[C---:B------:R-:W-:Y:S01]  /*3550*/  ISETP.GT.U32.AND P6, PT, R61.reuse, R19, PT ;  /* 0x000000133d00720c */ /* 0x040fe20003fc4070 */
[--C-:B------:R-:W-:Y:S01]  /*3560*/  @!P3 IMAD.IADD R10, R10, 0x1, -R61.reuse ;  /* 0x000000010a0ab824 */ /* 0x100fe200078e0a3d */
[----:B------:R-:W-:Y:S01]  /*3570*/  ISETP.GT.U32.AND P3, PT, R61, R16, PT ;  /* 0x000000103d00720c */ /* 0x000fe20003f64070 */
[----:B------:R-:W-:Y:S01]  /*3580*/  @!P0 IMAD.IADD R11, R11, 0x1, -R61 ;  /* 0x000000010b0b8824 */ /* 0x000fe200078e0a3d */
[----:B------:R-:W-:-:S07]  /*3590*/  ISETP.GT.U32.AND P0, PT, R61, R17, PT ;  /* 0x000000113d00720c */ /* 0x000fce0003f04070 */
[--C-:B------:R-:W-:Y:S01]  /*35a0*/  @!P5 IMAD.IADD R15, R15, 0x1, -R61.reuse ;  /* 0x000000010f0fd824 */ /* 0x100fe200078e0a3d */
[C---:B------:R-:W-:Y:S02]  /*35b0*/  ISETP.GT.U32.AND P1, PT, R61.reuse, R20, PT ;  /* 0x000000143d00720c */ /* 0x040fe40003f24070 */
[----:B------:R-:W-:Y:S01]  /*35c0*/  ISETP.GT.U32.AND P5, PT, R61, R22, PT ;  /* 0x000000163d00720c */ /* 0x000fe20003fa4070 */
[--C-:B------:R-:W-:Y:S02]  /*35d0*/  @!P6 IMAD.IADD R19, R19, 0x1, -R61.reuse ;  /* 0x000000011313e824 */ /* 0x100fe400078e0a3d */
[--C-:B------:R-:W-:Y:S01]  /*35e0*/  @!P3 IMAD.IADD R16, R16, 0x1, -R61.reuse ;  /* 0x000000011010b824 */ /* 0x100fe200078e0a3d */
[C---:B------:R-:W-:Y:S02]  /*35f0*/  ISETP.GT.U32.AND P3, PT, R61.reuse, R23, PT ;  /* 0x000000173d00720c */ /* 0x040fe40003f64070 */
[----:B------:R-:W-:Y:S01]  /*3600*/  ISETP.GT.U32.AND P6, PT, R61, R26, PT ;  /* 0x0000001a3d00720c */ /* 0x000fe20003fc4070 */
[----:B------:R-:W-:Y:S01]  /*3610*/  @!P0 IMAD.IADD R17, R17, 0x1, -R61 ;  /* 0x0000000111118824 */ /* 0x000fe200078e0a3d */
[----:B------:R-:W-:-:S03]  /*3620*/  ISETP.GT.U32.AND P0, PT, R61, R24, PT ;  /* 0x000000183d00720c */ /* 0x000fc60003f04070 */
[--C-:B------:R-:W-:Y:S02]  /*3630*/  @!P1 IMAD.IADD R20, R20, 0x1, -R61.reuse ;  /* 0x0000000114149824 */ /* 0x100fe400078e0a3d */
[----:B------:R-:W-:Y:S01]  /*3640*/  @!P5 IMAD.IADD R22, R22, 0x1, -R61 ;  /* 0x000000011616d824 */ /* 0x000fe200078e0a3d */
[----:B------:R-:W-:-:S03]  /*3650*/  ISETP.GT.U32.AND P5, PT, R61, R29, PT ;  /* 0x0000001d3d00720c */ /* 0x000fc60003fa4070 */
[--C-:B------:R-:W-:Y:S01]  /*3660*/  @!P3 IMAD.IADD R23, R23, 0x1, -R61.reuse ;  /* 0x000000011717b824 */ /* 0x100fe200078e0a3d */
[C---:B------:R-:W-:Y:S01]  /*3670*/  ISETP.GT.U32.AND P3, PT, R61.reuse, R30, PT ;  /* 0x0000001e3d00720c */ /* 0x040fe20003f64070 */
[--C-:B------:R-:W-:Y:S01]  /*3680*/  @!P6 IMAD.IADD R26, R26, 0x1, -R61.reuse ;  /* 0x000000011a1ae824 */ /* 0x100fe200078e0a3d */
[C---:B------:R-:W-:Y:S01]  /*3690*/  ISETP.GT.U32.AND P6, PT, R61.reuse, R20, PT ;  /* 0x000000143d00720c */ /* 0x040fe20003fc4070 */
[----:B------:R-:W-:Y:S01]  /*36a0*/  @!P0 IMAD.IADD R24, R24, 0x1, -R61 ;  /* 0x0000000118188824 */ /* 0x000fe200078e0a3d */
[----:B------:R-:W-:-:S05]  /*36b0*/  ISETP.GT.U32.AND P0, PT, R61, R31, PT ;  /* 0x0000001f3d00720c */ /* 0x000fca0003f04070 */
[----:B------:R-:W-:Y:S01]  /*36c0*/  @!P5 IMAD.IADD R29, R29, 0x1, -R61 ;  /* 0x000000011d1dd824 */ /* 0x000fe200078e0a3d */
[----:B------:R-:W-:-:S03]  /*36d0*/  ISETP.GT.U32.AND P5, PT, R61, R23, PT ;  /* 0x000000173d00720c */ /* 0x000fc60003fa4070 */
[--C-:B------:R-:W-:Y:S01]  /*36e0*/  @!P3 IMAD.IADD R30, R30, 0x1, -R61.reuse ;  /* 0x000000011e1eb824 */ /* 0x100fe200078e0a3d */
[C---:B------:R-:W-:Y:S01]  /*36f0*/  ISETP.GT.U32.AND P3, PT, R61.reuse, R24, PT ;  /* 0x000000183d00720c */ /* 0x040fe20003f64070 */
[--C-:B------:R-:W-:Y:S01]  /*3700*/  @!P6 IMAD.IADD R20, R20, 0x1, -R61.reuse ;  /* 0x000000011414e824 */ /* 0x100fe200078e0a3d */
[----:B------:R-:W-:Y:S01]  /*3710*/  ISETP.GT.U32.AND P6, PT, R61, R29, PT ;  /* 0x0000001d3d00720c */ /* 0x000fe20003fc4070 */
[----:B------:R-:W-:-:S06]  /*3720*/  @!P0 IMAD.IADD R31, R31, 0x1, -R61 ;  /* 0x000000011f1f8824 */ /* 0x000fcc00078e0a3d */
[----:B------:R-:W-:Y:S01]  /*3730*/  @!P5 IMAD.IADD R23, R23, 0x1, -R61 ;  /* 0x000000011717d824 */ /* 0x000fe200078e0a3d */
[----:B------:R-:W-:-:S03]  /*3740*/  ISETP.GT.U32.AND P5, PT, R61, R30, PT ;  /* 0x0000001e3d00720c */ /* 0x000fc60003fa4070 */
[--C-:B------:R-:W-:Y:S01]  /*3750*/  @!P3 IMAD.IADD R24, R24, 0x1, -R61.reuse ;  /* 0x000000011818b824 */ /* 0x100fe200078e0a3d */
[----:B------:R-:W-:Y:S01]  /*3760*/  ISETP.GT.U32.AND P3, PT, R61, R31, PT ;  /* 0x0000001f3d00720c */ /* 0x000fe20003f64070 */
[----:B------:R-:W-:Y:S01]  /*3770*/  @!P6 IMAD.IADD R29, R29, 0x1, -R61 ;  /* 0x000000011d1de824 */ /* 0x000fe200078e0a3d */
[----:B------:R-:W-:-:S07]  /*3780*/  ISETP.GT.U32.AND P6, PT, R61, R36, PT ;  /* 0x000000243d00720c */ /* 0x000fce0003fc4070 */
[----:B------:R-:W-:Y:S01]  /*3790*/  @!P5 IMAD.IADD R30, R30, 0x1, -R61 ;  /* 0x000000011e1ed824 */ /* 0x000fe200078e0a3d */
[----:B------:R-:W-:-:S03]  /*37a0*/  ISETP.GT.U32.AND P5, PT, R61, R37, PT ;  /* 0x000000253d00720c */ /* 0x000fc60003fa4070 */
[--C-:B------:R-:W-:Y:S01]  /*37b0*/  @!P3 IMAD.IADD R31, R31, 0x1, -R61.reuse ;  /* 0x000000011f1fb824 */ /* 0x100fe200078e0a3d */
[C---:B------:R-:W-:Y:S01]  /*37c0*/  ISETP.GT.U32.AND P3, PT, R61.reuse, R38, PT ;  /* 0x000000263d00720c */ /* 0x040fe20003f64070 */
[----:B------:R-:W-:Y:S01]  /*37d0*/  @!P6 IMAD.IADD R36, R36, 0x1, -R61 ;  /* 0x000000012424e824 */ /* 0x000fe200078e0a3d */
[C---:B------:R-:W-:Y:S02]  /*37e0*/  ISETP.GT.U32.AND P6, PT, R61.reuse, R43, PT ;  /* 0x0000002b3d00720c */ /* 0x040fe40003fc4070 */
[----:B------:R-:W-:-:S05]  /*37f0*/  ISETP.GT.U32.AND P2, PT, R61, R14, PT ;  /* 0x0000000e3d00720c */ /* 0x000fca0003f44070 */
[----:B------:R-:W-:-:S04]  /*3800*/  @!P5 IMAD.IADD R37, R37, 0x1, -R61 ;  /* 0x000000012525d824 */ /* 0x000fc800078e0a3d */
[--C-:B------:R-:W-:Y:S01]  /*3810*/  @!P3 IMAD.IADD R38, R38, 0x1, -R61.reuse ;  /* 0x000000012626b824 */ /* 0x100fe200078e0a3d */
[----:B------:R-:W-:Y:S01]  /*3820*/  ISETP.GT.U32.AND P3, PT, R61, R45, PT ;  /* 0x0000002d3d00720c */ /* 0x000fe20003f64070 */
[--C-:B------:R-:W-:Y:S01]  /*3830*/  @!P6 IMAD.IADD R43, R43, 0x1, -R61.reuse ;  /* 0x000000012b2be824 */ /* 0x100fe200078e0a3d */
[C---:B------:R-:W-:Y:S01]  /*3840*/  ISETP.GT.U32.AND P6, PT, R61.reuse, R37, PT ;  /* 0x000000253d00720c */ /* 0x040fe20003fc4070 */
[----:B------:R-:W-:Y:S01]  /*3850*/  @!P2 IMAD.IADD R14, R14, 0x1, -R61 ;  /* 0x000000010e0ea824 */ /* 0x000fe200078e0a3d */
[----:B------:R-:W-:-:S09]  /*3860*/  ISETP.GT.U32.AND P2, PT, R61, R8, PT ;  /* 0x000000083d00720c */ /* 0x000fd20003f44070 */
[--C-:B------:R-:W-:Y:S02]  /*3870*/  @!P3 IMAD.IADD R45, R45, 0x1, -R61.reuse ;  /* 0x000000012d2db824 */ /* 0x100fe400078e0a3d */
[----:B------:R-:W-:-:S03]  /*3880*/  @!P6 IMAD.IADD R37, R37, 0x1, -R61 ;  /* 0x000000012525e824 */ /* 0x000fc600078e0a3d */
[----:B------:R-:W-:Y:S01]  /*3890*/  ISETP.GT.U32.AND P6, PT, R61, R45, PT ;  /* 0x0000002d3d00720c */ /* 0x000fe20003fc4070 */
[----:B------:R-:W-:Y:S01]  /*38a0*/  @!P2 IMAD.IADD R8, R8, 0x1, -R61 ;  /* 0x000000010808a824 */ /* 0x000fe200078e0a3d */
[----:B0-----:R-:W-:Y:S01]  /*38b0*/  LOP3.LUT R0, R55, 0x7, RZ, 0xc0, !PT ;  /* 0x0000000737007812 */ /* 0x001fe200078ec0ff */
[----:B------:R0:W-:Y:S04]  /*38c0*/  STL [R1+0x1584], R7 ;  /* 0x0015840701007387 */ /* 0x0001e80000100800 */
[----:B------:R2:W-:Y:S01]  /*38d0*/  STL [R1+0x1588], R8 ;  /* 0x0015880801007387 */ /* 0x0005e20000100800 */
[----:B-1----:R-:W-:-:S03]  /*38e0*/  IMAD R2, R0, 0x110, RZ ;  /* 0x0000011000027824 */ /* 0x002fc600078e02ff */
[----:B------:R-:W3:Y:S02]  /*38f0*/  LDL R4, [R1+0x75c] ;  /* 0x00075c0001047983 */ /* 0x000ee40000100800 */
[----:B------:R-:W-:Y:S02]  /*3900*/  @!P6 IMAD.IADD R45, R45, 0x1, -R61 ;  /* 0x000000012d2de824 */ /* 0x000fe400078e0a3d */
[----:B0-----:R-:W-:Y:S01]  /*3910*/  IMAD R7, R0, 0x90, RZ ;  /* 0x0000009000077824 */ /* 0x001fe200078e02ff */
[----:B------:R-:W4:Y:S04]  /*3920*/  LDL R3, [R1+0xf48] ;  /* 0x000f480001037983 */ /* 0x000f280000100800 */
[----:B------:R-:W3:Y:S04]  /*3930*/  LDL R0, [R1+0x76c] ;  /* 0x00076c0001007983 */ /* 0x000ee80000100800 */
[----:B------:R0:W-:Y:S04]  /*3940*/  STL [R1+0x1564], R45 ;  /* 0x0015642d01007387 */ /* 0x0001e80000100800 */
[----:B------:R-:W4:Y:S01]  /*3950*/  LDL R60, [R1+0xf44] ;  /* 0x000f4400013c7983 */ /* 0x000f220000100800 */
[----:B------:R-:W-:-:S02]  /*3960*/  ISETP.GT.U32.AND P4, PT, R61, R18, PT ;  /* 0x000000123d00720c */ /* 0x000fc40003f84070 */
[----:B------:R-:W-:-:S11]  /*3970*/  ISETP.GT.U32.AND P2, PT, R61, R14, PT ;  /* 0x0000000e3d00720c */ /* 0x000fd60003f44070 */
[--C-:B------:R-:W-:Y:S01]  /*3980*/  @!P4 IMAD.IADD R18, R18, 0x1, -R61.reuse ;  /* 0x000000011212c824 */ /* 0x100fe200078e0a3d */
[C---:B------:R-:W-:Y:S01]  /*3990*/  ISETP.GT.U32.AND P4, PT, R61.reuse, R12, PT ;  /* 0x0000000c3d00720c */ /* 0x040fe20003f84070 */
[----:B------:R-:W-:Y:S01]  /*39a0*/  @!P2 IMAD.IADD R14, R14, 0x1, -R61 ;  /* 0x000000010e0ea824 */ /* 0x000fe200078e0a3d */
[C---:B------:R-:W-:Y:S02]  /*39b0*/  ISETP.GT.U32.AND P2, PT, R61.reuse, R21, PT ;  /* 0x000000153d00720c */ /* 0x040fe40003f44070 */
[----:B------:R-:W-:-:S09]  /*39c0*/  ISETP.GT.U32.AND P1, PT, R61, R27, PT ;  /* 0x0000001b3d00720c */ /* 0x000fd20003f24070 */
[--C-:B------:R-:W-:Y:S01]  /*39d0*/  @!P4 IMAD.IADD R12, R12, 0x1, -R61.reuse ;  /* 0x000000010c0cc824 */ /* 0x100fe200078e0a3d */
[----:B------:R-:W-:Y:S01]  /*39e0*/  ISETP.GT.U32.AND P4, PT, R61, R18, PT ;  /* 0x000000123d00720c */ /* 0x000fe20003f84070 */
[--C-:B------:R-:W-:Y:S01]  /*39f0*/  @!P2 IMAD.IADD R21, R21, 0x1, -R61.reuse ;  /* 0x000000011515a824 */ /* 0x100fe200078e0a3d */
[----:B------:R-:W-:Y:S01]  /*3a00*/  ISETP.GT.U32.AND P2, PT, R61, R28, PT ;  /* 0x0000001c3d00720c */ /* 0x000fe20003f44070 */
[----:B------:R-:W-:-:S03]  /*3a10*/  @!P1 IMAD.IADD R27, R27, 0x1, -R61 ;  /* 0x000000011b1b9824 */ /* 0x000fc600078e0a3d */
[----:B------:R-:W-:-:S07]  /*3a20*/  ISETP.GT.U32.AND P1, PT, R61, R21, PT ;  /* 0x000000153d00720c */ /* 0x000fce0003f24070 */
[--C-:B------:R-:W-:Y:S01]  /*3a30*/  @!P4 IMAD.IADD R18, R18, 0x1, -R61.reuse ;  /* 0x000000011212c824 */ /* 0x100fe200078e0a3d */
[C---:B------:R-:W-:Y:S01]  /*3a40*/  ISETP.GT.U32.AND P4, PT, R61.reuse, R25, PT ;  /* 0x000000193d00720c */ /* 0x040fe20003f84070 */
[----:B------:R-:W-:Y:S01]  /*3a50*/  @!P2 IMAD.IADD R28, R28, 0x1, -R61 ;  /* 0x000000011c1ca824 */ /* 0x000fe200078e0a3d */
[----:B------:R-:W-:-:S03]  /*3a60*/  ISETP.GT.U32.AND P2, PT, R61, R22, PT ;  /* 0x000000163d00720c */ /* 0x000fc60003f44070 */
[----:B------:R-:W-:Y:S01]  /*3a70*/  @!P1 IMAD.IADD R21, R21, 0x1, -R61 ;  /* 0x0000000115159824 */ /* 0x000fe200078e0a3d */
[----:B------:R-:W-:-:S07]  /*3a80*/  ISETP.GT.U32.AND P1, PT, R61, R27, PT ;  /* 0x0000001b3d00720c */ /* 0x000fce0003f24070 */
[----:B------:R-:W-:Y:S01]  /*3a90*/  @!P4 IMAD.IADD R25, R25, 0x1, -R61 ;  /* 0x000000011919c824 */ /* 0x000fe200078e0a3d */
[----:B------:R-:W-:-:S04]  /*3aa0*/  ISETP.GT.U32.AND P4, PT, R61, R32, PT ;  /* 0x000000203d00720c */ /* 0x000fc80003f84070 */
[C---:B------:R-:W-:Y:S01]  /*3ab0*/  ISETP.GT.U32.AND P0, PT, R61.reuse, R25, PT ;  /* 0x000000193d00720c */ /* 0x040fe20003f04070 */
[--C-:B------:R-:W-:Y:S01]  /*3ac0*/  @!P2 IMAD.IADD R22, R22, 0x1, -R61.reuse ;  /* 0x000000011616a824 */ /* 0x100fe200078e0a3d */
[----:B------:R-:W-:Y:S01]  /*3ad0*/  ISETP.GT.U32.AND P2, PT, R61, R28, PT ;  /* 0x0000001c3d00720c */ /* 0x000fe20003f44070 */
[----:B------:R-:W-:Y:S01]  /*3ae0*/  @!P1 IMAD.IADD R27, R27, 0x1, -R61 ;  /* 0x000000011b1b9824 */ /* 0x000fe200078e0a3d */
[----:B------:R-:W-:-:S05]  /*3af0*/  ISETP.GT.U32.AND P1, PT, R61, R34, PT ;  /* 0x000000223d00720c */ /* 0x000fca0003f24070 */
        /* <DEDUP_REMOVED lines=11> */
[----:B------:R-:W-:Y:S01]  /*3bb0*/  ISETP.GT.U32.AND P0, PT, R61, R39, PT ;  /* 0x000000273d00720c */ /* 0x000fe20003f04070 */
[--C-:B------:R-:W-:Y:S01]  /*3bc0*/  @!P2 IMAD.IADD R35, R35, 0x1, -R61.reuse ;  /* 0x000000012323a824 */ /* 0x100fe200078e0a3d */
[----:B------:R-:W-:Y:S01]  /*3bd0*/  ISETP.GT.U32.AND P2, PT, R61, R42, PT ;  /* 0x0000002a3d00720c */ /* 0x000fe20003f44070 */
[----:B------:R-:W-:-:S06]  /*3be0*/  @!P1 IMAD.IADD R41, R41, 0x1, -R61 ;  /* 0x0000000129299824 */ /* 0x000fcc00078e0a3d */
[----:B------:R-:W-:Y:S01]  /*3bf0*/  @!P4 IMAD.IADD R33, R33, 0x1, -R61 ;  /* 0x000000012121c824 */ /* 0x000fe200078e0a3d */
[----:B------:R-:W-:-:S03]  /*3c00*/  ISETP.GT.U32.AND P1, PT, R61, R35, PT ;  /* 0x000000233d00720c */ /* 0x000fc60003f24070 */
[--C-:B------:R-:W-:Y:S01]  /*3c10*/  @!P0 IMAD.IADD R39, R39, 0x1, -R61.reuse ;  /* 0x0000000127278824 */ /* 0x100fe200078e0a3d */
[C---:B------:R-:W-:Y:S02]  /*3c20*/  ISETP.GT.U32.AND P0, PT, R61.reuse, R33, PT ;  /* 0x000000213d00720c */ /* 0x040fe40003f04070 */
[C---:B------:R-:W-:Y:S01]  /*3c30*/  ISETP.GT.U32.AND P4, PT, R61.reuse, R40, PT ;  /* 0x000000283d00720c */ /* 0x040fe20003f84070 */
[----:B------:R-:W-:Y:S01]  /*3c40*/  @!P2 IMAD.IADD R42, R42, 0x1, -R61 ;  /* 0x000000012a2aa824 */ /* 0x000fe200078e0a3d */
[----:B------:R-:W-:-:S05]  /*3c50*/  ISETP.GT.U32.AND P2, PT, R61, R36, PT ;  /* 0x000000243d00720c */ /* 0x000fca0003f44070 */
[----:B------:R-:W-:Y:S01]  /*3c60*/  @!P1 IMAD.IADD R35, R35, 0x1, -R61 ;  /* 0x0000000123239824 */ /* 0x000fe200078e0a3d */
[----:B------:R-:W-:-:S03]  /*3c70*/  ISETP.GT.U32.AND P1, PT, R61, R41, PT ;  /* 0x000000293d00720c */ /* 0x000fc60003f24070 */
[--C-:B------:R-:W-:Y:S01]  /*3c80*/  @!P0 IMAD.IADD R33, R33, 0x1, -R61.reuse ;  /* 0x0000000121218824 */ /* 0x100fe200078e0a3d */
[C---:B------:R-:W-:Y:S01]  /*3c90*/  ISETP.GT.U32.AND P0, PT, R61.reuse, R39, PT ;  /* 0x000000273d00720c */ /* 0x040fe20003f04070 */
[--C-:B------:R-:W-:Y:S02]  /*3ca0*/  @!P4 IMAD.IADD R40, R40, 0x1, -R61.reuse ;  /* 0x000000012828c824 */ /* 0x100fe400078e0a3d */
[----:B------:R-:W-:Y:S01]  /*3cb0*/  @!P2 IMAD.IADD R36, R36, 0x1, -R61 ;  /* 0x000000012424a824 */ /* 0x000fe200078e0a3d */
[C---:B------:R-:W-:Y:S02]  /*3cc0*/  ISETP.GT.U32.AND P2, PT, R61.reuse, R42, PT ;  /* 0x0000002a3d00720c */ /* 0x040fe40003f44070 */
[----:B------:R-:W-:-:S03]  /*3cd0*/  ISETP.GT.U32.AND P3, PT, R61, R40, PT ;  /* 0x000000283d00720c */ /* 0x000fc60003f64070 */
[----:B------:R-:W-:Y:S01]  /*3ce0*/  @!P1 IMAD.IADD R41, R41, 0x1, -R61 ;  /* 0x0000000129299824 */ /* 0x000fe200078e0a3d */
[----:B------:R-:W-:-:S03]  /*3cf0*/  ISETP.GT.U32.AND P1, PT, R61, R48, PT ;  /* 0x000000303d00720c */ /* 0x000fc60003f24070 */
[----:B------:R-:W-:Y:S01]  /*3d00*/  @!P0 IMAD.IADD R39, R39, 0x1, -R61 ;  /* 0x0000000127278824 */ /* 0x000fe200078e0a3d */
[----:B------:R-:W-:-:S03]  /*3d10*/  ISETP.GT.U32.AND P0, PT, R61, R46, PT ;  /* 0x0000002e3d00720c */ /* 0x000fc60003f04070 */
[--C-:B------:R-:W-:Y:S01]  /*3d20*/  @!P2 IMAD.IADD R42, R42, 0x1, -R61.reuse ;  /* 0x000000012a2aa824 */ /* 0x100fe200078e0a3d */
[C---:B------:R-:W-:Y:S01]  /*3d30*/  ISETP.GT.U32.AND P2, PT, R61.reuse, R49, PT ;  /* 0x000000313d00720c */ /* 0x040fe20003f44070 */
[----:B------:R-:W-:Y:S01]  /*3d40*/  @!P3 IMAD.IADD R40, R40, 0x1, -R61 ;  /* 0x000000012828b824 */ /* 0x000fe200078e0a3d */
[----:B------:R-:W-:-:S03]  /*3d50*/  ISETP.GT.U32.AND P3, PT, R61, R47, PT ;  /* 0x0000002f3d00720c */ /* 0x000fc60003f64070 */
[----:B------:R-:W-:Y:S01]  /*3d60*/  @!P1 IMAD.IADD R48, R48, 0x1, -R61 ;  /* 0x0000000130309824 */ /* 0x000fe200078e0a3d */
[----:B------:R-:W-:-:S03]  /*3d70*/  ISETP.GT.U32.AND P1, PT, R61, R56, PT ;  /* 0x000000383d00720c */ /* 0x000fc60003f24070 */
[--C-:B------:R-:W-:Y:S01]  /*3d80*/  @!P0 IMAD.IADD R46, R46, 0x1, -R61.reuse ;  /* 0x000000012e2e8824 */ /* 0x100fe200078e0a3d */
[C---:B------:R-:W-:Y:S02]  /*3d90*/  ISETP.GT.U32.AND P0, PT, R61.reuse, R53, PT ;  /* 0x000000353d00720c */ /* 0x040fe40003f04070 */
[----:B------:R-:W-:Y:S01]  /*3da0*/  ISETP.GT.U32.AND P6, PT, R61, R52, PT ;  /* 0x000000343d00720c */ /* 0x000fe20003fc4070 */
[--C-:B------:R-:W-:Y:S02]  /*3db0*/  @!P2 IMAD.IADD R49, R49, 0x1, -R61.reuse ;  /* 0x000000013131a824 */ /* 0x100fe400078e0a3d */
[----:B------:R-:W-:-:S04]  /*3dc0*/  @!P3 IMAD.IADD R47, R47, 0x1, -R61 ;  /* 0x000000012f2fb824 */ /* 0x000fc800078e0a3d */
[----:B------:R-:W-:Y:S01]  /*3dd0*/  @!P1 IMAD.IADD R56, R56, 0x1, -R61 ;  /* 0x0000000138389824 */ /* 0x000fe200078e0a3d */
[----:B------:R-:W-:-:S03]  /*3de0*/  ISETP.GT.U32.AND P1, PT, R61, R49, PT ;  /* 0x000000313d00720c */ /* 0x000fc60003f24070 */
[--C-:B------:R-:W-:Y:S01]  /*3df0*/  @!P0 IMAD.IADD R53, R53, 0x1, -R61.reuse ;  /* 0x0000000135358824 */ /* 0x100fe200078e0a3d */
[C---:B------:R-:W-:Y:S01]  /*3e00*/  ISETP.GT.U32.AND P0, PT, R61.reuse, R47, PT ;  /* 0x0000002f3d00720c */ /* 0x040fe20003f04070 */
[----:B------:R-:W-:Y:S01]  /*3e10*/  @!P6 IMAD.IADD R52, R52, 0x1, -R61 ;  /* 0x000000013434e824 */ /* 0x000fe200078e0a3d */
[----:B------:R-:W-:Y:S01]  /*3e20*/  ISETP.GT.U32.AND P6, PT, R61, R46, PT ;  /* 0x0000002e3d00720c */ /* 0x000fe20003fc4070 */
[----:B--2---:R-:W-:-:S06]  /*3e30*/  IMAD.SHL.U32 R8, R55, 0x2, RZ ;  /* 0x0000000237087824 */ /* 0x004fcc00078e00ff */
[----:B------:R-:W-:Y:S01]  /*3e40*/  @!P1 IMAD.IADD R49, R49, 0x1, -R61 ;  /* 0x0000000131319824 */ /* 0x000fe200078e0a3d */
[----:B------:R-:W-:-:S03]  /*3e50*/  ISETP.GT.U32.AND P1, PT, R61, R56, PT ;  /* 0x000000383d00720c */ /* 0x000fc60003f24070 */
[--C-:B------:R-:W-:Y:S01]  /*3e60*/  @!P0 IMAD.IADD R47, R47, 0x1, -R61.reuse ;  /* 0x000000012f2f8824 */ /* 0x100fe200078e0a3d */
[----:B------:R-:W-:Y:S01]  /*3e70*/  ISETP.GT.U32.AND P0, PT, R61, R53, PT ;  /* 0x000000353d00720c */ /* 0x000fe20003f04070 */
[--C-:B------:R-:W-:Y:S01]  /*3e80*/  @!P6 IMAD.IADD R46, R46, 0x1, -R61.reuse ;  /* 0x000000012e2ee824 */ /* 0x100fe200078e0a3d */
[--C-:B------:R-:W-:Y:S01]  /*3e90*/  LOP3.LUT R7, R7, 0x30, R8.reuse, 0x78, !PT ;  /* 0x0000003007077812 */ /* 0x100fe200078e7808 */
[----:B------:R-:W-:Y:S01]  /*3ea0*/  IMAD.SHL.U32 R6, R55, 0x80, RZ ;  /* 0x0000008037067824 */ /* 0x000fe200078e00ff */
[----:B------:R-:W-:Y:S01]  /*3eb0*/  LOP3.LUT R5, R2, 0x10, R8, 0x78, !PT ;  /* 0x0000001002057812 */ /* 0x000fe200078e7808 */
[----:B------:R-:W2:Y:S04]  /*3ec0*/  LDL R55, [R1+0x1434] ;  /* 0x0014340001377983 */ /* 0x000ea80000100800 */
[----:B------:R-:W2:Y:S01]  /*3ed0*/  LDL R2, [R1+0x1430] ;  /* 0x0014300001027983 */ /* 0x000ea20000100800 */
[----:B------:R-:W-:-:S03]  /*3ee0*/  @!P1 IMAD.IADD R56, R56, 0x1, -R61 ;  /* 0x0000000138389824 */ /* 0x000fc600078e0a3d */
[----:B------:R-:W-:Y:S01]  /*3ef0*/  @!P0 IMAD.IADD R53, R53, 0x1, -R61 ;  /* 0x0000000135358824 */ /* 0x000fe200078e0a3d */
[----:B------:R1:W-:Y:S04]  /*3f00*/  STL [R1+0x1560], R46 ;  /* 0x0015602e01007387 */ /* 0x0003e80000100800 */
[----:B------:R-:W2:Y:S04]  /*3f10*/  LDL R8, [R1+0x1450] ;  /* 0x0014500001087983 */ /* 0x000ea80000100800 */
[----:B0-----:R-:W2:Y:S04]  /*3f20*/  LDL R45, [R1+0x1460] ;  /* 0x00146000012d7983 */ /* 0x001ea80000100800 */
[----:B-1----:R-:W2:Y:S01]  /*3f30*/  LDL R46, [R1+0x145c] ;  /* 0x00145c00012e7983 */ /* 0x002ea20000100800 */
[----:B---3--:R-:W-:-:S03]  /*3f40*/  ISETP.GE.AND P0, PT, R0, RZ, PT ;  /* 0x000000ff0000720c */ /* 0x008fc60003f06270 */
[----:B------:R-:W3:Y:S01]  /*3f50*/  LDL R0, [R1+0x1464] ;  /* 0x0014640001007983 */ /* 0x000ee20000100800 */
[----:B----4-:R-:W-:-:S03]  /*3f60*/  ISETP.GE.AND P1, PT, R60, RZ, PT ;  /* 0x000000ff3c00720c */ /* 0x010fc60003f26270 */
[----:B------:R-:W4:Y:S04]  /*3f70*/  LDL R60, [R1+0x1454] ;  /* 0x00145400013c7983 */ /* 0x000f280000100800 */
[----:B------:R-:W3:Y:S01]  /*3f80*/  LDL.LU R7, [R1+0x1c] ;  /* 0x00001c0001077983 */ /* 0x000ee20000300800 */
[C---:B------:R-:W-:Y:S02]  /*3f90*/  ISETP.GT.U32.AND P5, PT, R61.reuse, R44, PT ;  /* 0x0000002c3d00720c */ /* 0x040fe40003fa4070 */
[----:B------:R-:W-:-:S11]  /*3fa0*/  ISETP.GT.U32.AND P4, PT, R61, R34, PT ;  /* 0x000000223d00720c */ /* 0x000fd60003f84070 */
[--C-:B------:R-:W-:Y:S01]  /*3fb0*/  @!P5 IMAD.IADD R44, R44, 0x1, -R61.reuse ;  /* 0x000000012c2cd824 */ /* 0x100fe200078e0a3d */
[C---:B------:R-:W-:Y:S01]  /*3fc0*/  ISETP.GT.U32.AND P5, PT, R61.reuse, R38, PT ;  /* 0x000000263d00720c */ /* 0x040fe20003fa4070 */
[----:B------:R-:W-:Y:S01]  /*3fd0*/  @!P4 IMAD.IADD R34, R34, 0x1, -R61 ;  /* 0x000000012222c824 */ /* 0x000fe200078e0a3d */
[----:B------:R-:W-:-:S11]  /*3fe0*/  ISETP.GT.U32.AND P4, PT, R61, R43, PT ;  /* 0x0000002b3d00720c */ /* 0x000fd60003f84070 */
[--C-:B------:R-:W-:Y:S01]  /*3ff0*/  @!P5 IMAD.IADD R38, R38, 0x1, -R61.reuse ;  /* 0x000000012626d824 */ /* 0x100fe200078e0a3d */
[----:B------:R-:W-:Y:S01]  /*4000*/  ISETP.GT.U32.AND P5, PT, R61, R44, PT ;  /* 0x0000002c3d00720c */ /* 0x000fe20003fa4070 */
[----:B------:R-:W-:Y:S01]  /*4010*/  @!P4 IMAD.IADD R43, R43, 0x1, -R61 ;  /* 0x000000012b2bc824 */ /* 0x000fe200078e0a3d */
[----:B------:R-:W-:-:S11]  /*4020*/  ISETP.GT.U32.AND P4, PT, R61, R50, PT ;  /* 0x000000323d00720c */ /* 0x000fd60003f84070 */
[--C-:B------:R-:W-:Y:S01]  /*4030*/  @!P5 IMAD.IADD R44, R44, 0x1, -R61.reuse ;  /* 0x000000012c2cd824 */ /* 0x100fe200078e0a3d */
[C---:B------:R-:W-:Y:S02]  /*4040*/  ISETP.GT.U32.AND P5, PT, R61.reuse, R51, PT ;  /* 0x000000333d00720c */ /* 0x040fe40003fa4070 */
[C---:B------:R-:W-:Y:S02]  /*4050*/  ISETP.GT.U32.AND P3, PT, R61.reuse, R54, PT ;  /* 0x000000363d00720c */ /* 0x040fe40003f64070 */
[C---:B------:R-:W-:Y:S01]  /*4060*/  ISETP.GT.U32.AND P2, PT, R61.reuse, R57, PT ;  /* 0x000000393d00720c */ /* 0x040fe20003f44070 */
[----:B------:R-:W-:Y:S01]  /*4070*/  @!P4 IMAD.IADD R50, R50, 0x1, -R61 ;  /* 0x000000013232c824 */ /* 0x000fe200078e0a3d */
[----:B------:R-:W-:-:S07]  /*4080*/  ISETP.GT.U32.AND P4, PT, R61, R58, PT ;  /* 0x0000003a3d00720c */ /* 0x000fce0003f84070 */
        /* <DEDUP_REMOVED lines=8> */
[--C-:B------:R-:W-:Y:S01]  /*4110*/  @!P5 IMAD.IADD R59, R59, 0x1, -R61.reuse ;  /* 0x000000013b3bd824 */ /* 0x100fe200078e0a3d */
[C---:B------:R-:W-:Y:S01]  /*4120*/  ISETP.GT.U32.AND P5, PT, R61.reuse, R52, PT ;  /* 0x000000343d00720c */ /* 0x040fe20003fa4070 */
[--C-:B------:R-:W-:Y:S01]  /*4130*/  @!P3 IMAD.IADD R48, R48, 0x1, -R61.reuse ;  /* 0x000000013030b824 */ /* 0x100fe200078e0a3d */
[C---:B------:R-:W-:Y:S01]  /*4140*/  ISETP.GT.U32.AND P3, PT, R61.reuse, R54, PT ;  /* 0x000000363d00720c */ /* 0x040fe20003f64070 */
[--C-:B------:R-:W-:Y:S01]  /*4150*/  @!P2 IMAD.IADD R50, R50, 0x1, -R61.reuse ;  /* 0x000000013232a824 */ /* 0x100fe200078e0a3d */
[----:B------:R-:W-:Y:S01]  /*4160*/  ISETP.GT.U32.AND P2, PT, R61, R57, PT ;  /* 0x000000393d00720c */ /* 0x000fe20003f44070 */
[----:B------:R-:W-:Y:S01]  /*4170*/  @!P4 IMAD.IADD R51, R51, 0x1, -R61 ;  /* 0x000000013333c824 */ /* 0x000fe200078e0a3d */
[----:B------:R-:W-:-:S07]  /*4180*/  ISETP.GT.U32.AND P6, PT, R61, R58, PT ;  /* 0x0000003a3d00720c */ /* 0x000fce0003fc4070 */
[--C-:B------:R-:W-:Y:S01]  /*4190*/  @!P5 IMAD.IADD R52, R52, 0x1, -R61.reuse ;  /* 0x000000013434d824 */ /* 0x100fe200078e0a3d */
[----:B------:R-:W-:Y:S02]  /*41a0*/  ISETP.GE.AND P5, PT, R4, RZ, PT ;  /* 0x000000ff0400720c */ /* 0x000fe40003fa6270 */
[----:B------:R-:W-:Y:S01]  /*41b0*/  ISETP.GT.U32.AND P4, PT, R61, R59, PT ;  /* 0x0000003b3d00720c */ /* 0x000fe20003f84070 */
[--C-:B------:R-:W-:Y:S01]  /*41c0*/  @!P3 IMAD.IADD R54, R54, 0x1, -R61.reuse ;  /* 0x000000013636b824 */ /* 0x100fe200078e0a3d */
[----:B------:R-:W-:Y:S01]  /*41d0*/  LOP3.LUT R5, R5, 0x800, R6, 0xf8, !PT ;  /* 0x0000080005057812 */ /* 0x000fe200078ef806 */
[--C-:B------:R-:W-:Y:S01]  /*41e0*/  @!P2 IMAD.IADD R57, R57, 0x1, -R61.reuse ;  /* 0x000000013939a824 */ /* 0x100fe200078e0a3d */
[----:B------:R-:W-:Y:S02]  /*41f0*/  ISETP.GE.AND P3, PT, R3, RZ, PT ;  /* 0x000000ff0300720c */ /* 0x000fe40003f66270 */
[----:B------:R-:W4:Y:S01]  /*4200*/  LDL R3, [R1+0x1458] ;  /* 0x0014580001037983 */ /* 0x000f220000100800 */
[----:B------:R-:W-:-:S06]  /*4210*/  @!P6 IMAD.IADD R58, R58, 0x1, -R61 ;  /* 0x000000013a3ae824 */ /* 0x000fcc00078e0a3d */
[----:B------:R-:W-:Y:S01]  /*4220*/  @!P4 IMAD.IADD R59, R59, 0x1, -R61 ;  /* 0x000000013b3bc824 */ /* 0x000fe200078e0a3d */
[----:B--2---:R-:W-:Y:S02]  /*4230*/  ISETP.GE.AND P2, PT, R2, RZ, PT ;  /* 0x000000ff0200720c */ /* 0x004fe40003f46270 */
[----:B------:R-:W2:Y:S04]  /*4240*/  LDL R2, [R1+0x1448] ;  /* 0x0014480001027983 */ /* 0x000ea80000100800 */
[----:B------:R-:W2:Y:S01]  /*4250*/  LDL.LU R6, [R1+0x18] ;  /* 0x0000180001067983 */ /* 0x000ea20000300800 */
[----:B---3--:R-:W-:Y:S01]  /*4260*/  @!P5 IMAD.MOV R7, RZ, RZ, -R7 ;  /* 0x000000ffff07d224 */ /* 0x008fe200078e0a07 */
[----:B------:R-:W-:Y:S02]  /*4270*/  ISETP.GE.AND P5, PT, R55, RZ, PT ;  /* 0x000000ff3700720c */ /* 0x000fe40003fa6270 */
[----:B------:R-:W3:Y:S04]  /*4280*/  LDL R55, [R1+0x144c] ;  /* 0x00144c0001377983 */ /* 0x000ee80000100800 */
[----:B------:R-:W3:Y:S04]  /*4290*/  LDL.LU R5, [R1+0x14] ;  /* 0x0000140001057983 */ /* 0x000ee80000300800 */
[----:B------:R-:W4:Y:S01]  /*42a0*/  LDL.LU R61, [R1+0x10] ;  /* 0x00001000013d7983 */ /* 0x000f220000300800 */
[----:B------:R-:W-:-:S02]  /*42b0*/  ISETP.NE.AND P4, PT, RZ, c[0x0][0x178], PT ;  /* 0x00005e00ff007a0c */ /* 0x000fc40003f85270 */
[----:B------:R-:W-:-:S04]  /*42c0*/  LOP3.LUT R4, RZ, c[0x0][0x178], RZ, 0x33, !PT ;  /* 0x00005e00ff047a12 */ /* 0x000fc800078e33ff */
[----:B------:R-:W-:Y:S01]  /*42d0*/  SEL R7, R4, R7, !P4 ;  /* 0x0000000704077207 */ /* 0x000fe20006000000 */
[----:B--2---:R-:W-:Y:S01]  /*42e0*/  @!P0 IMAD.MOV R6, RZ, RZ, -R6 ;  /* 0x000000ffff068224 */ /* 0x004fe200078e0a06 */
[----:B------:R-:W-:Y:S02]  /*42f0*/  ISETP.GE.AND P0, PT, R8, RZ, PT ;  /* 0x000000ff0800720c */ /* 0x000fe40003f06270 */
[----:B------:R-:W2:Y:S02]  /*4300*/  LDL.LU R8, [R1+0x1588] ;  /* 0x0015880001087983 */ /* 0x000ea40000300800 */
[----:B------:R-:W-:Y:S02]  /*4310*/  SEL R6, R4, R6, !P4 ;  /* 0x0000000604067207 */ /* 0x000fe40006000000 */
[----:B------:R0:W-:Y:S04]  /*4320*/  STL [R1+0x324], R7 ;  /* 0x0003240701007387 */ /* 0x0001e80000100800 */
[----:B0-----:R-:W2:Y:S04]  /*4330*/  LDL.LU R7, [R1+0x1584] ;  /* 0x0015840001077983 */ /* 0x001ea80000300800 */
[----:B------:R0:W-:Y:S04]  /*4340*/  STL [R1+0x320], R6 ;  /* 0x0003200601007387 */ /* 0x0001e80000100800 */
[----:B0-----:R-:W2:Y:S01]  /*4350*/  LDL.LU R6, [R1+0x1580] ;  /* 0x0015800001067983 */ /* 0x001ea20000300800 */
[----:B---3--:R-:W-:-:S02]  /*4360*/  @!P3 IMAD.MOV R5, RZ, RZ, -R5 ;  /* 0x000000ffff05b224 */ /* 0x008fc400078e0a05 */
[----:B----4-:R-:W-:-:S03]  /*4370*/  @!P1 IMAD.MOV R61, RZ, RZ, -R61 ;  /* 0x000000ffff3d9224 */ /* 0x010fc600078e0a3d */
[C---:B------:R-:W-:Y:S02]  /*4380*/  SEL R5, R4.reuse, R5, !P4 ;  /* 0x0000000504057207 */ /* 0x040fe40006000000 */
[----:B------:R-:W-:-:S03]  /*4390*/  SEL R61, R4, R61, !P4 ;  /* 0x0000003d043d7207 */ /* 0x000fc60006000000 */
[----:B------:R0:W-:Y:S01]  /*43a0*/  STL [R1+0x31c], R5 ;  /* 0x00031c0501007387 */ /* 0x0001e20000100800 */
[----:B------:R-:W-:-:S03]  /*43b0*/  ISETP.GE.AND P1, PT, R0, RZ, PT ;  /* 0x000000ff0000720c */ /* 0x000fc60003f26270 */
[----:B0-----:R-:W3:Y:S04]  /*43c0*/  LDL.LU R5, [R1+0x157c] ;  /* 0x00157c0001057983 */ /* 0x001ee80000300800 */
[----:B------:R-:W4:Y:S04]  /*43d0*/  LDL.LU R4, [R1+0x1578] ;  /* 0x0015780001047983 */ /* 0x000f280000300800 */
[----:B------:R0:W-:Y:S04]  /*43e0*/  STL [R1+0x318], R61 ;  /* 0x0003183d01007387 */ /* 0x0001e80000100800 */
[----:B0-----:R-:W2:Y:S04]  /*43f0*/  LDL R61, [R1+0x1440] ;  /* 0x00144000013d7983 */ /* 0x001ea80000100800 */
[----:B------:R-:W2:Y:S01]  /*4400*/  LDL.LU R0, [R1+0xc] ;  /* 0x00000c0001007983 */ /* 0x000ea20000300800 */
[----:B------:R-:W-:-:S02]  /*4410*/  ISETP.GE.AND P3, PT, R46, RZ, PT ;  /* 0x000000ff2e00720c */ /* 0x000fc40003f66270 */
[----:B------:R-:W-:Y:S01]  /*4420*/  ISETP.GE.AND P4, PT, R45, RZ, PT ;  /* 0x000000ff2d00720c */ /* 0x000fe20003f86270 */
[----:B------:R-:W3:Y:S04]  /*4430*/  LDL.LU R46, [R1+0x8] ;  /* 0x00000800012e7983 */ /* 0x000ee80000300800 */
[----:B------:R-:W3:Y:S01]  /*4440*/  LDL R45, [R1+0x143c] ;  /* 0x00143c00012d7983 */ /* 0x000ee20000100800 */
[----:B--2---:R-:W-:Y:S01]  /*4450*/  @!P2 IMAD.MOV R0, RZ, RZ, -R0 ;  /* 0x000000ffff00a224 */ /* 0x004fe200078e0a00 */
[----:B------:R-:W-:-:S04]  /*4460*/  ISETP.GE.AND P2, PT, R60, RZ, PT ;  /* 0x000000ff3c00720c */ /* 0x000fc80003f46270 */
[----:B------:R0:W-:Y:S04]  /*4470*/  STL [R1+0x18], R0 ;  /* 0x0000180001007387 */ /* 0x0001e80000100800 */
[----:B0-----:R-:W2:Y:S04]  /*4480*/  LDL.LU R0, [R1+0x1574] ;  /* 0x0015740001007983 */ /* 0x001ea80000300800 */
[----:B------:R-:W2:Y:S01]  /*4490*/  LDL.LU R60, [R1+0x4] ;  /* 0x00000400013c7983 */ /* 0x000ea20000300800 */
[----:B---3--:R-:W-:Y:S01]  /*44a0*/  @!P5 IMAD.MOV R46, RZ, RZ, -R46 ;  /* 0x000000ffff2ed224 */ /* 0x008fe200078e0a2e */
[----:B------:R-:W-:-:S04]  /*44b0*/  ISETP.GE.AND P5, PT, R3, RZ, PT ;  /* 0x000000ff0300720c */ /* 0x000fc80003fa6270 */
[----:B------:R0:W-:Y:S04]  /*44c0*/  STL [R1+0x14], R46 ;  /* 0x0000142e01007387 */ /* 0x0001e80000100800 */
[----:B0-----:R-:W3:Y:S04]  /*44d0*/  LDL R46, [R1+0x142c] ;  /* 0x00142c00012e7983 */ /* 0x001ee80000100800 */
[----:B------:R-:W3:Y:S01]  /*44e0*/  LDL.LU R3, [R1] ;  /* 0x0000000001037983 */ /* 0x000ee20000300800 */
[----:B--2---:R-:W-:-:S05]  /*44f0*/  @!P0 IMAD.MOV R60, RZ, RZ, -R60 ;  /* 0x000000ffff3c8224 */ /* 0x004fca00078e0a3c */
[----:B------:R0:W-:Y:S04]  /*4500*/  STL [R1+0x10], R60 ;  /* 0x0000103c01007387 */ /* 0x0001e80000100800 */
[----:B0-----:R-:W2:Y:S01]  /*4510*/  LDL.LU R60, [R1+0x1570] ;  /* 0x00157000013c7983 */ /* 0x001ea20000300800 */
[----:B------:R-:W-:Y:S01]  /*4520*/  ISETP.GE.AND P0, PT, R2, RZ, PT ;  /* 0x000000ff0200720c */ /* 0x000fe20003f06270 */
[----:B---3--:R-:W-:Y:S01]  /*4530*/  @!P1 IMAD.MOV R3, RZ, RZ, -R3 ;  /* 0x000000ffff039224 */ /* 0x008fe200078e0a03 */
[----:B------:R-:W-:Y:S02]  /*4540*/  ISETP.GE.AND P1, PT, R55, RZ, PT ;  /* 0x000000ff3700720c */ /* 0x000fe40003f26270 */
[----:B------:R-:W3:Y:S01]  /*4550*/  LDL R55, [R1+0x1424] ;  /* 0x0014240001377983 */ /* 0x000ee20000100800 */
[----:B--2---:R-:W-:-:S03]  /*4560*/  IMAD.MOV.U32 R2, RZ, RZ, R60 ;  /* 0x000000ffff027224 */ /* 0x004fc600078e003c */
[----:B------:R-:W2:Y:S01]  /*4570*/  LDL R60, [R1+0x1444] ;  /* 0x00144400013c7983 */ /* 0x000ea20000100800 */
[----:B------:R-:W-:-:S03]  /*4580*/  @!P3 IMAD.MOV R2, RZ, RZ, -R2 ;  /* 0x000000ffff02b224 */ /* 0x000fc600078e0a02 */
[----:B------:R0:W-:Y:S02]  /*4590*/  STL [R1+0xc], R3 ;  /* 0x00000c0301007387 */ /* 0x0001e40000100800 */
[----:B0-----:R-:W-:Y:S02]  /*45a0*/  IMAD.MOV.U32 R3, RZ, RZ, R0 ;  /* 0x000000ffff037224 */ /* 0x001fe400078e0000 */
[----:B------:R-:W2:Y:S04]  /*45b0*/  LDL R0, [R1+0x1438] ;  /* 0x0014380001007983 */ /* 0x000ea80000100800 */
[----:B------:R0:W-:Y:S04]  /*45c0*/  STL [R1+0x8], R2 ;  /* 0x0000080201007387 */ /* 0x0001e80000100800 */
[----:B0-----:R-:W3:Y:S01]  /*45d0*/  LDL.LU R2, [R1+0x156c] ;  /* 0x00156c0001027983 */ /* 0x001ee20000300800 */
[----:B------:R-:W-:Y:S01]  /*45e0*/  @!P4 IMAD.MOV R3, RZ, RZ, -R3 ;  /* 0x000000ffff03c224 */ /* 0x000fe200078e0a03 */
[----:B--2---:R-:W-:Y:S01]  /*45f0*/  ISETP.GE.AND P3, PT, R0, RZ, PT ;  /* 0x000000ff0000720c */ /* 0x004fe20003f66270 */
[----:B---3--:R-:W-:-:S02]  /*4600*/  IMAD.MOV.U32 R0, RZ, RZ, R2 ;  /* 0x000000ffff007224 */ /* 0x008fc400078e0002 */
[----:B------:R-:W2:Y:S04]  /*4610*/  LDL R2, [R1+0x1420] ;  /* 0x0014200001027983 */ /* 0x000ea80000100800 */
[----:B------:R0:W-:Y:S04]  /*4620*/  STL [R1+0x4], R3 ;  /* 0x0000040301007387 */ /* 0x0001e80000100800 */
[----:B0-----:R-:W3:Y:S01]  /*4630*/  LDL.LU R3, [R1+0x1568] ;  /* 0x0015680001037983 */ /* 0x001ee20000300800 */
[----:B------:R-:W-:Y:S01]  /*4640*/  @!P2 IMAD.MOV R0, RZ, RZ, -R0 ;  /* 0x000000ffff00a224 */ /* 0x000fe200078e0a00 */
[----:B------:R-:W-:-:S02]  /*4650*/  ISETP.GE.AND P4, PT, R61, RZ, PT ;  /* 0x000000ff3d00720c */ /* 0x000fc40003f86270 */
[----:B------:R-:W-:Y:S01]  /*4660*/  ISETP.GE.AND P2, PT, R60, RZ, PT ;  /* 0x000000ff3c00720c */ /* 0x000fe20003f46270 */
[----:B----4-:R-:W-:Y:S02]  /*4670*/  IMAD.MOV.U32 R60, RZ, RZ, R4 ;  /* 0x000000ffff3c7224 */ /* 0x010fe400078e0004 */
[----:B---3--:R-:W-:Y:S02]  /*4680*/  IMAD.MOV.U32 R61, RZ, RZ, R3 ;  /* 0x000000ffff3d7224 */ /* 0x008fe400078e0003 */
[----:B------:R-:W3:Y:S04]  /*4690*/  LDL R3, [R1+0x1418] ;  /* 0x0014180001037983 */ /* 0x000ee80000100800 */
[----:B------:R0:W-:Y:S04]  /*46a0*/  STL [R1], R0 ;  /* 0x0000000001007387 */ /* 0x0001e80000100800 */
[----:B------:R-:W4:Y:S01]  /*46b0*/  LDL R4, [R1+0x1428] ;  /* 0x0014280001047983 */ /* 0x000f220000100800 */
[----:B------:R-:W-:Y:S01]  /*46c0*/  @!P5 IMAD.MOV R61, RZ, RZ, -R61 ;  /* 0x000000ffff3dd224 */ /* 0x000fe200078e0a3d */
[----:B------:R-:W-:-:S02]  /*46d0*/  ISETP.GE.AND P5, PT, R45, RZ, PT ;  /* 0x000000ff2d00720c */ /* 0x000fc40003fa6270 */
[----:B0-----:R-:W3:Y:S04]  /*46e0*/  LDL R0, [R1+0x1414] ;  /* 0x0014140001007983 */ /* 0x001ee80000100800 */
[----:B------:R0:W-:Y:S04]  /*46f0*/  STL [R1+0x1550], R61 ;  /* 0x0015503d01007387 */ /* 0x0001e80000100800 */
[----:B------:R-:W3:Y:S04]  /*4700*/  LDL R45, [R1+0x1410] ;  /* 0x00141000012d7983 */ /* 0x000ee80000100800 */
[----:B0-----:R-:W3:Y:S01]  /*4710*/  LDL R61, [R1+0x141c] ;  /* 0x00141c00013d7983 */ /* 0x001ee20000100800 */
[----:B------:R-:W-:-:S02]  /*4720*/  @!P0 IMAD.MOV R60, RZ, RZ, -R60 ;  /* 0x000000ffff3c8224 */ /* 0x000fc400078e0a3c */
[----:B------:R-:W-:Y:S01]  /*4730*/  @!P1 IMAD.MOV R5, RZ, RZ, -R5 ;  /* 0x000000ffff059224 */ /* 0x000fe200078e0a05 */
[----:B------:R-:W-:Y:S02]  /*4740*/  ISETP.GE.AND P0, PT, R46, RZ, PT ;  /* 0x000000ff2e00720c */ /* 0x000fe40003f06270 */
[----:B------:R0:W-:Y:S04]  /*4750*/  STL [R1+0x1554], R60 ;  /* 0x0015543c01007387 */ /* 0x0001e80000100800 */
[----:B------:R-:W3:Y:S04]  /*4760*/  LDL R46, [R1+0x140c] ;  /* 0x00140c00012e7983 */ /* 0x000ee80000100800 */
[----:B------:R1:W-:Y:S01]  /*4770*/  STL [R1+0x1558], R5 ;  /* 0x0015580501007387 */ /* 0x0003e20000100800 */
[----:B------:R-:W-:Y:S01]  /*4780*/  @!P3 IMAD.MOV R6, RZ, RZ, -R6 ;  /* 0x000000ffff06b224 */ /* 0x000fe200078e0a06 */
[----:B------:R-:W-:Y:S01]  /*4790*/  ISETP.GE.AND P3, PT, R55, RZ, PT ;  /* 0x000000ff3700720c */ /* 0x000fe20003f66270 */
[----:B------:R-:W-:Y:S01]  /*47a0*/  @!P4 IMAD.MOV R7, RZ, RZ, -R7 ;  /* 0x000000ffff07c224 */ /* 0x000fe200078e0a07 */
[----:B--2---:R-:W-:Y:S01]  /*47b0*/  ISETP.GE.AND P4, PT, R2, RZ, PT ;  /* 0x000000ff0200720c */ /* 0x004fe20003f86270 */
[----:B------:R-:W-:Y:S01]  /*47c0*/  @!P2 IMAD.MOV R8, RZ, RZ, -R8 ;  /* 0x000000ffff08a224 */ /* 0x000fe200078e0a08 */
[----:B------:R-:W2:Y:S01]  /*47d0*/  LDL R55, [R1+0x1404] ;  /* 0x0014040001377983 */ /* 0x000ea20000100800 */
[----:B------:R-:W-:-:S03]  /*47e0*/  @!P5 IMAD.MOV R9, RZ, RZ, -R9 ;  /* 0x000000ffff09d224 */ /* 0x000fc600078e0a09 */
[----:B------:R-:W2:Y:S01]  /*47f0*/  LDL R2, [R1+0x1400] ;  /* 0x0014000001027983 */ /* 0x000ea20000100800 */
[----:B----4-:R-:W-:Y:S01]  /*4800*/  ISETP.GE.AND P1, PT, R4, RZ, PT ;  /* 0x000000ff0400720c */ /* 0x010fe20003f26270 */
[----:B------:R-:W-:Y:S02]  /*4810*/  @!P0 IMAD.MOV R10, RZ, RZ, -R10 ;  /* 0x000000ffff0a8224 */ /* 0x000fe400078e0a0a */
[----:B------:R-:W4:Y:S01]  /*4820*/  LDL R4, [R1+0x1408] ;  /* 0x0014080001047983 */ /* 0x000f220000100800 */
[----:B---3--:R-:W-:-:S03]  /*4830*/  ISETP.GE.AND P5, PT, R3, RZ, PT ;  /* 0x000000ff0300720c */ /* 0x008fc60003fa6270 */
[----:B------:R-:W3:Y:S04]  /*4840*/  LDL R3, [R1+0x13f8] ;  /* 0x0013f80001037983 */ /* 0x000ee80000100800 */
[----:B0-----:R-:W3:Y:S02]  /*4850*/  LDL R60, [R1+0x13bc] ;  /* 0x0013bc00013c7983 */ /* 0x001ee40000100800 */
[----:B------:R-:W-:Y:S01]  /*4860*/  @!P1 IMAD.MOV R11, RZ, RZ, -R11 ;  /* 0x000000ffff0b9224 */ /* 0x000fe200078e0a0b */
[----:B------:R-:W-:Y:S01]  /*4870*/  ISETP.GE.AND P1, PT, R45, RZ, PT ;  /* 0x000000ff2d00720c */ /* 0x000fe20003f26270 */
[----:B-1----:R-:W3:Y:S04]  /*4880*/  LDL R5, [R1+0x13a8] ;  /* 0x0013a80001057983 */ /* 0x002ee80000100800 */
[----:B------:R-:W3:Y:S01]  /*4890*/  LDL R45, [R1+0x13f0] ;  /* 0x0013f000012d7983 */ /* 0x000ee20000100800 */
[----:B------:R-:W-:-:S03]  /*48a0*/  ISETP.GE.AND P2, PT, R61, RZ, PT ;  /* 0x000000ff3d00720c */ /* 0x000fc60003f46270 */
[----:B------:R-:W3:Y:S01]  /*48b0*/  LDL R61, [R1+0x13fc] ;  /* 0x0013fc00013d7983 */ /* 0x000ee20000100800 */
[----:B------:R-:W-:Y:S01]  /*48c0*/  @!P3 IMAD.MOV R12, RZ, RZ, -R12 ;  /* 0x000000ffff0cb224 */ /* 0x000fe200078e0a0c */
[----:B------:R-:W-:Y:S01]  /*48d0*/  ISETP.GE.AND P0, PT, R0, RZ, PT ;  /* 0x000000ff0000720c */ /* 0x000fe20003f06270 */
[----:B------:R-:W-:Y:S01]  /*48e0*/  @!P4 IMAD.MOV R13, RZ, RZ, -R13 ;  /* 0x000000ffff0dc224 */ /* 0x000fe200078e0a0d */
[----:B------:R-:W3:Y:S01]  /*48f0*/  LDL R0, [R1+0x13f4] ;  /* 0x0013f40001007983 */ /* 0x000ee20000100800 */
[----:B------:R-:W-:-:S03]  /*4900*/  ISETP.GE.AND P3, PT, R46, RZ, PT ;  /* 0x000000ff2e00720c */ /* 0x000fc60003f66270 */
[----:B------:R-:W3:Y:S02]  /*4910*/  LDL R46, [R1+0x13ec] ;  /* 0x0013ec00012e7983 */ /* 0x000ee40000100800 */
[----:B------:R-:W-:Y:S02]  /*4920*/  @!P2 IMAD.MOV R14, RZ, RZ, -R14 ;  /* 0x000000ffff0ea224 */ /* 0x000fe400078e0a0e */
[----:B------:R-:W-:Y:S02]  /*4930*/  @!P5 IMAD.MOV R15, RZ, RZ, -R15 ;  /* 0x000000ffff0fd224 */ /* 0x000fe400078e0a0f */
[----:B------:R-:W-:Y:S02]  /*4940*/  @!P1 IMAD.MOV R17, RZ, RZ, -R17 ;  /* 0x000000ffff119224 */ /* 0x000fe400078e0a11 */
[----:B------:R-:W-:Y:S01]  /*4950*/  @!P0 IMAD.MOV R16, RZ, RZ, -R16 ;  /* 0x000000ffff108224 */ /* 0x000fe200078e0a10 */
[----:B--2---:R-:W-:Y:S02]  /*4960*/  ISETP.GE.AND P2, PT, R55, RZ, PT ;  /* 0x000000ff3700720c */ /* 0x004fe40003f46270 */
[----:B------:R-:W2:Y:S01]  /*4970*/  LDL R55, [R1+0x13e4] ;  /* 0x0013e40001377983 */ /* 0x000ea20000100800 */
[----:B------:R-:W-:-:S03]  /*4980*/  ISETP.GE.AND P5, PT, R2, RZ, PT ;  /* 0x000000ff0200720c */ /* 0x000fc60003fa6270 */
[----:B------:R-:W2:Y:S01]  /*4990*/  LDL R2, [R1+0x13e0] ;  /* 0x0013e00001027983 */ /* 0x000ea20000100800 */
[----:B----4-:R-:W-:-:S03]  /*49a0*/  ISETP.GE.AND P4, PT, R4, RZ, PT ;  /* 0x000000ff0400720c */ /* 0x010fc60003f86270 */
[----:B------:R-:W4:Y:S01]  /*49b0*/  LDL R4, [R1+0x13e8] ;  /* 0x0013e80001047983 */ /* 0x000f220000100800 */
[----:B---3--:R-:W-:-:S03]  /*49c0*/  ISETP.GE.AND P1, PT, R3, RZ, PT ;  /* 0x000000ff0300720c */ /* 0x008fc60003f26270 */
[----:B------:R-:W3:Y:S06]  /*49d0*/  LDL R3, [R1+0x13d8] ;  /* 0x0013d80001037983 */ /* 0x000eec0000100800 */
[----:B------:R-:W-:Y:S01]  /*49e0*/  @!P4 IMAD.MOV R19, RZ, RZ, -R19 ;  /* 0x000000ffff13c224 */ /* 0x000fe200078e0a13 */
[----:B------:R-:W-:Y:S02]  /*49f0*/  ISETP.GE.AND P4, PT, R45, RZ, PT ;  /* 0x000000ff2d00720c */ /* 0x000fe40003f86270 */
[----:B------:R-:W3:Y:S01]  /*4a00*/  LDL R45, [R1+0x13d0] ;  /* 0x0013d000012d7983 */ /* 0x000ee20000100800 */
[----:B------:R-:W-:-:S03]  /*4a10*/  ISETP.GE.AND P0, PT, R61, RZ, PT ;  /* 0x000000ff3d00720c */ /* 0x000fc60003f06270 */
[----:B------:R-:W3:Y:S01]  /*4a20*/  LDL R61, [R1+0x13dc] ;  /* 0x0013dc00013d7983 */ /* 0x000ee20000100800 */
[----:B------:R-:W-:Y:S01]  /*4a30*/  @!P3 IMAD.MOV R18, RZ, RZ, -R18 ;  /* 0x000000ffff12b224 */ /* 0x000fe200078e0a12 */
[----:B------:R-:W-:Y:S01]  /*4a40*/  ISETP.GE.AND P3, PT, R0, RZ, PT ;  /* 0x000000ff0000720c */ /* 0x000fe20003f66270 */
[----:B------:R-:W-:Y:S01]  /*4a50*/  @!P2 IMAD.MOV R20, RZ, RZ, -R20 ;  /* 0x000000ffff14a224 */ /* 0x000fe200078e0a14 */
[----:B------:R-:W3:Y:S01]  /*4a60*/  LDL R0, [R1+0x13d4] ;  /* 0x0013d40001007983 */ /* 0x000ee20000100800 */
[----:B------:R-:W-:Y:S01]  /*4a70*/  @!P5 IMAD.MOV R21, RZ, RZ, -R21 ;  /* 0x000000ffff15d224 */ /* 0x000fe200078e0a15 */
[----:B------:R-:W-:Y:S02]  /*4a80*/  ISETP.GE.AND P2, PT, R46, RZ, PT ;  /* 0x000000ff2e00720c */ /* 0x000fe40003f46270 */
[----:B------:R-:W3:Y:S01]  /*4a90*/  LDL R46, [R1+0x13cc] ;  /* 0x0013cc00012e7983 */ /* 0x000ee20000100800 */
[----:B------:R-:W-:Y:S02]  /*4aa0*/  @!P1 IMAD.MOV R23, RZ, RZ, -R23 ;  /* 0x000000ffff179224 */ /* 0x000fe400078e0a17 */
[----:B------:R-:W-:-:S02]  /*4ab0*/  @!P0 IMAD.MOV R22, RZ, RZ, -R22 ;  /* 0x000000ffff168224 */ /* 0x000fc400078e0a16 */
        /* <DEDUP_REMOVED lines=17> */
[----:B------:R-:W-:Y:S02]  /*4bd0*/  @!P0 IMAD.MOV R28, RZ, RZ, -R28 ;  /* 0x000000ffff1c8224 */ /* 0x000fe400078e0a1c */
[----:B------:R-:W-:Y:S01]  /*4be0*/  @!P1 IMAD.MOV R29, RZ, RZ, -R29 ;  /* 0x000000ffff1d9224 */ /* 0x000fe200078e0a1d */
[----:B------:R-:W-:Y:S02]  /*4bf0*/  ISETP.GE.AND P0, PT, R46, RZ, PT ;  /* 0x000000ff2e00720c */ /* 0x000fe40003f06270 */
[----:B------:R-:W3:Y:S01]  /*4c00*/  LDL R46, [R1+0x13ac] ;  /* 0x0013ac00012e7983 */ /* 0x000ee20000100800 */
[----:B------:R-:W-:Y:S02]  /*4c10*/  IMAD.MOV.U32 R0, RZ, RZ, R30 ;  /* 0x000000ffff007224 */ /* 0x000fe400078e001e */
[----:B------:R-:W-:Y:S01]  /*4c20*/  @!P5 IMAD.MOV R33, RZ, RZ, -R33 ;  /* 0x000000ffff21d224 */ /* 0x000fe200078e0a21 */
[----:B------:R-:W3:Y:S01]  /*4c30*/  LDL R30, [R1+0x1388] ;  /* 0x00138800011e7983 */ /* 0x000ee20000100800 */
[----:B------:R-:W-:-:S02]  /*4c40*/  @!P3 IMAD.MOV R0, RZ, RZ, -R0 ;  /* 0x000000ffff00b224 */ /* 0x000fc400078e0a00 */
[----:B------:R-:W-:Y:S01]  /*4c50*/  @!P2 IMAD.MOV R32, RZ, RZ, -R32 ;  /* 0x000000ffff20a224 */ /* 0x000fe200078e0a20 */
[----:B--2---:R-:W-:Y:S02]  /*4c60*/  ISETP.GE.AND P3, PT, R55, RZ, PT ;  /* 0x000000ff3700720c */ /* 0x004fe40003f66270 */
[----:B------:R-:W-:Y:S01]  /*4c70*/  ISETP.GE.AND P2, PT, R60, RZ, PT ;  /* 0x000000ff3c00720c */ /* 0x000fe20003f46270 */
[----:B------:R-:W-:Y:S01]  /*4c80*/  @!P0 IMAD.MOV R34, RZ, RZ, -R34 ;  /* 0x000000ffff228224 */ /* 0x000fe200078e0a22 */
[----:B------:R-:W2:Y:S04]  /*4c90*/  LDL R55, [R1+0x13a4] ;  /* 0x0013a40001377983 */ /* 0x000ea80000100800 */
[----:B------:R-:W2:Y:S01]  /*4ca0*/  LDL R60, [R1+0x139c] ;  /* 0x00139c00013c7983 */ /* 0x000ea20000100800 */
[----:B----4-:R-:W-:Y:S01]  /*4cb0*/  ISETP.GE.AND P1, PT, R4, RZ, PT ;  /* 0x000000ff0400720c */ /* 0x010fe20003f26270 */
[----:B------:R-:W-:Y:S01]  /*4cc0*/  IMAD.MOV.U32 R4, RZ, RZ, R31 ;  /* 0x000000ffff047224 */ /* 0x000fe200078e001f */
[----:B---3--:R-:W-:-:S03]  /*4cd0*/  ISETP.GE.AND P5, PT, R3, RZ, PT ;  /* 0x000000ff0300720c */ /* 0x008fc60003fa6270 */
[----:B------:R-:W-:Y:S01]  /*4ce0*/  @!P4 IMAD.MOV R4, RZ, RZ, -R4 ;  /* 0x000000ffff04c224 */ /* 0x000fe200078e0a04 */
[----:B------:R-:W-:Y:S01]  /*4cf0*/  ISETP.GE.AND P4, PT, R2, RZ, PT ;  /* 0x000000ff0200720c */ /* 0x000fe20003f86270 */
[----:B------:R-:W3:Y:S04]  /*4d00*/  LDL R3, [R1+0x1398] ;  /* 0x0013980001037983 */ /* 0x000ee80000100800 */
[----:B------:R-:W4:Y:S02]  /*4d10*/  LDL R2, [R1+0x13a0] ;  /* 0x0013a00001027983 */ /* 0x000f240000100800 */
[----:B------:R-:W-:Y:S02]  /*4d20*/  @!P1 IMAD.MOV R35, RZ, RZ, -R35 ;  /* 0x000000ffff239224 */ /* 0x000fe400078e0a23 */
[----:B------:R-:W-:Y:S01]  /*4d30*/  @!P3 IMAD.MOV R36, RZ, RZ, -R36 ;  /* 0x000000ffff24b224 */ /* 0x000fe200078e0a24 */
[----:B------:R-:W4:Y:S01]  /*4d40*/  LDL R31, [R1+0x1380] ;  /* 0x00138000011f7983 */ /* 0x000f220000100800 */
[----:B------:R-:W-:-:S03]  /*4d50*/  ISETP.GE.AND P1, PT, R45, RZ, PT ;  /* 0x000000ff2d00720c */ /* 0x000fc60003f26270 */
[----:B------:R-:W4:Y:S01]  /*4d60*/  LDL R45, [R1+0x1390] ;  /* 0x00139000012d7983 */ /* 0x000f220000100800 */
[----:B------:R-:W-:-:S03]  /*4d70*/  ISETP.GE.AND P0, PT, R61, RZ, PT ;  /* 0x000000ff3d00720c */ /* 0x000fc60003f06270 */
[----:B------:R-:W4:Y:S01]  /*4d80*/  LDL R61, [R1+0x1394] ;  /* 0x00139400013d7983 */ /* 0x000f220000100800 */
[----:B------:R-:W-:Y:S01]  /*4d90*/  @!P4 IMAD.MOV R37, RZ, RZ, -R37 ;  /* 0x000000ffff25c224 */ /* 0x000fe200078e0a25 */
[----:B------:R-:W-:Y:S01]  /*4da0*/  ISETP.GE.AND P4, PT, R5, RZ, PT ;  /* 0x000000ff0500720c */ /* 0x000fe20003f86270 */
[----:B------:R-:W-:Y:S01]  /*4db0*/  @!P2 IMAD.MOV R38, RZ, RZ, -R38 ;  /* 0x000000ffff26a224 */ /* 0x000fe200078e0a26 */
[----:B------:R-:W4:Y:S01]  /*4dc0*/  LDL R5, [R1+0x1378] ;  /* 0x0013780001057983 */ /* 0x000f220000100800 */
[----:B------:R-:W-:-:S03]  /*4dd0*/  ISETP.GE.AND P3, PT, R46, RZ, PT ;  /* 0x000000ff2e00720c */ /* 0x000fc60003f66270 */
[----:B------:R-:W4:Y:S01]  /*4de0*/  LDL R46, [R1+0x138c] ;  /* 0x00138c00012e7983 */ /* 0x000f220000100800 */
[----:B------:R-:W-:Y:S02]  /*4df0*/  @!P5 IMAD.MOV R39, RZ, RZ, -R39 ;  /* 0x000000ffff27d224 */ /* 0x000fe400078e0a27 */
[----:B------:R-:W-:Y:S02]  /*4e00*/  @!P0 IMAD.MOV R40, RZ, RZ, -R40 ;  /* 0x000000ffff288224 */ /* 0x000fe400078e0a28 */
[----:B------:R-:W-:Y:S02]  /*4e10*/  @!P1 IMAD.MOV R41, RZ, RZ, -R41 ;  /* 0x000000ffff299224 */ /* 0x000fe400078e0a29 */
[----:B------:R-:W-:Y:S01]  /*4e20*/  @!P4 IMAD.MOV R43, RZ, RZ, -R43 ;  /* 0x000000ffff2bc224 */ /* 0x000fe200078e0a2b */
[----:B--2---:R-:W-:Y:S02]  /*4e30*/  ISETP.GE.AND P2, PT, R55, RZ, PT ;  /* 0x000000ff3700720c */ /* 0x004fe40003f46270 */
[----:B------:R-:W-:Y:S01]  /*4e40*/  @!P3 IMAD.MOV R42, RZ, RZ, -R42 ;  /* 0x000000ffff2ab224 */ /* 0x000fe200078e0a2a */
[----:B------:R-:W2:Y:S01]  /*4e50*/  LDL R55, [R1+0x1384] ;  /* 0x0013840001377983 */ /* 0x000ea20000100800 */
[----:B------:R-:W-:-:S03]  /*4e60*/  ISETP.GE.AND P0, PT, R60, RZ, PT ;  /* 0x000000ff3c00720c */ /* 0x000fc60003f06270 */
[----:B------:R-:W2:Y:S01]  /*4e70*/  LDL R60, [R1+0x1374] ;  /* 0x00137400013c7983 */ /* 0x000ea20000100800 */
[----:B---3--:R-:W-:-:S03]  /*4e80*/  ISETP.GE.AND P1, PT, R3, RZ, PT ;  /* 0x000000ff0300720c */ /* 0x008fc60003f26270 */
[----:B------:R-:W3:Y:S01]  /*4e90*/  LDL R3, [R1+0x136c] ;  /* 0x00136c0001037983 */ /* 0x000ee20000100800 */
[----:B----4-:R-:W-:-:S03]  /*4ea0*/  ISETP.GE.AND P5, PT, R2, RZ, PT ;  /* 0x000000ff0200720c */ /* 0x010fc60003fa6270 */
[----:B------:R-:W4:Y:S01]  /*4eb0*/  LDL R2, [R1+0x137c] ;  /* 0x00137c0001027983 */ /* 0x000f220000100800 */
[----:B------:R-:W-:Y:S02]  /*4ec0*/  ISETP.GE.AND P4, PT, R45, RZ, PT ;  /* 0x000000ff2d00720c */ /* 0x000fe40003f86270 */
[----:B------:R-:W-:Y:S02]  /*4ed0*/  ISETP.GE.AND P3, PT, R61, RZ, PT ;  /* 0x000000ff3d00720c */ /* 0x000fe40003f66270 */
[----:B------:R-:W2:Y:S04]  /*4ee0*/  LDL R61, [R1+0x1370] ;  /* 0x00137000013d7983 */ /* 0x000ea80000100800 */
[----:B------:R-:W2:Y:S01]  /*4ef0*/  LDL.LU R45, [R1+0x1564] ;  /* 0x00156400012d7983 */ /* 0x000ea20000300800 */
[----:B------:R-:W-:Y:S01]  /*4f00*/  @!P2 IMAD.MOV R44, RZ, RZ, -R44 ;  /* 0x000000ffff2ca224 */ /* 0x000fe200078e0a2c */
[----:B------:R-:W-:-:S02]  /*4f10*/  ISETP.GE.AND P2, PT, R46, RZ, PT ;  /* 0x000000ff2e00720c */ /* 0x000fc40003f46270 */
[----:B------:R-:W3:Y:S03]  /*4f20*/  LDL.LU R46, [R1+0x1560] ;  /* 0x00156000012e7983 */ /* 0x000ee60000300800 */
[----:B------:R-:W-:Y:S02]  /*4f30*/  @!P3 IMAD.MOV R48, RZ, RZ, -R48 ;  /* 0x000000ffff30b224 */ /* 0x000fe400078e0a30 */
[----:B------:R-:W-:Y:S01]  /*4f40*/  @!P1 IMAD.MOV R47, RZ, RZ, -R47 ;  /* 0x000000ffff2f9224 */ /* 0x000fe200078e0a2f */
[----:B------:R-:W-:Y:S01]  /*4f50*/  ISETP.GE.AND P1, PT, R31, RZ, PT ;  /* 0x000000ff1f00720c */ /* 0x000fe20003f26270 */
[----:B--2---:R-:W-:Y:S01]  /*4f60*/  @!P5 IMAD.MOV R45, RZ, RZ, -R45 ;  /* 0x000000ffff2dd224 */ /* 0x004fe200078e0a2d */
[----:B------:R-:W-:Y:S02]  /*4f70*/  ISETP.GE.AND P5, PT, R30, RZ, PT ;  /* 0x000000ff1e00720c */ /* 0x000fe40003fa6270 */
[----:B------:R-:W2:Y:S01]  /*4f80*/  LDL R30, [R1+0x758] ;  /* 0x00075800011e7983 */ /* 0x000ea20000100800 */
[----:B----4-:R-:W-:-:S03]  /*4f90*/  ISETP.GE.AND P3, PT, R2, RZ, PT ;  /* 0x000000ff0200720c */ /* 0x010fc60003f66270 */
[----:B------:R-:W0:Y:S01]  /*4fa0*/  S2R R2, SR_TID.X ;  /* 0x0000000000027919 */ /* 0x000e220000002100 */
[----:B---3--:R-:W-:Y:S01]  /*4fb0*/  @!P0 IMAD.MOV R46, RZ, RZ, -R46 ;  /* 0x000000ffff2e8224 */ /* 0x008fe200078e0a2e */
[----:B------:R-:W-:-:S03]  /*4fc0*/  ISETP.GE.AND P0, PT, R55, RZ, PT ;  /* 0x000000ff3700720c */ /* 0x000fc60003f06270 */
[----:B------:R-:W-:Y:S01]  /*4fd0*/  @!P1 IMAD.MOV R53, RZ, RZ, -R53 ;  /* 0x000000ffff359224 */ /* 0x000fe200078e0a35 */
[----:B------:R-:W3:Y:S01]  /*4fe0*/  LDL.LU R55, [R1+0x155c] ;  /* 0x00155c0001377983 */ /* 0x000ee20000300800 */
[----:B------:R-:W-:Y:S01]  /*4ff0*/  @!P5 IMAD.MOV R51, RZ, RZ, -R51 ;  /* 0x000000ffff33d224 */ /* 0x000fe200078e0a33 */
[----:B------:R-:W-:Y:S01]  /*5000*/  ISETP.GE.AND P5, PT, R3, RZ, PT ;  /* 0x000000ff0300720c */ /* 0x000fe20003fa6270 */
[----:B------:R-:W-:Y:S01]  /*5010*/  @!P4 IMAD.MOV R49, RZ, RZ, -R49 ;  /* 0x000000ffff31c224 */ /* 0x000fe200078e0a31 */
[----:B0-----:R-:W-:-:S05]  /*5020*/  LOP3.LUT R2, R2, 0x1f, RZ, 0xc0, !PT ;  /* 0x0000001f02027812 */ /* 0x001fca00078ec0ff */
[----:B------:R-:W-:Y:S02]  /*5030*/  IMAD R3, R2, c[0x0][0x18c], RZ ;  /* 0x0000630002037a24 */ /* 0x000fe400078e02ff */
[----:B------:R-:W-:-:S04]  /*5040*/  IMAD.MOV.U32 R2, RZ, RZ, c[0x0][0x18c] ;  /* 0x00006300ff027624 */ /* 0x000fc800078e00ff */
[----:B------:R-:W-:Y:S01]  /*5050*/  IMAD R31, R2, 0x20, R3 ;  /* 0x00000020021f7824 */ /* 0x000fe200078e0203 */
[----:B------:R-:W-:Y:S01]  /*5060*/  LEA R2, P1, R3, c[0x0][0x168], 0x1 ;  /* 0x00005a0003027a11 */ /* 0x000fe200078208ff */
[----:B------:R-:W-:Y:S01]  /*5070*/  @!P2 IMAD.MOV R50, RZ, RZ, -R50 ;  /* 0x000000ffff32a224 */ /* 0x000fe200078e0a32 */
[----:B------:R-:W-:Y:S01]  /*5080*/  ISETP.GE.AND P4, PT, R5, RZ, PT ;  /* 0x000000ff0500720c */ /* 0x000fe20003f86270 */
[----:B------:R-:W-:Y:S01]  /*5090*/  @!P3 IMAD.MOV R54, RZ, RZ, -R54 ;  /* 0x000000ffff36b224 */ /* 0x000fe200078e0a36 */
[----:B------:R-:W-:Y:S01]  /*50a0*/  LEA.HI.X.SX32 R3, R3, c[0x0][0x16c], 0x1, P1 ;  /* 0x00005b0003037a11 */ /* 0x000fe200008f0eff */
[----:B------:R-:W-:Y:S01]  /*50b0*/  @!P0 IMAD.MOV R52, RZ, RZ, -R52 ;  /* 0x000000ffff348224 */ /* 0x000fe200078e0a34 */
[----:B------:R-:W-:Y:S01]  /*50c0*/  ISETP.GE.AND P2, PT, R60, RZ, PT ;  /* 0x000000ff3c00720c */ /* 0x000fe20003f46270 */
[----:B------:R-:W4:Y:S01]  /*50d0*/  LDL.LU R5, [R1+0x18] ;  /* 0x0000180001057983 */ /* 0x000f220000300800 */
[----:B------:R-:W-:-:S03]  /*50e0*/  ISETP.GE.AND P0, PT, R61, RZ, PT ;  /* 0x000000ff3d00720c */ /* 0x000fc60003f06270 */
[----:B------:R-:W3:Y:S04]  /*50f0*/  LDL.LU R60, [R1+0x14] ;  /* 0x00001400013c7983 */ /* 0x000ee80000300800 */
[----:B------:R-:W3:Y:S04]  /*5100*/  LDL.LU R61, [R1+0x10] ;  /* 0x00001000013d7983 */ /* 0x000ee80000300800 */
[----:B------:R-:W-:Y:S04]  /*5110*/  STL [R1+0x1534], R2 ;  /* 0x0015340201007387 */ /* 0x000fe80000100800 */
[----:B------:R0:W-:Y:S04]  /*5120*/  STL [R1+0x1530], R3 ;  /* 0x0015300301007387 */ /* 0x0001e80000100800 */
[----:B0-----:R-:W3:Y:S01]  /*5130*/  LDL.LU R3, [R1+0x4] ;  /* 0x0000040001037983 */ /* 0x001ee20000300800 */
[----:B--2---:R-:W-:-:S02]  /*5140*/  ISETP.GE.AND P3, PT, R30, RZ, PT ;  /* 0x000000ff1e00720c */ /* 0x004fc40003f66270 */
[----:B------:R-:W-:-:S05]  /*5150*/  LEA R30, P6, R31, c[0x0][0x168], 0x1 ;  /* 0x00005a001f1e7a11 */ /* 0x000fca00078c08ff */
[----:B------:R0:W-:Y:S04]  /*5160*/  STL [R1+0x153c], R30 ;  /* 0x00153c1e01007387 */ /* 0x0001e80000100800 */
[----:B0-----:R-:W2:Y:S01]  /*5170*/  LDL.LU R30, [R1+0xc] ;  /* 0x00000c00011e7983 */ /* 0x001ea20000300800 */
[----:B------:R-:W-:Y:S02]  /*5180*/  ISETP.NE.AND P1, PT, RZ, c[0x0][0x17c], PT ;  /* 0x00005f00ff007a0c */ /* 0x000fe40003f25270 */
[----:B------:R-:W-:Y:S02]  /*5190*/  LOP3.LUT R2, RZ, c[0x0][0x17c], RZ, 0x33, !PT ;  /* 0x00005f00ff027a12 */ /* 0x000fe400078e33ff */
[----:B------:R-:W-:-:S05]  /*51a0*/  LEA.HI.X.SX32 R31, R31, c[0x0][0x16c], 0x1, P6 ;  /* 0x00005b001f1f7a11 */ /* 0x000fca00030f0eff */
[----:B------:R0:W-:Y:S04]  /*51b0*/  STL [R1+0x1538], R31 ;  /* 0x0015381f01007387 */ /* 0x0001e80000100800 */
[----:B0-----:R-:W2:Y:S01]  /*51c0*/  LDL.LU R31, [R1+0x8] ;  /* 0x00000800011f7983 */ /* 0x001ea20000300800 */
[C---:B----4-:R-:W-:Y:S02]  /*51d0*/  SEL R5, R2.reuse, R5, !P1 ;  /* 0x0000000502057207 */ /* 0x050fe40004800000 */
[----:B---3--:R-:W-:-:S03]  /*51e0*/  SEL R60, R2, R60, !P1 ;  /* 0x0000003c023c7207 */ /* 0x008fc60004800000 */
[----:B------:R0:W-:Y:S01]  /*51f0*/  STL [R1+0x18], R5 ;  /* 0x0000180501007387 */ /* 0x0001e20000100800 */
[----:B------:R-:W-:-:S03]  /*5200*/  SEL R61, R2, R61, !P1 ;  /* 0x0000003d023d7207 */ /* 0x000fc60004800000 */
[----:B0-----:R-:W3:Y:S04]  /*5210*/  LDL.LU R5, [R1+0x1558] ;  /* 0x0015580001057983 */ /* 0x001ee80000300800 */
[----:B------:R0:W-:Y:S04]  /*5220*/  STL [R1+0x14], R60 ;  /* 0x0000143c01007387 */ /* 0x0001e80000100800 */
[----:B0-----:R-:W4:Y:S04]  /*5230*/  LDL.LU R60, [R1+0x1554] ;  /* 0x00155400013c7983 */ /* 0x001f280000300800 */
[----:B------:R0:W-:Y:S04]  /*5240*/  STL [R1+0x10], R61 ;  /* 0x0000103d01007387 */ /* 0x0001e80000100800 */
[----:B0-----:R-:W3:Y:S01]  /*5250*/  LDL.LU R61, [R1+0x1550] ;  /* 0x00155000013d7983 */ /* 0x001ee20000300800 */
[----:B--2---:R-:W-:-:S05]  /*5260*/  SEL R30, R2, R30, !P1 ;  /* 0x0000001e021e7207 */ /* 0x004fca0004800000 */
[----:B------:R0:W-:Y:S04]  /*5270*/  STL [R1+0x1540], R30 ;  /* 0x0015401e01007387 */ /* 0x0001e80000100800 */
[----:B0-----:R-:W2:Y:S01]  /*5280*/  LDL.LU R30, [R1] ;  /* 0x00000000011e7983 */ /* 0x001ea20000300800 */
[C---:B------:R-:W-:Y:S02]  /*5290*/  SEL R3, R2.reuse, R3, !P1 ;  /* 0x0000000302037207 */ /* 0x040fe40004800000 */
[----:B------:R-:W-:-:S05]  /*52a0*/  SEL R31, R2, R31, !P1 ;  /* 0x0000001f021f7207 */ /* 0x000fca0004800000 */
[----:B------:R-:W-:Y:S04]  /*52b0*/  STL [R1+0x1544], R31 ;  /* 0x0015441f01007387 */ /* 0x000fe80000100800 */
[----:B------:R0:W-:Y:S01]  /*52c0*/  STL [R1+0x1548], R3 ;  /* 0x0015480301007387 */ /* 0x0001e20000100800 */
[----:B--2---:R-:W-:-:S05]  /*52d0*/  SEL R2, R2, R30, !P1 ;  /* 0x0000001e02027207 */ /* 0x004fca0004800000 */
[----:B------:R1:W-:Y:S04]  /*52e0*/  STL [R1+0x154c], R2 ;  /* 0x00154c0201007387 */ /* 0x0003e80000100800 */
[----:B0-----:R-:W2:Y:S04]  /*52f0*/  LDL.LU R3, [R1+0x18] ;  /* 0x0000180001037983 */ /* 0x001ea80000300800 */
[----:B------:R-:W2:Y:S04]  /*5300*/  LDL.LU R31, [R1+0x14] ;  /* 0x00001400011f7983 */ /* 0x000ea80000300800 */
[----:B------:R-:W2:Y:S01]  /*5310*/  LDL.LU R30, [R1+0x10] ;  /* 0x00001000011e7983 */ /* 0x000ea20000300800 */
[----:B------:R-:W-:Y:S01]  /*5320*/  @!P4 IMAD.MOV R56, RZ, RZ, -R56 ;  /* 0x000000ffff38c224 */ /* 0x000fe200078e0a38 */
[----:B-1----:R-:W-:Y:S01]  /*5330*/  LOP3.LUT R2, RZ, c[0x0][0x17c], RZ, 0x33, !PT ;  /* 0x00005f00ff027a12 */ /* 0x002fe200078e33ff */
[----:B------:R-:W-:-:S02]  /*5340*/  @!P2 IMAD.MOV R57, RZ, RZ, -R57 ;  /* 0x000000ffff39a224 */ /* 0x000fc400078e0a39 */
[----:B------:R-:W-:Y:S02]  /*5350*/  @!P5 IMAD.MOV R58, RZ, RZ, -R58 ;  /* 0x000000ffff3ad224 */ /* 0x000fe400078e0a3a */
[----:B------:R-:W-:Y:S02]  /*5360*/  @!P0 IMAD.MOV R59, RZ, RZ, -R59 ;  /* 0x000000ffff3b8224 */ /* 0x000fe400078e0a3b */
[----:B------:R-:W-:Y:S01]  /*5370*/  @!P3 IMAD.MOV R55, RZ, RZ, -R55 ;  /* 0x000000ffff37b224 */ /* 0x000fe200078e0a37 */
[C---:B---3--:R-:W-:Y:S02]  /*5380*/  SEL R61, R2.reuse, R61, !P1 ;  /* 0x0000003d023d7207 */ /* 0x048fe40004800000 */
[C---:B----4-:R-:W-:Y:S02]  /*5390*/  SEL R60, R2.reuse, R60, !P1 ;  /* 0x0000003c023c7207 */ /* 0x050fe40004800000 */
[C---:B------:R-:W-:Y:S02]  /*53a0*/  SEL R5, R2.reuse, R5, !P1 ;  /* 0x0000000502057207 */ /* 0x040fe40004800000 */
[----:B------:R-:W-:-:S02]  /*53b0*/  SEL R6, R2, R6, !P1 ;  /* 0x0000000602067207 */ /* 0x000fc40004800000 */
[C---:B------:R-:W-:Y:S02]  /*53c0*/  SEL R7, R2.reuse, R7, !P1 ;  /* 0x0000000702077207 */ /* 0x040fe40004800000 */
[C---:B------:R-:W-:Y:S02]  /*53d0*/  SEL R8, R2.reuse, R8, !P1 ;  /* 0x0000000802087207 */ /* 0x040fe40004800000 */
[C---:B------:R-:W-:Y:S02]  /*53e0*/  SEL R9, R2.reuse, R9, !P1 ;  /* 0x0000000902097207 */ /* 0x040fe40004800000 */
[C---:B------:R-:W-:Y:S02]  /*53f0*/  SEL R10, R2.reuse, R10, !P1 ;  /* 0x0000000a020a7207 */ /* 0x040fe40004800000 */
        /* <DEDUP_REMOVED lines=48> */
[----:B------:R-:W-:Y:S02]  /*5700*/  SEL R55, R2, R55, !P1 ;  /* 0x0000003702377207 */ /* 0x000fe40004800000 */
[----:B------:R-:W3:Y:S01]  /*5710*/  LDL.LU R2, [R1+0x154c] ;  /* 0x00154c0001027983 */ /* 0x000ee20000300800 */
[----:B--2---:R-:W-:-:S02]  /*5720*/  IMAD R3, R3, c[0x0][0x190], RZ ;  /* 0x0000640003037a24 */ /* 0x004fc400078e02ff */
[----:B------:R-:W-:-:S03]  /*5730*/  IMAD R31, R31, c[0x0][0x190], RZ ;  /* 0x000064001f1f7a24 */ /* 0x000fc600078e02ff */
[----:B------:R0:W-:Y:S01]  /*5740*/  STL [R1+0x50], R3 ;  /* 0x0000500301007387 */ /* 0x0001e20000100800 */
[----:B------:R-:W-:-:S03]  /*5750*/  IMAD R30, R30, c[0x0][0x190], RZ ;  /* 0x000064001e1e7a24 */ /* 0x000fc600078e02ff */
[----:B0-----:R-:W2:Y:S04]  /*5760*/  LDL.LU R3, [R1+0x1548] ;  /* 0x0015480001037983 */ /* 0x001ea80000300800 */
[----:B------:R0:W-:Y:S04]  /*5770*/  STL [R1+0x54], R31 ;  /* 0x0000541f01007387 */ /* 0x0001e80000100800 */
[----:B0-----:R-:W4:Y:S04]  /*5780*/  LDL.LU R31, [R1+0x1544] ;  /* 0x00154400011f7983 */ /* 0x001f280000300800 */
[----:B------:R0:W-:Y:S04]  /*5790*/  STL [R1+0x60], R30 ;  /* 0x0000601e01007387 */ /* 0x0001e80000100800 */
[----:B0-----:R-:W4:Y:S01]  /*57a0*/  LDL.LU R30, [R1+0x1540] ;  /* 0x00154000011e7983 */ /* 0x001f220000300800 */
[----:B------:R-:W-:-:S02]  /*57b0*/  IMAD R14, R14, c[0x0][0x190], RZ ;  /* 0x000064000e0e7a24 */ /* 0x000fc400078e02ff */
[----:B---3--:R-:W-:Y:S02]  /*57c0*/  IMAD R2, R2, c[0x0][0x190], RZ ;  /* 0x0000640002027a24 */ /* 0x008fe400078e02ff */
[----:B--2---:R-:W-:Y:S02]  /*57d0*/  IMAD R3, R3, c[0x0][0x190], RZ ;  /* 0x0000640003037a24 */ /* 0x004fe400078e02ff */
[----:B----4-:R-:W-:Y:S02]  /*57e0*/  IMAD R31, R31, c[0x0][0x190], RZ ;  /* 0x000064001f1f7a24 */ /* 0x010fe400078e02ff */
[----:B------:R-:W-:-:S05]  /*57f0*/  IMAD R30, R30, c[0x0][0x190], RZ ;  /* 0x000064001e1e7a24 */ /* 0x000fca00078e02ff */
[----:B------:R0:W-:Y:S04]  /*5800*/  STL [R1+0x64], R30 ;  /* 0x0000641e01007387 */ /* 0x0001e80000100800 */
[----:B0-----:R-:W2:Y:S04]  /*5810*/  LDL.LU R30, [R1+0x153c] ;  /* 0x00153c00011e7983 */ /* 0x001ea80000300800 */
[----:B------:R0:W-:Y:S04]  /*5820*/  STL [R1+0x70], R31 ;  /* 0x0000701f01007387 */ /* 0x0001e80000100800 */
[----:B0-----:R-:W2:Y:S04]  /*5830*/  LDL.LU R31, [R1+0x1538] ;  /* 0x00153800011f7983 */ /* 0x001ea80000300800 */
[----:B------:R0:W-:Y:S04]  /*5840*/  STL [R1+0x74], R3 ;  /* 0x0000740301007387 */ /* 0x0001e80000100800 */
[----:B------:R1:W-:Y:S01]  /*5850*/  STL [R1+0x80], R2 ;  /* 0x0000800201007387 */ /* 0x0003e20000100800 */
[----:B0-----:R-:W-:-:S02]  /*5860*/  IMAD R3, R61, c[0x0][0x190], RZ ;  /* 0x000064003d037a24 */ /* 0x001fc400078e02ff */
[----:B-1----:R-:W-:-:S03]  /*5870*/  IMAD R2, R60, c[0x0][0x190], RZ ;  /* 0x000064003c027a24 */ /* 0x002fc600078e02ff */
[----:B------:R0:W-:Y:S04]  /*5880*/  STL [R1+0x84], R3 ;  /* 0x0000840301007387 */ /* 0x0001e80000100800 */
[----:B------:R1:W-:Y:S01]  /*5890*/  STL [R1+0x90], R2 ;  /* 0x0000900201007387 */ /* 0x0003e20000100800 */
[----:B0-----:R-:W-:Y:S02]  /*58a0*/  IMAD R3, R16, c[0x0][0x190], RZ ;  /* 0x0000640010037a24 */ /* 0x001fe400078e02ff */
[----:B-1----:R-:W-:Y:S01]  /*58b0*/  IMAD R2, R15, c[0x0][0x190], RZ ;  /* 0x000064000f027a24 */ /* 0x002fe200078e02ff */
[----:B------:R0:W-:Y:S04]  /*58c0*/  STL [R1+0xd0], R14 ;  /* 0x0000d00e01007387 */ /* 0x0001e80000100800 */
[----:B------:R1:W-:Y:S04]  /*58d0*/  STL [R1+0xd4], R2 ;  /* 0x0000d40201007387 */ /* 0x0003e80000100800 */
[----:B------:R3:W-:Y:S01]  /*58e0*/  STL [R1+0xe0], R3 ;  /* 0x0000e00301007387 */ /* 0x0007e20000100800 */
[----:B0-----:R-:W-:-:S02]  /*58f0*/  IMAD R14, R17, c[0x0][0x190], RZ ;  /* 0x00006400110e7a24 */ /* 0x001fc400078e02ff */
[----:B-1----:R-:W-:-:S03]  /*5900*/  IMAD R2, R18, c[0x0][0x190], RZ ;  /* 0x0000640012027a24 */ /* 0x002fc600078e02ff */
[----:B------:R0:W-:Y:S01]  /*5910*/  STL [R1+0xe4], R14 ;  /* 0x0000e40e01007387 */ /* 0x0001e20000100800 */
[----:B---3--:R-:W-:-:S03]  /*5920*/  IMAD R3, R19, c[0x0][0x190], RZ ;  /* 0x0000640013037a24 */ /* 0x008fc600078e02ff */
[----:B------:R1:W-:Y:S04]  /*5930*/  STL [R1+0xe8], R2 ;  /* 0x0000e80201007387 */ /* 0x0003e80000100800 */
[----:B------:R3:W-:Y:S01]  /*5940*/  STL [R1+0xec], R3 ;  /* 0x0000ec0301007387 */ /* 0x0007e20000100800 */
[----:B0-----:R-:W-:Y:S02]  /*5950*/  IMAD R14, R20, c[0x0][0x190], RZ ;  /* 0x00006400140e7a24 */ /* 0x001fe400078e02ff */
        /* <DEDUP_REMOVED lines=18> */
[----:B-1----:R-:W-:Y:S02]  /*5a80*/  IMAD R2, R0, c[0x0][0x190], RZ ;  /* 0x0000640000027a24 */ /* 0x002fe400078e02ff */
[----:B------:R-:W-:Y:S02]  /*5a90*/  IMAD R0, R32, c[0x0][0x190], RZ ;  /* 0x0000640020007a24 */ /* 0x000fe400078e02ff */
[----:B---3--:R-:W-:Y:S01]  /*5aa0*/  IMAD R3, R4, c[0x0][0x190], RZ ;  /* 0x0000640004037a24 */ /* 0x008fe200078e02ff */
[----:B------:R-:W-:Y:S01]  /*5ab0*/  STL [R1+0x130], R14 ;  /* 0x0001300e01007387 */ /* 0x000fe20000100800 */
[----:B------:R-:W-:-:S03]  /*5ac0*/  IMAD R4, R35, c[0x0][0x190], RZ ;  /* 0x0000640023047a24 */ /* 0x000fc600078e02ff */
[----:B------:R0:W-:Y:S04]  /*5ad0*/  STL [R1+0x140], R2 ;  /* 0x0001400201007387 */ /* 0x0001e80000100800 */
[----:B------:R1:W-:Y:S04]  /*5ae0*/  STL [R1+0x150], R3 ;  /* 0x0001500301007387 */ /* 0x0003e80000100800 */
[----:B------:R3:W-:Y:S01]  /*5af0*/  STL [R1+0x158], R0 ;  /* 0x0001580001007387 */ /* 0x0007e20000100800 */
[----:B0-----:R-:W-:Y:S02]  /*5b00*/  IMAD R2, R33, c[0x0][0x190], RZ ;  /* 0x0000640021027a24 */ /* 0x001fe400078e02ff */
[----:B-1----:R-:W-:-:S03]  /*5b10*/  IMAD R3, R34, c[0x0][0x190], RZ ;  /* 0x0000640022037a24 */ /* 0x002fc600078e02ff */
[----:B------:R-:W-:Y:S01]  /*5b20*/  STL [R1+0x168], R2 ;  /* 0x0001680201007387 */ /* 0x000fe20000100800 */
[----:B---3--:R-:W-:-:S03]  /*5b30*/  IMAD R0, R36, c[0x0][0x190], RZ ;  /* 0x0000640024007a24 */ /* 0x008fc600078e02ff */
[----:B------:R0:W-:Y:S01]  /*5b40*/  STL [R1+0x180], R4 ;  /* 0x0001800401007387 */ /* 0x0001e20000100800 */
[----:B------:R-:W-:-:S03]  /*5b50*/  IMAD R14, R39, c[0x0][0x190], RZ ;  /* 0x00006400270e7a24 */ /* 0x000fc600078e02ff */
[----:B------:R1:W-:Y:S01]  /*5b60*/  STL [R1+0x188], R0 ;  /* 0x0001880001007387 */ /* 0x0003e20000100800 */
[----:B0-----:R-:W-:-:S03]  /*5b70*/  IMAD R4, R37, c[0x0][0x190], RZ ;  /* 0x0000640025047a24 */ /* 0x001fc600078e02ff */
[----:B------:R-:W-:Y:S01]  /*5b80*/  STL [R1+0x170], R3 ;  /* 0x0001700301007387 */ /* 0x000fe20000100800 */
[----:B-1----:R-:W-:-:S03]  /*5b90*/  IMAD R0, R38, c[0x0][0x190], RZ ;  /* 0x0000640026007a24 */ /* 0x002fc600078e02ff */
[----:B------:R0:W-:Y:S04]  /*5ba0*/  STL [R1+0x198], R4 ;  /* 0x0001980401007387 */ /* 0x0001e80000100800 */
[----:B------:R1:W-:Y:S04]  /*5bb0*/  STL [R1+0x1a0], R0 ;  /* 0x0001a00001007387 */ /* 0x0003e80000100800 */
[----:B------:R3:W-:Y:S01]  /*5bc0*/  STL [R1+0x1b0], R14 ;  /* 0x0001b00e01007387 */ /* 0x0007e20000100800 */
[----:B0-----:R-:W-:Y:S02]  /*5bd0*/  IMAD R4, R40, c[0x0][0x190], RZ ;  /* 0x0000640028047a24 */ /* 0x001fe400078e02ff */
[----:B-1----:R-:W-:-:S03]  /*5be0*/  IMAD R0, R41, c[0x0][0x190], RZ ;  /* 0x0000640029007a24 */ /* 0x002fc600078e02ff */
[----:B------:R0:W-:Y:S01]  /*5bf0*/  STL [R1+0x1b8], R4 ;  /* 0x0001b80401007387 */ /* 0x0001e20000100800 */
[----:B---3--:R-:W-:-:S03]  /*5c00*/  IMAD R14, R42, c[0x0][0x190], RZ ;  /* 0x000064002a0e7a24 */ /* 0x008fc600078e02ff */
[----:B------:R1:W-:Y:S04]  /*5c10*/  STL [R1+0x1c8], R0 ;  /* 0x0001c80001007387 */ /* 0x0003e80000100800 */
[----:B------:R-:W-:Y:S01]  /*5c20*/  STL [R1+0x1d8], R14 ;  /* 0x0001d80e01007387 */ /* 0x000fe20000100800 */
[----:B0-----:R-:W-:-:S03]  /*5c30*/  IMAD R4, R43, c[0x0][0x190], RZ ;  /* 0x000064002b047a24 */ /* 0x001fc600078e02ff */
[----:B------:R-:W2:Y:S01]  /*5c40*/  LDL.LU R60, [R1+0x50] ;  /* 0x00005000013c7983 */ /* 0x000ea20000300800 */
[----:B-1----:R-:W-:-:S03]  /*5c50*/  IMAD R0, R44, c[0x0][0x190], RZ ;  /* 0x000064002c007a24 */ /* 0x002fc600078e02ff */
[----:B------:R0:W-:Y:S04]  /*5c60*/  STL [R1+0x1e0], R4 ;  /* 0x0001e00401007387 */ /* 0x0001e80000100800 */
[----:B------:R1:W-:Y:S04]  /*5c70*/  STL [R1+0x1f0], R0 ;  /* 0x0001f00001007387 */ /* 0x0003e80000100800 */
[----:B------:R-:W3:Y:S01]  /*5c80*/  LDL.LU R61, [R1+0x54] ;  /* 0x00005400013d7983 */ /* 0x000ee20000300800 */
[----:B0-----:R-:W-:Y:S02]  /*5c90*/  IMAD R4, R45, c[0x0][0x190], RZ ;  /* 0x000064002d047a24 */ /* 0x001fe400078e02ff */
[----:B-1----:R-:W-:-:S03]  /*5ca0*/  IMAD R0, R46, c[0x0][0x190], RZ ;  /* 0x000064002e007a24 */ /* 0x002fc600078e02ff */
[----:B------:R0:W-:Y:S04]  /*5cb0*/  STL [R1+0x1fc], R4 ;  /* 0x0001fc0401007387 */ /* 0x0001e80000100800 */
[----:B------:R-:W4:Y:S04]  /*5cc0*/  LDL.LU R33, [R1+0x60] ;  /* 0x0000600001217983 */ /* 0x000f280000300800 */
[----:B------:R1:W-:Y:S04]  /*5cd0*/  STL [R1+0x1f8], R0 ;  /* 0x0001f80001007387 */ /* 0x0003e80000100800 */
[----:B------:R-:W4:Y:S01]  /*5ce0*/  LDL.LU R32, [R1+0x64] ;  /* 0x0000640001207983 */ /* 0x000f220000300800 */
[----:B0-----:R-:W-:-:S02]  /*5cf0*/  IMAD R4, R47, c[0x0][0x190], RZ ;  /* 0x000064002f047a24 */ /* 0x001fc400078e02ff */
[----:B-1----:R-:W-:-:S03]  /*5d00*/  IMAD R0, R48, c[0x0][0x190], RZ ;  /* 0x0000640030007a24 */ /* 0x002fc600078e02ff */
[----:B------:R0:W-:Y:S04]  /*5d10*/  STL [R1+0x44], R4 ;  /* 0x0000440401007387 */ /* 0x0001e80000100800 */
[----:B------:R-:W4:Y:S04]  /*5d20*/  LDL.LU R34, [R1+0x70] ;  /* 0x0000700001227983 */ /* 0x000f280000300800 */
[----:B------:R-:W4:Y:S04]  /*5d30*/  LDL.LU R36, [R1+0x74] ;  /* 0x0000740001247983 */ /* 0x000f280000300800 */
[----:B------:R1:W-:Y:S01]  /*5d40*/  STL [R1+0x40], R0 ;  /* 0x0000400001007387 */ /* 0x0003e20000100800 */
[----:B0-----:R-:W-:-:S03]  /*5d50*/  IMAD R4, R50, c[0x0][0x190], RZ ;  /* 0x0000640032047a24 */ /* 0x001fc600078e02ff */
[----:B------:R-:W4:Y:S04]  /*5d60*/  LDL.LU R38, [R1+0x80] ;  /* 0x0000800001267983 */ /* 0x000f280000300800 */
[----:B------:R-:W4:Y:S01]  /*5d70*/  LDL.LU R40, [R1+0x84] ;  /* 0x0000840001287983 */ /* 0x000f220000300800 */
[----:B-1----:R-:W-:-:S05]  /*5d80*/  IMAD R0, R49, c[0x0][0x190], RZ ;  /* 0x0000640031007a24 */ /* 0x002fca00078e02ff */
[----:B------:R0:W-:Y:S04]  /*5d90*/  STL [R1+0x3c], R0 ;  /* 0x00003c0001007387 */ /* 0x0001e80000100800 */
[----:B------:R-:W4:Y:S04]  /*5da0*/  LDL.LU R42, [R1+0x90] ;  /* 0x00009000012a7983 */ /* 0x000f280000300800 */
[----:B------:R1:W-:Y:S01]  /*5db0*/  STL [R1+0x38], R4 ;  /* 0x0000380401007387 */ /* 0x0003e20000100800 */
[----:B0-----:R-:W-:-:S05]  /*5dc0*/  IMAD R0, R51, c[0x0][0x190], RZ ;  /* 0x0000640033007a24 */ /* 0x001fca00078e02ff */
[----:B------:R0:W-:Y:S01]  /*5dd0*/  STL [R1+0x34], R0 ;  /* 0x0000340001007387 */ /* 0x0001e20000100800 */
[----:B-1----:R-:W-:-:S05]  /*5de0*/  IMAD R4, R52, c[0x0][0x190], RZ ;  /* 0x0000640034047a24 */ /* 0x002fca00078e02ff */
[----:B------:R1:W-:Y:S01]  /*5df0*/  STL [R1+0x30], R4 ;  /* 0x0000300401007387 */ /* 0x0003e20000100800 */
[----:B0-----:R-:W-:Y:S02]  /*5e00*/  IMAD R0, R53, c[0x0][0x190], RZ ;  /* 0x0000640035007a24 */ /* 0x001fe400078e02ff */
[----:B------:R-:W-:-:S03]  /*5e10*/  IMAD R6, R6, c[0x0][0x190], RZ ;  /* 0x0000640006067a24 */ /* 0x000fc600078e02ff */
[----:B------:R0:W-:Y:S01]  /*5e20*/  STL [R1+0x2c], R0 ;  /* 0x00002c0001007387 */ /* 0x0001e20000100800 */
[----:B-1----:R-:W-:Y:S02]  /*5e30*/  IMAD R4, R54, c[0x0][0x190], RZ ;  /* 0x0000640036047a24 */ /* 0x002fe400078e02ff */
[----:B------:R-:W-:-:S03]  /*5e40*/  IMAD R5, R5, c[0x0][0x190], RZ ;  /* 0x0000640005057a24 */ /* 0x000fc600078e02ff */
[----:B------:R1:W-:Y:S01]  /*5e50*/  STL [R1+0x28], R4 ;  /* 0x0000280401007387 */ /* 0x0003e20000100800 */
[----:B0-----:R-:W-:Y:S02]  /*5e60*/  IMAD R0, R56, c[0x0][0x190], RZ ;  /* 0x0000640038007a24 */ /* 0x001fe400078e02ff */
[----:B------:R-:W-:-:S03]  /*5e70*/  IMAD.MOV.U32 R46, RZ, RZ, R6 ;  /* 0x000000ffff2e7224 */ /* 0x000fc600078e0006 */
[----:B------:R0:W-:Y:S01]  /*5e80*/  STL [R1+0x24], R0 ;  /* 0x0000240001007387 */ /* 0x0001e20000100800 */
[----:B-1----:R-:W-:Y:S02]  /*5e90*/  IMAD R4, R57, c[0x0][0x190], RZ ;  /* 0x0000640039047a24 */ /* 0x002fe400078e02ff */
[----:B------:R-:W-:Y:S02]  /*5ea0*/  IMAD.MOV.U32 R44, RZ, RZ, R5 ;  /* 0x000000ffff2c7224 */ /* 0x000fe400078e0005 */
[----:B------:R-:W-:Y:S01]  /*5eb0*/  IMAD R6, R59, c[0x0][0x190], RZ ;  /* 0x000064003b067a24 */ /* 0x000fe200078e02ff */
[----:B------:R-:W-:Y:S01]  /*5ec0*/  STL [R1+0x20], R4 ;  /* 0x0000200401007387 */ /* 0x000fe20000100800 */
[----:B0-----:R-:W-:-:S05]  /*5ed0*/  IMAD R0, R58, c[0x0][0x190], RZ ;  /* 0x000064003a007a24 */ /* 0x001fca00078e02ff */
[----:B------:R0:W-:Y:S04]  /*5ee0*/  STL [R1+0x1c], R0 ;  /* 0x00001c0001007387 */ /* 0x0001e80000100800 */
[----:B------:R-:W-:Y:S01]  /*5ef0*/  STL [R1+0x18], R6 ;  /* 0x0000180601007387 */ /* 0x000fe20000100800 */
[----:B0-----:R-:W-:Y:S02]  /*5f00*/  IMAD R0, R55, c[0x0][0x190], RZ ;  /* 0x0000640037007a24 */ /* 0x001fe400078e02ff */
[----:B--2---:R-:W-:-:S05]  /*5f10*/  IMAD.WIDE R4, R60, 0x2, R30 ;  /* 0x000000023c047825 */ /* 0x004fca00078e021e */
[----:B------:R3:W-:Y:S04]  /*5f20*/  STL.64 [R1+0x10], R4 ;  /* 0x0000100401007387 */ /* 0x0007e80000100a00 */
[----:B------:R-:W2:Y:S04]  /*5f30*/  LDL R55, [R1+0xe8] ;  /* 0x0000e80001377983 */ /* 0x000ea80000100800 */
[----:B------:R-:W2:Y:S01]  /*5f40*/  LDL R57, [R1+0xec] ;  /* 0x0000ec0001397983 */ /* 0x000ea20000100800 */
[----:B---3--:R-:W-:-:S05]  /*5f50*/  IMAD.WIDE R4, R61, 0x2, R30 ;  /* 0x000000023d047825 */ /* 0x008fca00078e021e */
[----:B------:R0:W-:Y:S01]  /*5f60*/  STL.64 [R1], R4 ;  /* 0x0000000401007387 */ /* 0x0001e20000100a00 */
[----:B----4-:R-:W-:-:S03]  /*5f70*/  IMAD.WIDE R58, R33, 0x2, R30 ;  /* 0x00000002213a7825 */ /* 0x010fc600078e021e */
[----:B------:R-:W3:Y:S04]  /*5f80*/  LDL R53, [R1+0xf8] ;  /* 0x0000f80001357983 */ /* 0x000ee80000100800 */
[----:B------:R-:W4:Y:S01]  /*5f90*/  LDL R51, [R1+0xfc] ;  /* 0x0000fc0001337983 */ /* 0x000f220000100800 */
[----:B0-----:R-:W-:-:S03]  /*5fa0*/  IMAD.WIDE R4, R32, 0x2, R30 ;  /* 0x0000000220047825 */ /* 0x001fc600078e021e */
[----:B------:R-:W2:Y:S04]  /*5fb0*/  LDL R49, [R1+0x100] ;  /* 0x0001000001317983 */ /* 0x000ea80000100800 */
[----:B------:R-:W2:Y:S04]  /*5fc0*/  LDL R43, [R1+0x104] ;  /* 0x00010400012b7983 */ /* 0x000ea80000100800 */
[----:B------:R-:W2:Y:S04]  /*5fd0*/  LDL R47, [R1+0x110] ;  /* 0x00011000012f7983 */ /* 0x000ea80000100800 */
[----:B------:R-:W3:Y:S04]  /*5fe0*/  LDL R37, [R1+0x114] ;  /* 0x0001140001257983 */ /* 0x000ee80000100800 */
[----:B------:R-:W3:Y:S04]  /*5ff0*/  LDL R35, [R1+0x118] ;  /* 0x0001180001237983 */ /* 0x000ee80000100800 */
[----:B------:R-:W3:Y:S04]  /*6000*/  LDL R45, [R1+0x11c] ;  /* 0x00011c00012d7983 */ /* 0x000ee80000100800 */
[----:B------:R0:W-:Y:S04]  /*6010*/  STL.64 [R1+0x1468], R58 ;  /* 0x0014683a01007387 */ /* 0x0001e80000100a00 */
[----:B0-----:R-:W3:Y:S04]  /*6020*/  LDL R58, [R1+0xe0] ;  /* 0x0000e000013a7983 */ /* 0x001ee80000100800 */
[----:B------:R-:W3:Y:S04]  /*6030*/  LDL R59, [R1+0xe4] ;  /* 0x0000e400013b7983 */ /* 0x000ee80000100800 */
[----:B------:R0:W-:Y:S04]  /*6040*/  STL.64 [R1+0x1470], R4 ;  /* 0x0014700401007387 */ /* 0x0001e80000100a00 */
[----:B0-----:R-:W3:Y:S04]  /*6050*/  LDL R4, [R1+0xd0] ;  /* 0x0000d00001047983 */ /* 0x001ee80000100800 */
[----:B------:R-:W4:Y:S01]  /*6060*/  LDL R5, [R1+0xd4] ;  /* 0x0000d40001057983 */ /* 0x000f220000100800 */
[----:B------:R-:W-:-:S02]  /*6070*/  IMAD R7, R7, c[0x0][0x190], RZ ;  /* 0x0000640007077a24 */ /* 0x000fc400078e02ff */
[----:B------:R-:W-:Y:S02]  /*6080*/  IMAD R8, R8, c[0x0][0x190], RZ ;  /* 0x0000640008087a24 */ /* 0x000fe400078e02ff */
[----:B------:R-:W-:Y:S02]  /*6090*/  IMAD R9, R9, c[0x0][0x190], RZ ;  /* 0x0000640009097a24 */ /* 0x000fe400078e02ff */
[----:B------:R-:W-:Y:S02]  /*60a0*/  IMAD R10, R10, c[0x0][0x190], RZ ;  /* 0x000064000a0a7a24 */ /* 0x000fe400078e02ff */
[----:B------:R-:W-:Y:S02]  /*60b0*/  IMAD R11, R11, c[0x0][0x190], RZ ;  /* 0x000064000b0b7a24 */ /* 0x000fe400078e02ff */
[----:B------:R-:W-:Y:S02]  /*60c0*/  IMAD R12, R12, c[0x0][0x190], RZ ;  /* 0x000064000c0c7a24 */ /* 0x000fe400078e02ff */
[----:B------:R-:W-:-:S02]  /*60d0*/  IMAD R13, R13, c[0x0][0x190], RZ ;  /* 0x000064000d0d7a24 */ /* 0x000fc400078e02ff */
[----:B------:R-:W-:Y:S02]  /*60e0*/  IMAD.MOV.U32 R48, RZ, RZ, R7 ;  /* 0x000000ffff307224 */ /* 0x000fe400078e0007 */
[----:B------:R-:W-:Y:S02]  /*60f0*/  IMAD.MOV.U32 R50, RZ, RZ, R8 ;  /* 0x000000ffff327224 */ /* 0x000fe400078e0008 */
[----:B------:R-:W-:Y:S02]  /*6100*/  IMAD.MOV.U32 R52, RZ, RZ, R9 ;  /* 0x000000ffff347224 */ /* 0x000fe400078e0009 */
[----:B------:R-:W-:-:S04]  /*6110*/  IMAD.WIDE R6, R34, 0x2, R30 ;  /* 0x0000000222067825 */ /* 0x000fc800078e021e */
[----:B------:R-:W-:Y:S02]  /*6120*/  IMAD.MOV.U32 R54, RZ, RZ, R10 ;  /* 0x000000ffff367224 */ /* 0x000fe400078e000a */
[----:B------:R-:W-:Y:S02]  /*6130*/  IMAD.MOV.U32 R56, RZ, RZ, R11 ;  /* 0x000000ffff387224 */ /* 0x000fe400078e000b */
[----:B------:R-:W-:Y:S01]  /*6140*/  IMAD.WIDE R8, R36, 0x2, R30 ;  /* 0x0000000224087825 */ /* 0x000fe200078e021e */
[----:B------:R-:W-:Y:S03]  /*6150*/  STL.64 [R1+0x1478], R6 ;  /* 0x0014780601007387 */ /* 0x000fe60000100a00 */
[----:B------:R-:W-:Y:S02]  /*6160*/  IMAD.MOV.U32 R41, RZ, RZ, R12 ;  /* 0x000000ffff297224 */ /* 0x000fe400078e000c */
[----:B------:R-:W-:-:S02]  /*6170*/  IMAD.MOV.U32 R39, RZ, RZ, R13 ;  /* 0x000000ffff277224 */ /* 0x000fc400078e000d */
[--C-:B------:R-:W-:Y:S01]  /*6180*/  IMAD.WIDE R10, R38, 0x2, R30.reuse ;  /* 0x00000002260a7825 */ /* 0x100fe200078e021e */
[----:B------:R0:W-:Y:S03]  /*6190*/  STL.64 [R1+0x1480], R8 ;  /* 0x0014800801007387 */ /* 0x0001e60000100a00 */
[--C-:B------:R-:W-:Y:S01]  /*61a0*/  IMAD.WIDE R12, R40, 0x2, R30.reuse ;  /* 0x00000002280c7825 */ /* 0x100fe200078e021e */
[----:B------:R1:W-:Y:S03]  /*61b0*/  STL.64 [R1+0x1488], R10 ;  /* 0x0014880a01007387 */ /* 0x0003e60000100a00 */
[--C-:B------:R-:W-:Y:S01]  /*61c0*/  IMAD.WIDE R14, R42, 0x2, R30.reuse ;  /* 0x000000022a0e7825 */ /* 0x100fe200078e021e */
[----:B------:R-:W-:Y:S03]  /*61d0*/  STL.64 [R1+0x1490], R12 ;  /* 0x0014900c01007387 */ /* 0x000fe60000100a00 */
        /* <DEDUP_REMOVED lines=14> */
[--C-:B0-----:R-:W-:Y:S01]  /*62c0*/  IMAD.WIDE R8, R41, 0x2, R30.reuse ;  /* 0x0000000229087825 */ /* 0x101fe200078e021e */
[----:B------:R-:W-:Y:S03]  /*62d0*/  STL.64 [R1+0x14d0], R28 ;  /* 0x0014d01c01007387 */ /* 0x000fe60000100a00 */
[--C-:B-1----:R-:W-:Y:S01]  /*62e0*/  IMAD.WIDE R10, R39, 0x2, R30.reuse ;  /* 0x00000002270a7825 */ /* 0x102fe200078e021e */
[----:B------:R-:W-:Y:S04]  /*62f0*/  STL.64 [R1+0x48], R8 ;  /* 0x0000480801007387 */ /* 0x000fe80000100a00 */
[----:B------:R2:W-:Y:S02]  /*6300*/  STL.64 [R1+0x58], R10 ;  /* 0x0000580a01007387 */ /* 0x0005e40000100a00 */
[----:B--2---:R-:W-:-:S04]  /*6310*/  IMAD.WIDE R10, R47, 0x2, R30 ;  /* 0x000000022f0a7825 */ /* 0x004fc800078e021e */
[----:B---3--:R-:W-:-:S04]  /*6320*/  IMAD.WIDE R6, R4, 0x2, R30 ;  /* 0x0000000204067825 */ /* 0x008fc800078e021e */
[--C-:B----4-:R-:W-:Y:S01]  /*6330*/  IMAD.WIDE R8, R5, 0x2, R30.reuse ;  /* 0x0000000205087825 */ /* 0x110fe200078e021e */
[----:B------:R0:W-:Y:S03]  /*6340*/  STL.64 [R1+0x68], R6 ;  /* 0x0000680601007387 */ /* 0x0001e60000100a00 */
[--C-:B------:R-:W-:Y:S01]  /*6350*/  IMAD.WIDE R4, R58, 0x2, R30.reuse ;  /* 0x000000023a047825 */ /* 0x100fe200078e021e */
[----:B------:R1:W-:Y:S04]  /*6360*/  STL.64 [R1+0x78], R8 ;  /* 0x0000780801007387 */ /* 0x0003e80000100a00 */
[----:B------:R2:W-:Y:S01]  /*6370*/  STL.64 [R1+0x88], R4 ;  /* 0x0000880401007387 */ /* 0x0005e20000100a00 */
[----:B0-----:R-:W-:-:S04]  /*6380*/  IMAD.WIDE R6, R59, 0x2, R30 ;  /* 0x000000023b067825 */ /* 0x001fc800078e021e */
[--C-:B-1----:R-:W-:Y:S01]  /*6390*/  IMAD.WIDE R8, R55, 0x2, R30.reuse ;  /* 0x0000000237087825 */ /* 0x102fe200078e021e */
[----:B------:R0:W-:Y:S03]  /*63a0*/  STL.64 [R1+0x98], R6 ;  /* 0x0000980601007387 */ /* 0x0001e60000100a00 */
[--C-:B--2---:R-:W-:Y:S01]  /*63b0*/  IMAD.WIDE R4, R57, 0x2, R30.reuse ;  /* 0x0000000239047825 */ /* 0x104fe200078e021e */
[----:B------:R1:W-:Y:S04]  /*63c0*/  STL.64 [R1+0xb0], R8 ;  /* 0x0000b00801007387 */ /* 0x0003e80000100a00 */
[----:B------:R2:W-:Y:S01]  /*63d0*/  STL.64 [R1+0xc0], R4 ;  /* 0x0000c00401007387 */ /* 0x0005e20000100a00 */
[----:B0-----:R-:W-:-:S04]  /*63e0*/  IMAD.WIDE R6, R53, 0x2, R30 ;  /* 0x0000000235067825 */ /* 0x001fc800078e021e */
[--C-:B-1----:R-:W-:Y:S01]  /*63f0*/  IMAD.WIDE R8, R51, 0x2, R30.reuse ;  /* 0x0000000233087825 */ /* 0x102fe200078e021e */
[----:B------:R0:W-:Y:S03]  /*6400*/  STL.64 [R1+0xd8], R6 ;  /* 0x0000d80601007387 */ /* 0x0001e60000100a00 */
[--C-:B--2---:R-:W-:Y:S01]  /*6410*/  IMAD.WIDE R4, R49, 0x2, R30.reuse ;  /* 0x0000000231047825 */ /* 0x104fe200078e021e */
[----:B------:R1:W-:Y:S03]  /*6420*/  STL.64 [R1+0xf0], R8 ;  /* 0x0000f00801007387 */ /* 0x0003e60000100a00 */
[--C-:B0-----:R-:W-:Y:S02]  /*6430*/  IMAD.WIDE R6, R43, 0x2, R30.reuse ;  /* 0x000000022b067825 */ /* 0x101fe400078e021e */
[----:B------:R-:W2:Y:S04]  /*6440*/  LDL R43, [R1+0x128] ;  /* 0x00012800012b7983 */ /* 0x000ea80000100800 */
[----:B------:R0:W-:Y:S01]  /*6450*/  STL.64 [R1+0x108], R4 ;  /* 0x0001080401007387 */ /* 0x0001e20000100a00 */
[----:B-1----:R-:W-:-:S03]  /*6460*/  IMAD.WIDE R8, R37, 0x2, R30 ;  /* 0x0000000225087825 */ /* 0x002fc600078e021e */
[----:B0-----:R-:W3:Y:S04]  /*6470*/  LDL.LU R4, [R1+0x130] ;  /* 0x0001300001047983 */ /* 0x001ee80000300800 */
[----:B------:R0:W-:Y:S04]  /*6480*/  STL.64 [R1+0x120], R6 ;  /* 0x0001200601007387 */ /* 0x0001e80000100a00 */
[----:B------:R-:W4:Y:S04]  /*6490*/  LDL.LU R5, [R1+0x140] ;  /* 0x0001400001057983 */ /* 0x000f280000300800 */
[----:B------:R-:W-:Y:S04]  /*64a0*/  STL.64 [R1+0x138], R10 ;  /* 0x0001380a01007387 */ /* 0x000fe80000100a00 */
[----:B------:R-:W4:Y:S01]  /*64b0*/  LDL R37, [R1+0x150] ;  /* 0x0001500001257983 */ /* 0x000f220000100800 */
[----:B0-----:R-:W-:-:S03]  /*64c0*/  IMAD.WIDE R6, R35, 0x2, R30 ;  /* 0x0000000223067825 */ /* 0x001fc600078e021e */
[----:B------:R-:W-:Y:S04]  /*64d0*/  STL.64 [R1+0x148], R8 ;  /* 0x0001480801007387 */ /* 0x000fe80000100a00 */
[----:B------:R-:W4:Y:S04]  /*64e0*/  LDL R35, [R1+0x158] ;  /* 0x0001580001237983 */ /* 0x000f280000100800 */
[----:B------:R0:W-:Y:S04]  /*64f0*/  STL.64 [R1+0x160], R6 ;  /* 0x0001600601007387 */ /* 0x0001e80000100a00 */
[----:B------:R-:W4:Y:S04]  /*6500*/  LDL.LU R28, [R1+0x180] ;  /* 0x00018000011c7983 */ /* 0x000f280000300800 */
[----:B------:R-:W4:Y:S01]  /*6510*/  LDL.LU R29, [R1+0x188] ;  /* 0x00018800011d7983 */ /* 0x000f220000300800 */
[----:B0-----:R-:W-:-:S05]  /*6520*/  IMAD.WIDE R6, R45, 0x2, R30 ;  /* 0x000000022d067825 */ /* 0x001fca00078e021e */
[----:B------:R0:W-:Y:S04]  /*6530*/  STL.64 [R1+0x178], R6 ;  /* 0x0001780601007387 */ /* 0x0001e80000100a00 */
[----:B------:R-:W4:Y:S04]  /*6540*/  LDL.LU R26, [R1+0x198] ;  /* 0x00019800011a7983 */ /* 0x000f280000300800 */
        /* <DEDUP_REMOVED lines=19> */
[----:B0-----:R-:W4:Y:S04]  /*6680*/  LDL.LU R6, [R1+0x1c] ;  /* 0x00001c0001067983 */ /* 0x001f280000300800 */
[----:B------:R-:W4:Y:S01]  /*6690*/  LDL.LU R7, [R1+0x18] ;  /* 0x0000180001077983 */ /* 0x000f220000300800 */
[----:B--2---:R-:W-:-:S05]  /*66a0*/  IMAD.WIDE R58, R43, 0x2, R30 ;  /* 0x000000022b3a7825 */ /* 0x004fca00078e021e */
[----:B------:R3:W-:Y:S02]  /*66b0*/  STL.64 [R1+0x190], R58 ;  /* 0x0001903a01007387 */ /* 0x0007e40000100a00 */
[----:B---3--:R-:W-:-:S05]  /*66c0*/  IMAD.WIDE R58, R4, 0x2, R30 ;  /* 0x00000002043a7825 */ /* 0x008fca00078e021e */
[----:B------:R0:W-:Y:S04]  /*66d0*/  STL.64 [R1+0x1a8], R58 ;  /* 0x0001a83a01007387 */ /* 0x0001e80000100a00 */
[----:B----4-:R1:W-:Y:S01]  /*66e0*/  STL.64 [R1+0x14f0], R4 ;  /* 0x0014f00401007387 */ /* 0x0103e20000100a00 */
[----:B0-----:R-:W-:-:S05]  /*66f0*/  IMAD.WIDE R58, R5, 0x2, R30 ;  /* 0x00000002053a7825 */ /* 0x001fca00078e021e */
[----:B------:R0:W-:Y:S01]  /*6700*/  STL.64 [R1+0x1c0], R58 ;  /* 0x0001c03a01007387 */ /* 0x0001e20000100a00 */
[----:B-1----:R-:W-:-:S04]  /*6710*/  IMAD.WIDE R4, R35, 0x2, R30 ;  /* 0x0000000223047825 */ /* 0x002fc800078e021e */
[----:B0-----:R-:W-:-:S05]  /*6720*/  IMAD.WIDE R58, R37, 0x2, R30 ;  /* 0x00000002253a7825 */ /* 0x001fca00078e021e */
[----:B------:R0:W-:Y:S02]  /*6730*/  STL.64 [R1+0x1d0], R58 ;  /* 0x0001d03a01007387 */ /* 0x0001e40000100a00 */
[--C-:B0-----:R-:W-:Y:S02]  /*6740*/  IMAD.WIDE R58, R2, 0x2, R30.reuse ;  /* 0x00000002023a7825 */ /* 0x101fe400078e021e */
[----:B------:R-:W2:Y:S04]  /*6750*/  LDL.LU R2, [R1+0x1534] ;  /* 0x0015340001027983 */ /* 0x000ea80000300800 */
[----:B------:R0:W-:Y:S02]  /*6760*/  STL.64 [R1+0x1e8], R4 ;  /* 0x0001e80401007387 */ /* 0x0001e40000100a00 */
[----:B0-----:R-:W-:-:S02]  /*6770*/  IMAD.WIDE R4, R3, 0x2, R30 ;  /* 0x0000000203047825 */ /* 0x001fc400078e021e */
[----:B------:R-:W2:Y:S04]  /*6780*/  LDL.LU R3, [R1+0x1530] ;  /* 0x0015300001037983 */ /* 0x000ea80000300800 */
[----:B------:R0:W-:Y:S04]  /*6790*/  STL.64 [R1+0x208], R58 ;  /* 0x0002083a01007387 */ /* 0x0001e80000100a00 */
[----:B------:R1:W-:Y:S04]  /*67a0*/  STL.64 [R1+0x210], R4 ;  /* 0x0002100401007387 */ /* 0x0003e80000100a00 */
[----:B------:R-:W-:Y:S01]  /*67b0*/  STL [R1+0x14d8], R29 ;  /* 0x0014d81d01007387 */ /* 0x000fe20000100800 */
[----:B0-----:R-:W-:-:S04]  /*67c0*/  IMAD.WIDE R58, R28, 0x2, R30 ;  /* 0x000000021c3a7825 */ /* 0x001fc800078e021e */
[--C-:B-1----:R-:W-:Y:S01]  /*67d0*/  IMAD.WIDE R4, R29, 0x2, R30.reuse ;  /* 0x000000021d047825 */ /* 0x102fe200078e021e */
[----:B------:R-:W-:Y:S04]  /*67e0*/  STL.64 [R1+0x220], R58 ;  /* 0x0002203a01007387 */ /* 0x000fe80000100a00 */
[----:B------:R0:W-:Y:S04]  /*67f0*/  STL [R1+0x14dc], R28 ;  /* 0x0014dc1c01007387 */ /* 0x0001e80000100800 */
[----:B------:R1:W-:Y:S01]  /*6800*/  STL.64 [R1+0x230], R4 ;  /* 0x0002300401007387 */ /* 0x0003e20000100a00 */
[----:B0-----:R-:W-:-:S03]  /*6810*/  IMAD.WIDE R28, R26, 0x2, R30 ;  /* 0x000000021a1c7825 */ /* 0x001fc600078e021e */
[----:B------:R0:W-:Y:S01]  /*6820*/  STL.64 [R1+0x14e0], R26 ;  /* 0x0014e01a01007387 */ /* 0x0001e20000100a00 */
[----:B-1----:R-:W-:-:S03]  /*6830*/  IMAD.WIDE R4, R27, 0x2, R30 ;  /* 0x000000021b047825 */ /* 0x002fc600078e021e */
[----:B------:R-:W-:Y:S04]  /*6840*/  STL.64 [R1+0x238], R28 ;  /* 0x0002381c01007387 */ /* 0x000fe80000100a00 */
[----:B------:R1:W-:Y:S01]  /*6850*/  STL.64 [R1+0x248], R4 ;  /* 0x0002480401007387 */ /* 0x0003e20000100a00 */
[----:B0-----:R-:W-:-:S03]  /*6860*/  IMAD.WIDE R26, R24, 0x2, R30 ;  /* 0x00000002181a7825 */ /* 0x001fc600078e021e */
[----:B------:R0:W-:Y:S04]  /*6870*/  STL.64 [R1+0x14e8], R24 ;  /* 0x0014e81801007387 */ /* 0x0001e80000100a00 */
[----:B------:R-:W-:Y:S01]  /*6880*/  STL.64 [R1+0x258], R26 ;  /* 0x0002581a01007387 */ /* 0x000fe20000100a00 */
[----:B-1----:R-:W-:-:S04]  /*6890*/  IMAD.WIDE R4, R25, 0x2, R30 ;  /* 0x0000000219047825 */ /* 0x002fc800078e021e */
[--C-:B0-----:R-:W-:Y:S01]  /*68a0*/  IMAD.WIDE R24, R22, 0x2, R30.reuse ;  /* 0x0000000216187825 */ /* 0x101fe200078e021e */
[----:B------:R0:W-:Y:S04]  /*68b0*/  STL.64 [R1+0x260], R4 ;  /* 0x0002600401007387 */ /* 0x0001e80000100a00 */
[----:B------:R1:W-:Y:S04]  /*68c0*/  STL.64 [R1+0x14f8], R22 ;  /* 0x0014f81601007387 */ /* 0x0003e80000100a00 */
[----:B------:R-:W-:Y:S01]  /*68d0*/  STL.64 [R1+0x270], R24 ;  /* 0x0002701801007387 */ /* 0x000fe20000100a00 */
[----:B0-----:R-:W-:-:S04]  /*68e0*/  IMAD.WIDE R4, R23, 0x2, R30 ;  /* 0x0000000217047825 */ /* 0x001fc800078e021e */
[--C-:B-1----:R-:W-:Y:S01]  /*68f0*/  IMAD.WIDE R22, R20, 0x2, R30.reuse ;  /* 0x0000000214167825 */ /* 0x102fe200078e021e */
        /* <DEDUP_REMOVED lines=27> */
[----:B------:R3:W-:Y:S01]  /*6ab0*/  STL.64 [R1+0x2e0], R12 ;  /* 0x0002e00c01007387 */ /* 0x0007e20000100a00 */
[----:B0-----:R-:W-:-:S04]  /*6ac0*/  IMAD.WIDE R4, R11, 0x2, R30 ;  /* 0x000000020b047825 */ /* 0x001fc800078e021e */
[--C-:B-1----:R-:W-:Y:S01]  /*6ad0*/  IMAD.WIDE R10, R8, 0x2, R30.reuse ;  /* 0x00000002080a7825 */ /* 0x102fe200078e021e */
[----:B------:R0:W-:Y:S03]  /*6ae0*/  STL.64 [R1+0x2e8], R4 ;  /* 0x0002e80401007387 */ /* 0x0001e60000100a00 */
[--C-:B---3--:R-:W-:Y:S01]  /*6af0*/  IMAD.WIDE R12, R6, 0x2, R30.reuse ;  /* 0x00000002060c7825 */ /* 0x108fe200078e021e */
[----:B------:R1:W-:Y:S03]  /*6b00*/  STL.64 [R1+0x2f0], R10 ;  /* 0x0002f00a01007387 */ /* 0x0003e60000100a00 */
[----:B0-----:R-:W-:-:S04]  /*6b10*/  IMAD.WIDE R4, R9, 0x2, R30 ;  /* 0x0000000209047825 */ /* 0x001fc800078e021e */
[--C-:B-1----:R-:W-:Y:S01]  /*6b20*/  IMAD.WIDE R10, R7, 0x2, R30.reuse ;  /* 0x00000002070a7825 */ /* 0x102fe200078e021e */
[----:B------:R0:W-:Y:S04]  /*6b30*/  STL.64 [R1+0x2f8], R4 ;  /* 0x0002f80401007387 */ /* 0x0001e80000100a00 */
[----:B------:R1:W-:Y:S04]  /*6b40*/  STL.64 [R1+0x300], R12 ;  /* 0x0003000c01007387 */ /* 0x0003e80000100a00 */
[----:B------:R-:W-:Y:S01]  /*6b50*/  STL.64 [R1+0x308], R10 ;  /* 0x0003080a01007387 */ /* 0x000fe20000100a00 */
[----:B0-----:R-:W-:-:S05]  /*6b60*/  IMAD.WIDE R4, R0, 0x2, R30 ;  /* 0x0000000200047825 */ /* 0x001fca00078e021e */
[----:B------:R0:W-:Y:S04]  /*6b70*/  STL.64 [R1+0x310], R4 ;  /* 0x0003100401007387 */ /* 0x0001e80000100a00 */
[----:B-1----:R-:W3:Y:S04]  /*6b80*/  LDL.LU R13, [R1+0xd0] ;  /* 0x0000d000010d7983 */ /* 0x002ee80000300800 */
        /* <DEDUP_REMOVED lines=13> */
[----:B------:R-:W-:-:S03]  /*6c60*/  IMAD.MOV.U32 R11, RZ, RZ, R41 ;  /* 0x000000ffff0b7224 */ /* 0x000fc600078e0029 */
[----:B------:R-:W4:Y:S01]  /*6c70*/  LDL.LU R25, [R1+0x128] ;  /* 0x0001280001197983 */ /* 0x000f220000300800 */
[----:B------:R-:W-:-:S03]  /*6c80*/  IMAD.MOV.U32 R12, RZ, RZ, R39 ;  /* 0x000000ffff0c7224 */ /* 0x000fc600078e0027 */
[----:B------:R-:W4:Y:S04]  /*6c90*/  LDL.LU R26, [R1+0x150] ;  /* 0x00015000011a7983 */ /* 0x000f280000300800 */
[----:B------:R-:W4:Y:S04]  /*6ca0*/  LDL.LU R27, [R1+0x158] ;  /* 0x00015800011b7983 */ /* 0x000f280000300800 */
[----:B------:R-:W4:Y:S04]  /*6cb0*/  LDL.LU R28, [R1+0x168] ;  /* 0x00016800011c7983 */ /* 0x000f280000300800 */
[----:B------:R-:W4:Y:S01]  /*6cc0*/  LDL.LU R29, [R1+0x170] ;  /* 0x00017000011d7983 */ /* 0x000f220000300800 */
[----:B--2---:R-:W-:-:S05]  /*6cd0*/  IMAD.WIDE R10, R11, 0x2, R2 ;  /* 0x000000020b0a7825 */ /* 0x004fca00078e0202 */
[----:B------:R0:W-:Y:S02]  /*6ce0*/  STL.64 [R1+0x50], R10 ;  /* 0x0000500a01007387 */ /* 0x0001e40000100a00 */
[----:B0-----:R-:W-:-:S05]  /*6cf0*/  IMAD.WIDE R10, R12, 0x2, R2 ;  /* 0x000000020c0a7825 */ /* 0x001fca00078e0202 */
[----:B------:R0:W-:Y:S04]  /*6d00*/  STL.64 [R1+0x60], R10 ;  /* 0x0000600a01007387 */ /* 0x0001e80000100a00 */
[----:B0-----:R-:W2:Y:S01]  /*6d10*/  LDL.LU.64 R10, [R1+0x1528] ;  /* 0x00152800010a7983 */ /* 0x001ea20000300a00 */
[----:B---3--:R-:W-:-:S05]  /*6d20*/  IMAD.WIDE R12, R13, 0x2, R2 ;  /* 0x000000020d0c7825 */ /* 0x008fca00078e0202 */
[----:B------:R4:W-:Y:S02]  /*6d30*/  STL.64 [R1+0x70], R12 ;  /* 0x0000700c01007387 */ /* 0x0009e40000100a00 */
[----:B----4-:R-:W-:-:S04]  /*6d40*/  IMAD.WIDE R12, R14, 0x2, R2 ;  /* 0x000000020e0c7825 */ /* 0x010fc800078e0202 */
[--C-:B------:R-:W-:Y:S01]  /*6d50*/  IMAD.WIDE R14, R15, 0x2, R2.reuse ;  /* 0x000000020f0e7825 */ /* 0x100fe200078e0202 */
[----:B------:R0:W-:Y:S04]  /*6d60*/  STL.64 [R1+0x80], R12 ;  /* 0x0000800c01007387 */ /* 0x0001e80000100a00 */
[----:B0-----:R-:W3:Y:S04]  /*6d70*/  LDL.LU.64 R12, [R1+0x1520] ;  /* 0x00152000010c7983 */ /* 0x001ee80000300a00 */
[----:B------:R0:W-:Y:S02]  /*6d80*/  STL.64 [R1+0x90], R14 ;  /* 0x0000900e01007387 */ /* 0x0001e40000100a00 */
[----:B0-----:R-:W-:-:S04]  /*6d90*/  IMAD.WIDE R14, R16, 0x2, R2 ;  /* 0x00000002100e7825 */ /* 0x001fc800078e0202 */
[--C-:B------:R-:W-:Y:S01]  /*6da0*/  IMAD.WIDE R16, R17, 0x2, R2.reuse ;  /* 0x0000000211107825 */ /* 0x100fe200078e0202 */
[----:B------:R0:W-:Y:S04]  /*6db0*/  STL.64 [R1+0xa0], R14 ;  /* 0x0000a00e01007387 */ /* 0x0001e80000100a00 */
[----:B0-----:R-:W4:Y:S04]  /*6dc0*/  LDL.LU.64 R14, [R1+0x1518] ;  /* 0x00151800010e7983 */ /* 0x001f280000300a00 */
[----:B------:R0:W-:Y:S02]  /*6dd0*/  STL.64 [R1+0xa8], R16 ;  /* 0x0000a81001007387 */ /* 0x0001e40000100a00 */
[----:B0-----:R-:W-:-:S04]  /*6de0*/  IMAD.WIDE R16, R18, 0x2, R2 ;  /* 0x0000000212107825 */ /* 0x001fc800078e0202 */
[--C-:B------:R-:W-:Y:S01]  /*6df0*/  IMAD.WIDE R18, R19, 0x2, R2.reuse ;  /* 0x0000000213127825 */ /* 0x100fe200078e0202 */
[----:B------:R0:W-:Y:S04]  /*6e00*/  STL.64 [R1+0xb8], R16 ;  /* 0x0000b81001007387 */ /* 0x0001e80000100a00 */
[----:B0-----:R-:W2:Y:S04]  /*6e10*/  LDL.LU.64 R16, [R1+0x1510] ;  /* 0x0015100001107983 */ /* 0x001ea80000300a00 */
        /* <DEDUP_REMOVED lines=11> */
[----:B0-----:R-:W-:-:S05]  /*6ed0*/  IMAD.WIDE R22, R24, 0x2, R2 ;  /* 0x0000000218167825 */ /* 0x001fca00078e0202 */
[----:B------:R0:W-:Y:S02]  /*6ee0*/  STL.64 [R1+0x100], R22 ;  /* 0x0001001601007387 */ /* 0x0001e40000100a00 */
[----:B0-----:R-:W-:-:S04]  /*6ef0*/  IMAD.WIDE R22, R4, 0x2, R2 ;  /* 0x0000000204167825 */ /* 0x001fc800078e0202 */
[--C-:B------:R-:W-:Y:S01]  /*6f00*/  IMAD.WIDE R4, R5, 0x2, R2.reuse ;  /* 0x0000000205047825 */ /* 0x100fe200078e0202 */
[----:B------:R0:W-:Y:S04]  /*6f10*/  STL.64 [R1+0x110], R22 ;  /* 0x0001101601007387 */ /* 0x0001e80000100a00 */
[----:B0-----:R-:W2:Y:S04]  /*6f20*/  LDL.LU.64 R22, [R1+0x14f8] ;  /* 0x0014f80001167983 */ /* 0x001ea80000300a00 */
[----:B------:R0:W-:Y:S04]  /*6f30*/  STL.64 [R1+0x118], R4 ;  /* 0x0001180401007387 */ /* 0x0001e80000100a00 */
[----:B0-----:R-:W2:Y:S01]  /*6f40*/  LDL.LU.64 R4, [R1+0x14f0] ;  /* 0x0014f00001047983 */ /* 0x001ea20000300a00 */
[----:B------:R-:W-:-:S05]  /*6f50*/  IMAD.WIDE R24, R25, 0x2, R2 ;  /* 0x0000000219187825 */ /* 0x000fca00078e0202 */
[----:B------:R2:W-:Y:S02]  /*6f60*/  STL.64 [R1+0x128], R24 ;  /* 0x0001281801007387 */ /* 0x0005e40000100a00 */
[----:B--2---:R-:W-:-:S05]  /*6f70*/  IMAD.WIDE R24, R4, 0x2, R2 ;  /* 0x0000000204187825 */ /* 0x004fca00078e0202 */
[----:B------:R0:W-:Y:S02]  /*6f80*/  STL.64 [R1+0x130], R24 ;  /* 0x0001301801007387 */ /* 0x0001e40000100a00 */
[--C-:B0-----:R-:W-:Y:S02]  /*6f90*/  IMAD.WIDE R24, R5, 0x2, R2.reuse ;  /* 0x0000000205187825 */ /* 0x101fe400078e0202 */
[----:B------:R-:W2:Y:S04]  /*6fa0*/  LDL.LU.64 R4, [R1+0x10] ;  /* 0x0000100001047983 */ /* 0x000ea80000300a00 */
        /* <DEDUP_REMOVED lines=10> */
[----:B------:R0:W-:Y:S04]  /*7050*/  STL.64 [R1+0x170], R28 ;  /* 0x0001701c01007387 */ /* 0x0001e80000100a00 */
[----:B0-----:R-:W2:Y:S02]  /*7060*/  LDL.LU R28, [R1+0x14dc] ;  /* 0x0014dc00011c7983 */ /* 0x001ea40000300800 */
[----:B--2---:R-:W-:-:S05]  /*7070*/  IMAD.WIDE R28, R28, 0x2, R2 ;  /* 0x000000021c1c7825 */ /* 0x004fca00078e0202 */
[----:B------:R0:W-:Y:S04]  /*7080*/  STL.64 [R1+0x180], R28 ;  /* 0x0001801c01007387 */ /* 0x0001e80000100a00 */
[----:B0-----:R-:W2:Y:S01]  /*7090*/  LDL.LU R29, [R1+0x14d8] ;  /* 0x0014d800011d7983 */ /* 0x001ea20000300800 */
[----:B------:R-:W-:-:S04]  /*70a0*/  IMAD.WIDE R58, R60, 0x2, R2 ;  /* 0x000000023c3a7825 */ /* 0x000fc800078e0202 */
        /* <DEDUP_REMOVED lines=15> */
[----:B--2---:R-:W-:-:S05]  /*71a0*/  IMAD.WIDE R28, R29, 0x2, R2 ;  /* 0x000000021d1c7825 */ /* 0x004fca00078e0202 */
        /* <DEDUP_REMOVED lines=31> */
[----:B----4-:R-:W-:-:S04]  /*73a0*/  IMAD.WIDE R16, R14, 0x2, R2 ;  /* 0x000000020e107825 */ /* 0x010fc800078e0202 */
[--C-:B------:R-:W-:Y:S01]  /*73b0*/  IMAD.WIDE R14, R15, 0x2, R2.reuse ;  /* 0x000000020f0e7825 */ /* 0x100fe200078e0202 */
[----:B------:R0:W-:Y:S04]  /*73c0*/  STL.64 [R1+0x228], R16 ;  /* 0x0002281001007387 */ /* 0x0001e80000100a00 */
[----:B0-----:R-:W4:Y:S04]  /*73d0*/  LDL.LU.64 R16, [R1+0x14a0] ;  /* 0x0014a00001107983 */ /* 0x001f280000300a00 */
[----:B------:R3:W-:Y:S02]  /*73e0*/  STL.64 [R1+0x38], R14 ;  /* 0x0000380e01007387 */ /* 0x0007e40000100a00 */
[----:B---3--:R-:W-:-:S04]  /*73f0*/  IMAD.WIDE R14, R12, 0x2, R2 ;  /* 0x000000020c0e7825 */ /* 0x008fc800078e0202 */
[--C-:B------:R-:W-:Y:S01]  /*7400*/  IMAD.WIDE R12, R13, 0x2, R2.reuse ;  /* 0x000000020d0c7825 */ /* 0x100fe200078e0202 */
[----:B------:R0:W-:Y:S04]  /*7410*/  STL.64 [R1+0x240], R14 ;  /* 0x0002400e01007387 */ /* 0x0001e80000100a00 */
[----:B0-----:R-:W3:Y:S04]  /*7420*/  LDL.LU.64 R14, [R1+0x1498] ;  /* 0x00149800010e7983 */ /* 0x001ee80000300a00 */
        /* <DEDUP_REMOVED lines=13> */
[----:B------:R0:W-:Y:S03]  /*7500*/  STL.64 [R1+0x278], R8 ;  /* 0x0002780801007387 */ /* 0x0001e60000100a00 */
[----:B------:R-:W-:Y:S01]  /*7510*/  IMAD.WIDE R2, R0, 0x2, R2 ;  /* 0x0000000200027825 */ /* 0x000fe200078e0202 */
[----:B0-----:R-:W2:Y:S04]  /*7520*/  LDL.LU.64 R8, [R1+0x1480] ;  /* 0x0014800001087983 */ /* 0x001ea80000300a00 */
[----:B------:R0:W-:Y:S01]  /*7530*/  STL.64 [R1+0x18], R6 ;  /* 0x0000180601007387 */ /* 0x0001e20000100a00 */
[----:B------:R-:W-:-:S03]  /*7540*/  IMAD.MOV.U32 R0, RZ, RZ, R5 ;  /* 0x000000ffff007224 */ /* 0x000fc600078e0005 */
[----:B0-----:R-:W2:Y:S04]  /*7550*/  LDL.LU.64 R6, [R1+0x1478] ;  /* 0x0014780001067983 */ /* 0x001ea80000300a00 */
[----:B------:R0:W-:Y:S04]  /*7560*/  STL.64 [R1+0x298], R2 ;  /* 0x0002980201007387 */ /* 0x0001e80000100a00 */
[----:B0-----:R-:W2:Y:S04]  /*7570*/  LDL.LU.64 R2, [R1] ;  /* 0x0000000001027983 */ /* 0x001ea80000300a00 */
[----:B------:R0:W-:Y:S04]  /*7580*/  STL [R1+0x1354], R4 ;  /* 0x0013540401007387 */ /* 0x0001e80000100800 */
[----:B0-----:R-:W3:Y:S04]  /*7590*/  LDL.LU.64 R4, [R1+0x1470] ;  /* 0x0014700001047983 */ /* 0x001ee80000300a00 */
[----:B------:R-:W-:Y:S04]  /*75a0*/  STL [R1+0x1350], R58 ;  /* 0x0013503a01007387 */ /* 0x000fe80000100800 */
[----:B------:R0:W-:Y:S02]  /*75b0*/  STL [R1+0x134c], R0 ;  /* 0x00134c0001007387 */ /* 0x0001e40000100800 */
[----:B0-----:R-:W-:-:S02]  /*75c0*/  IMAD.MOV.U32 R0, RZ, RZ, R59 ;  /* 0x000000ffff007224 */ /* 0x001fc400078e003b */
[----:B------:R-:W3:Y:S04]  /*75d0*/  LDL.LU.64 R58, [R1+0x1468] ;  /* 0x00146800013a7983 */ /* 0x000ee80000300a00 */
[----:B--2---:R-:W-:Y:S04]  /*75e0*/  STL [R1+0x1348], R2 ;  /* 0x0013480201007387 */ /* 0x004fe80000100800 */
[----:B------:R0:W-:Y:S04]  /*75f0*/  STL [R1+0x1344], R0 ;  /* 0x0013440001007387 */ /* 0x0001e80000100800 */
[----:B------:R-:W-:Y:S01]  /*7600*/  STL [R1+0x1340], R60 ;  /* 0x0013403c01007387 */ /* 0x000fe20000100800 */
[----:B0-----:R-:W-:-:S05]  /*7610*/  IMAD.MOV.U32 R0, RZ, RZ, R3 ;  /* 0x000000ffff007224 */ /* 0x001fca00078e0003 */
[----:B------:R-:W-:Y:S04]  /*7620*/  STL [R1+0x133c], R0 ;  /* 0x00133c0001007387 */ /* 0x000fe80000100800 */
[----:B------:R-:W-:Y:S04]  /*7630*/  STL [R1+0x1334], R61 ;  /* 0x0013343d01007387 */ /* 0x000fe80000100800 */
[----:B---3--:R-:W-:Y:S04]  /*7640*/  STL [R1+0x1338], R58 ;  /* 0x0013383a01007387 */ /* 0x008fe80000100800 */
[----:B------:R-:W-:Y:S04]  /*7650*/  STL [R1+0x132c], R59 ;  /* 0x00132c3b01007387 */ /* 0x000fe80000100800 */
        /* <DEDUP_REMOVED lines=26> */
[----:B----4-:R-:W-:Y:S04]  /*7800*/  STL [R1+0x12c8], R16 ;  /* 0x0012c81001007387 */ /* 0x010fe80000100800 */
[----:B------:R-:W-:Y:S04]  /*7810*/  STL [R1+0x12bc], R17 ;  /* 0x0012bc1101007387 */ /* 0x000fe80000100800 */
[----:B------:R-:W-:Y:S04]  /*7820*/  STL [R1+0x12c0], R44 ;  /* 0x0012c02c01007387 */ /* 0x000fe80000100800 */
[----:B------:R-:W-:Y:S04]  /*7830*/  STL [R1+0x12b4], R45 ;  /* 0x0012b42d01007387 */ /* 0x000fe80000100800 */
[----:B------:R-:W-:Y:S04]  /*7840*/  STL [R1+0x12b8], R18 ;  /* 0x0012b81201007387 */ /* 0x000fe80000100800 */
[----:B------:R-:W-:Y:S04]  /*7850*/  STL [R1+0x12ac], R19 ;  /* 0x0012ac1301007387 */ /* 0x000fe80000100800 */
[----:B------:R-:W-:Y:S04]  /*7860*/  STL [R1+0x12b0], R46 ;  /* 0x0012b02e01007387 */ /* 0x000fe80000100800 */
[----:B------:R-:W-:Y:S04]  /*7870*/  STL [R1+0x12a4], R47 ;  /* 0x0012a42f01007387 */ /* 0x000fe80000100800 */
[----:B0-----:R-:W2:Y:S04]  /*7880*/  LDL.LU.64 R10, [R1+0x48] ;  /* 0x00004800010a7983 */ /* 0x001ea80000300a00 */
[----:B------:R-:W-:Y:S04]  /*7890*/  STL [R1+0x12a8], R20 ;  /* 0x0012a81401007387 */ /* 0x000fe80000100800 */
[----:B------:R-:W-:Y:S04]  /*78a0*/  STL [R1+0x129c], R21 ;  /* 0x00129c1501007387 */ /* 0x000fe80000100800 */
[----:B------:R-:W3:Y:S04]  /*78b0*/  LDL.LU.64 R36, [R1+0x50] ;  /* 0x0000500001247983 */ /* 0x000ee80000300a00 */
[----:B------:R-:W-:Y:S04]  /*78c0*/  STL [R1+0x12a0], R48 ;  /* 0x0012a03001007387 */ /* 0x000fe80000100800 */
[----:B------:R-:W-:Y:S04]  /*78d0*/  STL [R1+0x1294], R49 ;  /* 0x0012943101007387 */ /* 0x000fe80000100800 */
[----:B------:R-:W4:Y:S04]  /*78e0*/  LDL.LU.64 R32, [R1+0x58] ;  /* 0x0000580001207983 */ /* 0x000f280000300a00 */
        /* <DEDUP_REMOVED lines=24> */
[----:B--2---:R0:W-:Y:S01]  /*7a70*/  STL [R1+0x778], R10 ;  /* 0x0007780a01007387 */ /* 0x0041e20000100800 */
[----:B------:R-:W-:-:S03]  /*7a80*/  IMAD.MOV.U32 R0, RZ, RZ, R11 ;  /* 0x000000ffff007224 */ /* 0x000fc600078e000b */
[----:B0-----:R-:W2:Y:S04]  /*7a90*/  LDL.LU.64 R10, [R1+0xa0] ;  /* 0x0000a000010a7983 */ /* 0x001ea80000300a00 */
[----:B------:R0:W-:Y:S04]  /*7aa0*/  STL [R1+0x774], R0 ;  /* 0x0007740001007387 */ /* 0x0001e80000100800 */
[----:B---3--:R1:W-:Y:S01]  /*7ab0*/  STL [R1+0x780], R36 ;  /* 0x0007802401007387 */ /* 0x0083e20000100800 */
[----:B0-----:R-:W-:-:S03]  /*7ac0*/  IMAD.MOV.U32 R0, RZ, RZ, R37 ;  /* 0x000000ffff007224 */ /* 0x001fc600078e0025 */
[----:B-1----:R-:W3:Y:S04]  /*7ad0*/  LDL.LU.64 R36, [R1+0xb0] ;  /* 0x0000b00001247983 */ /* 0x002ee80000300a00 */
[----:B------:R0:W-:Y:S04]  /*7ae0*/  STL [R1+0x77c], R0 ;  /* 0x00077c0001007387 */ /* 0x0001e80000100800 */
[----:B----4-:R1:W-:Y:S01]  /*7af0*/  STL [R1+0x788], R32 ;  /* 0x0007882001007387 */ /* 0x0103e20000100800 */
[----:B0-----:R-:W-:-:S03]  /*7b00*/  IMAD.MOV.U32 R0, RZ, RZ, R33 ;  /* 0x000000ffff007224 */ /* 0x001fc600078e0021 */
[----:B-1----:R-:W4:Y:S04]  /*7b10*/  LDL.LU.64 R32, [R1+0xa8] ;  /* 0x0000a80001207983 */ /* 0x002f280000300a00 */
[----:B------:R0:W-:Y:S04]  /*7b20*/  STL [R1+0x784], R0 ;  /* 0x0007840001007387 */ /* 0x0001e80000100800 */
[----:B------:R1:W-:Y:S01]  /*7b30*/  STL [R1+0x790], R4 ;  /* 0x0007900401007387 */ /* 0x0003e20000100800 */
        /* <DEDUP_REMOVED lines=31> */
[----:B--2---:R1:W-:Y:S01]  /*7d30*/  STL [R1+0x7d0], R10 ;  /* 0x0007d00a01007387 */ /* 0x0043e20000100800 */
[----:B0-----:R-:W-:-:S03]  /*7d40*/  IMAD.MOV.U32 R0, RZ, RZ, R11 ;  /* 0x000000ffff007224 */ /* 0x001fc600078e000b */
[----:B-1----:R-:W2:Y:S04]  /*7d50*/  LDL.LU.64 R10, [R1+0x120] ;  /* 0x00012000010a7983 */ /* 0x002ea80000300a00 */
        /* <DEDUP_REMOVED lines=89> */
[----:B---3--:R-:W-:Y:S04]  /*82f0*/  STL [R1+0x888], R36 ;  /* 0x0008882401007387 */ /* 0x008fe80000100800 */
[----:B------:R-:W3:Y:S01]  /*8300*/  LDL.LU.64 R38, [R1+0x170] ;  /* 0x0001700001267983 */ /* 0x000ee20000300a00 */
[----:B0-----:R-:W-:-:S05]  /*8310*/  IMAD.MOV.U32 R0, RZ, RZ, R37 ;  /* 0x000000ffff007224 */ /* 0x001fca00078e0025 */
        /* <DEDUP_REMOVED lines=21> */
[----:B------:R-:W-:Y:S04]  /*8470*/  STL [R1+0x8b8], R8 ;  /* 0x0008b80801007387 */ /* 0x000fe80000100800 */
[----:B------:R-:W4:Y:S01]  /*8480*/  LDL.LU.64 R36, [R1+0x198] ;  /* 0x0001980001247983 */ /* 0x000f220000300a00 */
[----:B0-----:R-:W-:-:S03]  /*8490*/  IMAD.MOV.U32 R0, RZ, RZ, R9 ;  /* 0x000000ffff007224 */ /* 0x001fc600078e0009 */
[----:B------:R-:W-:Y:S04]  /*84a0*/  STL [R1+0x8c0], R60 ;  /* 0x0008c03c01007387 */ /* 0x000fe80000100800 */
[----:B------:R0:W-:Y:S02]  /*84b0*/  STL [R1+0x8b4], R0 ;  /* 0x0008b40001007387 */ /* 0x0001e40000100800 */
[----:B0-----:R-:W-:Y:S02]  /*84c0*/  IMAD.MOV.U32 R0, RZ, RZ, R61 ;  /* 0x000000ffff007224 */ /* 0x001fe400078e003d */
[----:B------:R-:W4:Y:S04]  /*84d0*/  LDL.LU.64 R60, [R1+0x248] ;  /* 0x00024800013c7983 */ /* 0x000f280000300a00 */
[----:B------:R0:W-:Y:S04]  /*84e0*/  STL [R1+0x8bc], R0 ;  /* 0x0008bc0001007387 */ /* 0x0001e80000100800 */
[----:B------:R1:W-:Y:S04]  /*84f0*/  STL [R1+0x8c8], R34 ;  /* 0x0008c82201007387 */ /* 0x0003e80000100800 */
[----:B------:R-:W4:Y:S01]  /*8500*/  LDL.LU.64 R8, [R1+0x1a0] ;  /* 0x0001a00001087983 */ /* 0x000f220000300a00 */
[----:B0-----:R-:W-:-:S03]  /*8510*/  IMAD.MOV.U32 R0, RZ, RZ, R35 ;  /* 0x000000ffff007224 */ /* 0x001fc600078e0023 */
[----:B------:R-:W-:Y:S04]  /*8520*/  STL [R1+0x8d0], R6 ;  /* 0x0008d00601007387 */ /* 0x000fe80000100800 */
[----:B------:R0:W-:Y:S04]  /*8530*/  STL [R1+0x8c4], R0 ;  /* 0x0008c40001007387 */ /* 0x0001e80000100800 */
[----:B-1----:R-:W4:Y:S01]  /*8540*/  LDL.LU.64 R34, [R1+0x258] ;  /* 0x0002580001227983 */ /* 0x002f220000300a00 */
[----:B0-----:R-:W-:-:S03]  /*8550*/  IMAD.MOV.U32 R0, RZ, RZ, R7 ;  /* 0x000000ffff007224 */ /* 0x001fc600078e0007 */
[----:B--2---:R-:W-:Y:S04]  /*8560*/  STL [R1+0x8d8], R10 ;  /* 0x0008d80a01007387 */ /* 0x004fe80000100800 */
[----:B------:R0:W-:Y:S04]  /*8570*/  STL [R1+0x8cc], R0 ;  /* 0x0008cc0001007387 */ /* 0x0001e80000100800 */
[----:B------:R-:W2:Y:S01]  /*8580*/  LDL.LU.64 R6, [R1+0x1b0] ;  /* 0x0001b00001067983 */ /* 0x000ea20000300a00 */
[----:B0-----:R-:W-:-:S03]  /*8590*/  IMAD.MOV.U32 R0, RZ, RZ, R11 ;  /* 0x000000ffff007224 */ /* 0x001fc600078e000b */
[----:B---3--:R-:W-:Y:S04]  /*85a0*/  STL [R1+0x8e0], R38 ;  /* 0x0008e02601007387 */ /* 0x008fe80000100800 */
[----:B------:R0:W-:Y:S04]  /*85b0*/  STL [R1+0x8d4], R0 ;  /* 0x0008d40001007387 */ /* 0x0001e80000100800 */
[----:B------:R-:W3:Y:S01]  /*85c0*/  LDL.LU.64 R10, [R1+0x260] ;  /* 0x00026000010a7983 */ /* 0x000ee20000300a00 */
[----:B0-----:R-:W-:-:S03]  /*85d0*/  IMAD.MOV.U32 R0, RZ, RZ, R39 ;  /* 0x000000ffff007224 */ /* 0x001fc600078e0027 */
[----:B----4-:R-:W-:Y:S04]  /*85e0*/  STL [R1+0x8e8], R32 ;  /* 0x0008e82001007387 */ /* 0x010fe80000100800 */
[----:B------:R0:W-:Y:S02]  /*85f0*/  STL [R1+0x8dc], R0 ;  /* 0x0008dc0001007387 */ /* 0x0001e40000100800 */
[----:B0-----:R-:W-:Y:S02]  /*8600*/  IMAD.MOV.U32 R0, RZ, RZ, R33 ;  /* 0x000000ffff007224 */ /* 0x001fe400078e0021 */
[----:B------:R-:W4:Y:S04]  /*8610*/  LDL.LU.64 R32, [R1+0x1b8] ;  /* 0x0001b80001207983 */ /* 0x000f280000300a00 */
        /* <DEDUP_REMOVED lines=15> */
[----:B------:R-:W-:Y:S04]  /*8710*/  STL [R1+0x910], R36 ;  /* 0x0009102401007387 */ /* 0x000fe80000100800 */
[----:B------:R0:W-:Y:S04]  /*8720*/  STL [R1+0x904], R0 ;  /* 0x0009040001007387 */ /* 0x0001e80000100800 */
[----:B-1----:R-:W4:Y:S01]  /*8730*/  LDL.LU.64 R2, [R1+0x1d8] ;  /* 0x0001d80001027983 */ /* 0x002f220000300a00 */
[----:B0-----:R-:W-:-:S03]  /*8740*/  IMAD.MOV.U32 R0, RZ, RZ, R37 ;  /* 0x000000ffff007224 */ /* 0x001fc600078e0025 */
[----:B------:R-:W4:Y:S04]  /*8750*/  LDL.LU.64 R36, [R1+0x288] ;  /* 0x0002880001247983 */ /* 0x000f280000300a00 */
[----:B------:R0:W-:Y:S02]  /*8760*/  STL [R1+0x90c], R0 ;  /* 0x00090c0001007387 */ /* 0x0001e40000100800 */
[----:B0-----:R-:W-:Y:S02]  /*8770*/  IMAD.MOV.U32 R0, RZ, RZ, R61 ;  /* 0x000000ffff007224 */ /* 0x001fe400078e003d */
[----:B------:R0:W-:Y:S04]  /*8780*/  STL [R1+0x918], R60 ;  /* 0x0009183c01007387 */ /* 0x0001e80000100800 */
[----:B------:R-:W-:Y:S04]  /*8790*/  STL [R1+0x920], R8 ;  /* 0x0009200801007387 */ /* 0x000fe80000100800 */
[----:B------:R1:W-:Y:S04]  /*87a0*/  STL [R1+0x914], R0 ;  /* 0x0009140001007387 */ /* 0x0003e80000100800 */
[----:B0-----:R-:W4:Y:S01]  /*87b0*/  LDL.LU.64 R60, [R1+0x1e0] ;  /* 0x0001e000013c7983 */ /* 0x001f220000300a00 */
[----:B-1----:R-:W-:-:S03]  /*87c0*/  IMAD.MOV.U32 R0, RZ, RZ, R9 ;  /* 0x000000ffff007224 */ /* 0x002fc600078e0009 */
[----:B------:R-:W-:Y:S04]  /*87d0*/  STL [R1+0x928], R34 ;  /* 0x0009282201007387 */ /* 0x000fe80000100800 */
[----:B------:R0:W-:Y:S04]  /*87e0*/  STL [R1+0x91c], R0 ;  /* 0x00091c0001007387 */ /* 0x0001e80000100800 */
[----:B------:R-:W4:Y:S01]  /*87f0*/  LDL.LU.64 R8, [R1+0x290] ;  /* 0x0002900001087983 */ /* 0x000f220000300a00 */
[----:B0-----:R-:W-:-:S03]  /*8800*/  IMAD.MOV.U32 R0, RZ, RZ, R35 ;  /* 0x000000ffff007224 */ /* 0x001fc600078e0023 */
[----:B--2---:R-:W-:Y:S04]  /*8810*/  STL [R1+0x930], R6 ;  /* 0x0009300601007387 */ /* 0x004fe80000100800 */
[----:B------:R0:W-:Y:S04]  /*8820*/  STL [R1+0x924], R0 ;  /* 0x0009240001007387 */ /* 0x0001e80000100800 */
[----:B------:R-:W2:Y:S01]  /*8830*/  LDL.LU.64 R34, [R1+0x1f0] ;  /* 0x0001f00001227983 */ /* 0x000ea20000300a00 */
[----:B0-----:R-:W-:-:S03]  /*8840*/  IMAD.MOV.U32 R0, RZ, RZ, R7 ;  /* 0x000000ffff007224 */ /* 0x001fc600078e0007 */
[----:B---3--:R-:W-:Y:S04]  /*8850*/  STL [R1+0x938], R10 ;  /* 0x0009380a01007387 */ /* 0x008fe80000100800 */
[----:B------:R0:W-:Y:S04]  /*8860*/  STL [R1+0x92c], R0 ;  /* 0x00092c0001007387 */ /* 0x0001e80000100800 */
[----:B------:R-:W3:Y:S04]  /*8870*/  LDL.LU.64 R6, [R1+0x2a0] ;  /* 0x0002a00001067983 */ /* 0x000ee80000300a00 */
        /* <DEDUP_REMOVED lines=18> */
[----:B------:R-:W4:Y:S04]  /*89a0*/  LDL.LU.64 R58, [R1+0x2b8] ;  /* 0x0002b800013a7983 */ /* 0x000f280000300a00 */
        /* <DEDUP_REMOVED lines=16> */
[----:B------:R2:W-:Y:S02]  /*8ab0*/  STL [R1+0x974], R0 ;  /* 0x0009740001007387 */ /* 0x0005e40000100800 */
[----:B--2---:R-:W-:Y:S02]  /*8ac0*/  IMAD.MOV.U32 R0, RZ, RZ, R35 ;  /* 0x000000ffff007224 */ /* 0x004fe400078e0023 */
[----:B------:R0:W-:Y:S04]  /*8ad0*/  STL [R1+0x980], R34 ;  /* 0x0009802201007387 */ /* 0x0001e80000100800 */
[----:B0-----:R-:W2:Y:S04]  /*8ae0*/  LDL.LU.64 R34, [R1+0x38] ;  /* 0x0000380001227983 */ /* 0x001ea80000300a00 */
[----:B------:R0:W-:Y:S04]  /*8af0*/  STL [R1+0x97c], R0 ;  /* 0x00097c0001007387 */ /* 0x0001e80000100800 */
[----:B---3--:R1:W-:Y:S01]  /*8b00*/  STL [R1+0x988], R6 ;  /* 0x0009880601007387 */ /* 0x0083e20000100800 */
[----:B0-----:R-:W-:-:S03]  /*8b10*/  IMAD.MOV.U32 R0, RZ, RZ, R7 ;  /* 0x000000ffff007224 */ /* 0x001fc600078e0007 */
[----:B------:R-:W-:Y:S04]  /*8b20*/  STL [R1+0x990], R38 ;  /* 0x0009902601007387 */ /* 0x000fe80000100800 */
[----:B------:R0:W-:Y:S04]  /*8b30*/  STL [R1+0x984], R0 ;  /* 0x0009840001007387 */ /* 0x0001e80000100800 */
[----:B-1----:R-:W3:Y:S01]  /*8b40*/  LDL.LU.64 R6, [R1+0x2d0] ;  /* 0x0002d00001067983 */ /* 0x002ee20000300a00 */
        /* <DEDUP_REMOVED lines=12> */
[----:B------:R-:W-:Y:S04]  /*8c10*/  STL [R1+0x9b0], R30 ;  /* 0x0009b01e01007387 */ /* 0x000fe80000100800 */
[----:B------:R0:W-:Y:S04]  /*8c20*/  STL [R1+0x9a4], R0 ;  /* 0x0009a40001007387 */ /* 0x0001e80000100800 */
[----:B------:R-:W-:Y:S01]  /*8c30*/  STL [R1+0x9b8], R58 ;  /* 0x0009b83a01007387 */ /* 0x000fe20000100800 */
[----:B0-----:R-:W-:-:S05]  /*8c40*/  IMAD.MOV.U32 R0, RZ, RZ, R31 ;  /* 0x000000ffff007224 */ /* 0x001fca00078e001f */
[----:B------:R0:W-:Y:S04]  /*8c50*/  STL [R1+0x9ac], R0 ;  /* 0x0009ac0001007387 */ /* 0x0001e80000100800 */
[----:B------:R-:W4:Y:S01]  /*8c60*/  LDL.LU.64 R30, [R1+0x30] ;  /* 0x00003000011e7983 */ /* 0x000f220000300a00 */
        /* <DEDUP_REMOVED lines=10> */
[----:B------:R0:W-:Y:S02]  /*8d10*/  STL [R1+0x9c4], R0 ;  /* 0x0009c40001007387 */ /* 0x0001e40000100800 */
[----:B0-----:R-:W-:Y:S02]  /*8d20*/  IMAD.MOV.U32 R0, RZ, RZ, R61 ;  /* 0x000000ffff007224 */ /* 0x001fe400078e003d */
[----:B------:R-:W4:Y:S04]  /*8d30*/  LDL.LU.64 R60, [R1+0x2e8] ;  /* 0x0002e800013c7983 */ /* 0x000f280000300a00 */
[----:B------:R0:W-:Y:S04]  /*8d40*/  STL [R1+0x9cc], R0 ;  /* 0x0009cc0001007387 */ /* 0x0001e80000100800 */
[----:B------:R-:W-:Y:S04]  /*8d50*/  STL [R1+0x9d8], R8 ;  /* 0x0009d80801007387 */ /* 0x000fe80000100800 */
[----:B------:R-:W4:Y:S01]  /*8d60*/  LDL.LU.64 R12, [R1+0x28] ;  /* 0x00002800010c7983 */ /* 0x000f220000300a00 */
[----:B0-----:R-:W-:-:S05]  /*8d70*/  IMAD.MOV.U32 R0, RZ, RZ, R9 ;  /* 0x000000ffff007224 */ /* 0x001fca00078e0009 */
[----:B------:R2:W-:Y:S02]  /*8d80*/  STL [R1+0x9d4], R0 ;  /* 0x0009d40001007387 */ /* 0x0005e40000100800 */
[----:B--2---:R-:W-:Y:S02]  /*8d90*/  IMAD.MOV.U32 R0, RZ, RZ, R35 ;  /* 0x000000ffff007224 */ /* 0x004fe400078e0023 */
[----:B------:R-:W-:Y:S04]  /*8da0*/  STL [R1+0x9e0], R34 ;  /* 0x0009e02201007387 */ /* 0x000fe80000100800 */
[----:B------:R-:W2:Y:S04]  /*8db0*/  LDL.LU.64 R38, [R1+0x2f0] ;  /* 0x0002f00001267983 */ /* 0x000ea80000300a00 */
[----:B------:R-:W2:Y:S04]  /*8dc0*/  LDL.LU.64 R10, [R1+0x268] ;  /* 0x00026800010a7983 */ /* 0x000ea80000300a00 */
[----:B------:R3:W-:Y:S02]  /*8dd0*/  STL [R1+0x9dc], R0 ;  /* 0x0009dc0001007387 */ /* 0x0007e40000100800 */
[----:B---3--:R-:W-:-:S02]  /*8de0*/  IMAD.MOV.U32 R0, RZ, RZ, R7 ;  /* 0x000000ffff007224 */ /* 0x008fc400078e0007 */
[----:B------:R-:W-:Y:S04]  /*8df0*/  STL [R1+0x9e8], R6 ;  /* 0x0009e80601007387 */ /* 0x000fe80000100800 */
[----:B------:R-:W3:Y:S04]  /*8e00*/  LDL.LU.64 R36, [R1+0x2f8] ;  /* 0x0002f80001247983 */ /* 0x000ee80000300a00 */
[----:B------:R-:W3:Y:S04]  /*8e10*/  LDL.LU.64 R8, [R1+0x20] ;  /* 0x0000200001087983 */ /* 0x000ee80000300a00 */
[----:B------:R4:W-:Y:S02]  /*8e20*/  STL [R1+0x9e4], R0 ;  /* 0x0009e40001007387 */ /* 0x0009e40000100800 */
[----:B----4-:R-:W-:-:S02]  /*8e30*/  IMAD.MOV.U32 R0, RZ, RZ, R33 ;  /* 0x000000ffff007224 */ /* 0x010fc400078e0021 */
[----:B------:R-:W-:Y:S04]  /*8e40*/  STL [R1+0x9f0], R32 ;  /* 0x0009f02001007387 */ /* 0x000fe80000100800 */
[----:B------:R-:W4:Y:S04]  /*8e50*/  LDL.LU.64 R34, [R1+0x300] ;  /* 0x0003000001227983 */ /* 0x000f280000300a00 */
[----:B------:R-:W4:Y:S04]  /*8e60*/  LDL.LU.64 R6, [R1+0x278] ;  /* 0x0002780001067983 */ /* 0x000f280000300a00 */
[----:B------:R0:W-:Y:S01]  /*8e70*/  STL [R1+0x9ec], R0 ;  /* 0x0009ec0001007387 */ /* 0x0001e20000100800 */
[----:B------:R-:W-:-:S03]  /*8e80*/  IMAD.MOV.U32 R14, RZ, RZ, R5 ;  /* 0x000000ffff0e7224 */ /* 0x000fc600078e0005 */
[----:B------:R1:W-:Y:S04]  /*8e90*/  STL [R1+0x9f8], R4 ;  /* 0x0009f80401007387 */ /* 0x0003e80000100800 */
[----:B0-----:R-:W4:Y:S04]  /*8ea0*/  LDL.LU R0, [R1+0x318] ;  /* 0x0003180001007983 */ /* 0x001f280000300800 */
[----:B------:R-:W4:Y:S04]  /*8eb0*/  LDL.LU.64 R32, [R1+0x308] ;  /* 0x0003080001207983 */ /* 0x000f280000300a00 */
[----:B-1----:R-:W4:Y:S04]  /*8ec0*/  LDL.LU.64 R4, [R1+0x18] ;  /* 0x0000180001047983 */ /* 0x002f280000300a00 */
[----:B------:R0:W-:Y:S02]  /*8ed0*/  STL [R1+0x9f4], R14 ;  /* 0x0009f40e01007387 */ /* 0x0001e40000100800 */
[----:B0-----:R-:W-:-:S02]  /*8ee0*/  IMAD.MOV.U32 R14, RZ, RZ, R31 ;  /* 0x000000ffff0e7224 */ /* 0x001fc400078e001f */
[----:B------:R0:W-:Y:S04]  /*8ef0*/  STL [R1+0xa00], R30 ;  /* 0x000a001e01007387 */ /* 0x0001e80000100800 */
[----:B------:R-:W-:Y:S04]  /*8f00*/  STL [R1+0xa08], R58 ;  /* 0x000a083a01007387 */ /* 0x000fe80000100800 */
[----:B------:R1:W-:Y:S04]  /*8f10*/  STL [R1+0x9fc], R14 ;  /* 0x0009fc0e01007387 */ /* 0x0003e80000100800 */
[----:B0-----:R-:W4:Y:S01]  /*8f20*/  LDL.LU.64 R30, [R1+0x310] ;  /* 0x00031000011e7983 */ /* 0x001f220000300a00 */
[----:B-1----:R-:W-:-:S03]  /*8f30*/  IMAD.MOV.U32 R14, RZ, RZ, R59 ;  /* 0x000000ffff0e7224 */ /* 0x002fc600078e003b */
[----:B------:R-:W4:Y:S04]  /*8f40*/  LDL.LU R59, [R1+0x31c] ;  /* 0x00031c00013b7983 */ /* 0x000f280000300800 */
[----:B------:R0:W-:Y:S04]  /*8f50*/  STL [R1+0xa04], R14 ;  /* 0x000a040e01007387 */ /* 0x0001e80000100800 */
[----:B------:R1:W-:Y:S01]  /*8f60*/  STL [R1+0xa10], R2 ;  /* 0x000a100201007387 */ /* 0x0003e20000100800 */
[----:B0-----:R-:W-:-:S03]  /*8f70*/  IMAD.MOV.U32 R14, RZ, RZ, R3 ;  /* 0x000000ffff0e7224 */ /* 0x001fc600078e0003 */
[----:B-1----:R-:W4:Y:S04]  /*8f80*/  LDL.LU R2, [R1+0x324] ;  /* 0x0003240001027983 */ /* 0x002f280000300800 */
[----:B------:R-:W4:Y:S04]  /*8f90*/  LDL.LU R3, [R1+0x320] ;  /* 0x0003200001037983 */ /* 0x000f280000300800 */
[----:B------:R0:W-:Y:S04]  /*8fa0*/  STL [R1+0xa0c], R14 ;  /* 0x000a0c0e01007387 */ /* 0x0001e80000100800 */
[----:B------:R1:W-:Y:S01]  /*8fb0*/  STL [R1+0xa18], R60 ;  /* 0x000a183c01007387 */ /* 0x0003e20000100800 */
[----:B0-----:R-:W-:-:S03]  /*8fc0*/  IMAD.MOV.U32 R14, RZ, RZ, R61 ;  /* 0x000000ffff0e7224 */ /* 0x001fc600078e003d */
[----:B-1----:R-:W4:Y:S04]  /*8fd0*/  LDL.LU.64 R60, [R1+0x298] ;  /* 0x00029800013c7983 */ /* 0x002f280000300a00 */
[----:B------:R-:W-:Y:S04]  /*8fe0*/  STL [R1+0xa14], R14 ;  /* 0x000a140e01007387 */ /* 0x000fe80000100800 */
[----:B------:R0:W-:Y:S02]  /*8ff0*/  STL [R1+0xa20], R12 ;  /* 0x000a200c01007387 */ /* 0x0001e40000100800 */
[----:B0-----:R-:W-:-:S02]  /*9000*/  IMAD.MOV.U32 R12, RZ, RZ, R13 ;  /* 0x000000ffff0c7224 */ /* 0x001fc400078e000d */
[----:B--2---:R-:W-:Y:S04]  /*9010*/  STL [R1+0xa28], R38 ;  /* 0x000a282601007387 */ /* 0x004fe80000100800 */
[----:B------:R0:W-:Y:S04]  /*9020*/  STL [R1+0xa1c], R12 ;  /* 0x000a1c0c01007387 */ /* 0x0001e80000100800 */
[----:B------:R1:W-:Y:S01]  /*9030*/  STL [R1+0xa30], R10 ;  /* 0x000a300a01007387 */ /* 0x0003e20000100800 */
[----:B0-----:R-:W-:Y:S02]  /*9040*/  IMAD.MOV.U32 R12, RZ, RZ, R39 ;  /* 0x000000ffff0c7224 */ /* 0x001fe400078e0027 */
[----:B-1----:R-:W-:-:S03]  /*9050*/  IMAD.MOV.U32 R10, RZ, RZ, R11 ;  /* 0x000000ffff0a7224 */ /* 0x002fc600078e000b */
[----:B------:R-:W-:Y:S04]  /*9060*/  STL [R1+0xa24], R12 ;  /* 0x000a240c01007387 */ /* 0x000fe80000100800 */
[----:B---3--:R-:W-:Y:S04]  /*9070*/  STL [R1+0xa38], R36 ;  /* 0x000a382401007387 */ /* 0x008fe80000100800 */
[----:B------:R0:W-:Y:S04]  /*9080*/  STL [R1+0xa2c], R10 ;  /* 0x000a2c0a01007387 */ /* 0x0001e80000100800 */
[----:B------:R1:W-:Y:S01]  /*9090*/  STL [R1+0xa40], R8 ;  /* 0x000a400801007387 */ /* 0x0003e20000100800 */
[----:B0-----:R-:W-:-:S02]  /*90a0*/  IMAD.MOV.U32 R10, RZ, RZ, R37 ;  /* 0x000000ffff0a7224 */ /* 0x001fc400078e0025 */
[----:B-1----:R-:W-:-:S03]  /*90b0*/  IMAD.MOV.U32 R8, RZ, RZ, R9 ;  /* 0x000000ffff087224 */ /* 0x002fc600078e0009 */
[----:B------:R-:W-:Y:S04]  /*90c0*/  STL [R1+0xa34], R10 ;  /* 0x000a340a01007387 */ /* 0x000fe80000100800 */
[----:B----4-:R-:W-:Y:S04]  /*90d0*/  STL [R1+0xa48], R34 ;  /* 0x000a482201007387 */ /* 0x010fe80000100800 */
[----:B------:R0:W-:Y:S04]  /*90e0*/  STL [R1+0xa3c], R8 ;  /* 0x000a3c0801007387 */ /* 0x0001e80000100800 */
[----:B------:R1:W-:Y:S01]  /*90f0*/  STL [R1+0xa50], R6 ;  /* 0x000a500601007387 */ /* 0x0003e20000100800 */
[----:B0-----:R-:W-:-:S02]  /*9100*/  IMAD.MOV.U32 R8, RZ, RZ, R35 ;  /* 0x000000ffff087224 */ /* 0x001fc400078e0023 */
[----:B-1----:R-:W-:-:S03]  /*9110*/  IMAD.MOV.U32 R6, RZ, RZ, R7 ;  /* 0x000000ffff067224 */ /* 0x002fc600078e0007 */
[----:B------:R-:W-:Y:S01]  /*9120*/  STL [R1+0xa44], R8 ;  /* 0x000a440801007387 */ /* 0x000fe20000100800 */
[----:B------:R-:W-:-:S03]  /*9130*/  IMAD R0, R0, c[0x0][0x184], RZ ;  /* 0x0000610000007a24 */ /* 0x000fc600078e02ff */
[----:B------:R0:W-:Y:S04]  /*9140*/  STL [R1+0xa4c], R6 ;  /* 0x000a4c0601007387 */ /* 0x0001e80000100800 */
[----:B------:R-:W-:Y:S04]  /*9150*/  STL [R1+0xa58], R32 ;  /* 0x000a582001007387 */ /* 0x000fe80000100800 */
[----:B------:R1:W-:Y:S01]  /*9160*/  STL [R1+0xa60], R4 ;  /* 0x000a600401007387 */ /* 0x0003e20000100800 */
[----:B0-----:R-:W-:Y:S01]  /*9170*/  IMAD.MOV.U32 R6, RZ, RZ, R33 ;  /* 0x000000ffff067224 */ /* 0x001fe200078e0021 */
[----:B------:R-:W-:Y:S01]  /*9180*/  LEA R18, P0, R0, c[0x0][0x160], 0x1 ;  /* 0x0000580000127a11 */ /* 0x000fe200078008ff */
[----:B------:R-:W-:-:S03]  /*9190*/  IMAD.MOV.U32 R10, RZ, RZ, c[0x0][0x188] ;  /* 0x00006200ff0a7624 */ /* 0x000fc600078e00ff */
[----:B------:R0:W-:Y:S01]  /*91a0*/  STL [R1+0xa54], R6 ;  /* 0x000a540601007387 */ /* 0x0001e20000100800 */
[----:B-1----:R-:W-:Y:S01]  /*91b0*/  IMAD.MOV.U32 R4, RZ, RZ, R5 ;  /* 0x000000ffff047224 */ /* 0x002fe200078e0005 */
[----:B------:R-:W-:-:S04]  /*91c0*/  LEA.HI.X.SX32 R19, R0, c[0x0][0x164], 0x1, P0 ;  /* 0x0000590000137a11 */ /* 0x000fc800000f0eff */
[----:B------:R1:W-:Y:S01]  /*91d0*/  STL [R1+0xa5c], R4 ;  /* 0x000a5c0401007387 */ /* 0x0003e20000100800 */
[----:B0-----:R-:W-:Y:S02]  /*91e0*/  IMAD R6, R10, 0x3f, RZ ;  /* 0x0000003f0a067824 */ /* 0x001fe400078e02ff */
[----:B------:R-:W-:Y:S01]  /*91f0*/  IMAD.MOV.U32 R5, RZ, RZ, R31 ;  /* 0x000000ffff057224 */ /* 0x000fe200078e001f */
[----:B------:R-:W-:Y:S04]  /*9200*/  STL [R1+0xa68], R30 ;  /* 0x000a681e01007387 */ /* 0x000fe80000100800 */
[----:B------:R0:W-:Y:S01]  /*9210*/  STL [R1+0xa64], R5 ;  /* 0x000a640501007387 */ /* 0x0001e20000100800 */
[----:B-1----:R-:W-:-:S03]  /*9220*/  IMAD R4, R59, c[0x0][0x184], RZ ;  /* 0x000061003b047a24 */ /* 0x002fc600078e02ff */
[----:B------:R-:W-:Y:S02]  /*9230*/  STL.64 [R1+0x548], R18 ;  /* 0x0005481201007387 */ /* 0x000fe40000100a00 */
[----:B------:R-:W-:-:S04]  /*9240*/  LEA R16, P2, R4, c[0x0][0x160], 0x1 ;  /* 0x0000580004107a11 */ /* 0x000fc800078408ff */
[----:B------:R-:W-:Y:S01]  /*9250*/  LEA.HI.X.SX32 R17, R4, c[0x0][0x164], 0x1, P2 ;  /* 0x0000590004117a11 */ /* 0x000fe200010f0eff */
[----:B0-----:R-:W-:Y:S02]  /*9260*/  IMAD R5, R2, c[0x0][0x184], RZ ;  /* 0x0000610002057a24 */ /* 0x001fe400078e02ff */
[----:B------:R-:W-:-:S03]  /*9270*/  IMAD R0, R3, c[0x0][0x184], RZ ;  /* 0x0000610003007a24 */ /* 0x000fc600078e02ff */
[C---:B------:R-:W-:Y:S01]  /*9280*/  LEA R12, P0, R5.reuse, c[0x0][0x160], 0x1 ;  /* 0x00005800050c7a11 */ /* 0x040fe200078008ff */
[----:B------:R-:W-:Y:S01]  /*9290*/  IMAD.WIDE R2, R6, 0x2, R18 ;  /* 0x0000000206027825 */ /* 0x000fe200078e0212 */
[C---:B------:R-:W-:Y:S02]  /*92a0*/  LEA R14, P1, R0.reuse, c[0x0][0x160], 0x1 ;  /* 0x00005800000e7a11 */ /* 0x040fe400078208ff */
[----:B------:R-:W-:Y:S02]  /*92b0*/  LEA.HI.X.SX32 R13, R5, c[0x0][0x164], 0x1, P0 ;  /* 0x00005900050d7a11 */ /* 0x000fe400000f0eff */
[----:B------:R-:W-:Y:S01]  /*92c0*/  LEA.HI.X.SX32 R15, R0, c[0x0][0x164], 0x1, P1 ;  /* 0x00005900000f7a11 */ /* 0x000fe200008f0eff */
[----:B------:R-:W-:-:S04]  /*92d0*/  IMAD R0, R10, 0x3e, RZ ;  /* 0x0000003e0a007824 */ /* 0x000fc800078e02ff */
[----:B------:R-:W-:-:S04]  /*92e0*/  IMAD.WIDE R4, R6, 0x2, R14 ;  /* 0x0000000206047825 */ /* 0x000fc800078e020e */
[----:B------:R-:W-:Y:S01]  /*92f0*/  IMAD.MOV.U32 R7, RZ, RZ, R61 ;  /* 0x000000ffff077224 */ /* 0x000fe200078e003d */
[----:B------:R-:W-:Y:S04]  /*9300*/  STL [R1+0xa70], R60 ;  /* 0x000a703c01007387 */ /* 0x000fe80000100800 */
[----:B------:R-:W-:Y:S04]  /*9310*/  STL [R1+0xa6c], R7 ;  /* 0x000a6c0701007387 */ /* 0x000fe80000100800 */
[----:B------:R-:W-:Y:S04]  /*9320*/  STL [R1+0xa78], R2 ;  /* 0x000a780201007387 */ /* 0x000fe80000100800 */
[----:B------:R0:W-:Y:S04]  /*9330*/  STL [R1+0xa74], R3 ;  /* 0x000a740301007387 */ /* 0x0001e80000100800 */
[----:B------:R-:W-:Y:S01]  /*9340*/  STL.64 [R1+0x550], R16 ;  /* 0x0005501001007387 */ /* 0x000fe20000100a00 */
[----:B0-----:R-:W-:-:S03]  /*9350*/  IMAD.WIDE R2, R6, 0x2, R16 ;  /* 0x0000000206027825 */ /* 0x001fc600078e0210 */
[----:B------:R-:W-:Y:S01]  /*9360*/  STL.64 [R1+0x560], R12 ;  /* 0x0005600c01007387 */ /* 0x000fe20000100a00 */
[----:B------:R-:W-:-:S03]  /*9370*/  IMAD.WIDE R6, R6, 0x2, R12 ;  /* 0x0000000206067825 */ /* 0x000fc600078e020c */
[----:B------:R-:W-:Y:S01]  /*9380*/  STL.64 [R1+0x558], R14 ;  /* 0x0005580e01007387 */ /* 0x000fe20000100a00 */
[----:B------:R-:W-:-:S03]  /*9390*/  IMAD.WIDE R8, R0, 0x2, R18 ;  /* 0x0000000200087825 */ /* 0x000fc600078e0212 */
[----:B------:R-:W-:Y:S04]  /*93a0*/  STL [R1+0xa80], R2 ;  /* 0x000a800201007387 */ /* 0x000fe80000100800 */
[----:B------:R0:W-:Y:S01]  /*93b0*/  STL [R1+0xa7c], R3 ;  /* 0x000a7c0301007387 */ /* 0x0001e20000100800 */
[----:B------:R-:W-:-:S03]  /*93c0*/  IMAD R11, R10, 0x3d, RZ ;  /* 0x0000003d0a0b7824 */ /* 0x000fc600078e02ff */
[----:B------:R-:W-:Y:S04]  /*93d0*/  STL [R1+0xa88], R4 ;  /* 0x000a880401007387 */ /* 0x000fe80000100800 */
[----:B------:R1:W-:Y:S01]  /*93e0*/  STL [R1+0xa84], R5 ;  /* 0x000a840501007387 */ /* 0x0003e20000100800 */
[----:B0-----:R-:W-:-:S03]  /*93f0*/  IMAD.WIDE R2, R0, 0x2, R16 ;  /* 0x0000000200027825 */ /* 0x001fc600078e0210 */
[----:B------:R-:W-:Y:S04]  /*9400*/  STL [R1+0xa90], R6 ;  /* 0x000a900601007387 */ /* 0x000fe80000100800 */
[----:B------:R0:W-:Y:S01]  /*9410*/  STL [R1+0xa8c], R7 ;  /* 0x000a8c0701007387 */ /* 0x0001e20000100800 */
[----:B-1----:R-:W-:-:S03]  /*9420*/  IMAD.WIDE R4, R0, 0x2, R14 ;  /* 0x0000000200047825 */ /* 0x002fc600078e020e */
[----:B------:R-:W-:Y:S04]  /*9430*/  STL [R1+0xa98], R8 ;  /* 0x000a980801007387 */ /* 0x000fe80000100800 */
[----:B------:R1:W-:Y:S01]  /*9440*/  STL [R1+0xa94], R9 ;  /* 0x000a940901007387 */ /* 0x0003e20000100800 */
[----:B0-----:R-:W-:-:S03]  /*9450*/  IMAD.WIDE R6, R0, 0x2, R12 ;  /* 0x0000000200067825 */ /* 0x001fc600078e020c */
[----:B------:R-:W-:Y:S04]  /*9460*/  STL [R1+0xaa0], R2 ;  /* 0x000aa00201007387 */ /* 0x000fe80000100800 */
[----:B------:R0:W-:Y:S01]  /*9470*/  STL [R1+0xa9c], R3 ;  /* 0x000a9c0301007387 */ /* 0x0001e20000100800 */
[----:B-1----:R-:W-:-:S03]  /*9480*/  IMAD.WIDE R8, R11, 0x2, R18 ;  /* 0x000000020b087825 */ /* 0x002fc600078e0212 */
[----:B------:R-:W-:Y:S01]  /*9490*/  STL [R1+0xaa8], R4 ;  /* 0x000aa80401007387 */ /* 0x000fe20000100800 */
[----:B------:R-:W-:-:S03]  /*94a0*/  IMAD R0, R10, 0x3c, RZ ;  /* 0x0000003c0a007824 */ /* 0x000fc600078e02ff */
        /* <DEDUP_REMOVED lines=363> */
[----:B------:R-:W-:-:S03]  /*ab60*/  IMAD.SHL.U32 R0, R10, 0x20, RZ ;  /* 0x000000200a007824 */ /* 0x000fc600078e00ff */
        /* <DEDUP_REMOVED lines=394> */
[----:B------:R1:W-:Y:S04]  /*c410*/  STL [R1+0x1200], R8 ;  /* 0x0012000801007387 */ /* 0x0003e80000100800 */
[----:B------:R-:W-:Y:S01]  /*c420*/  STL [R1+0x11fc], R9 ;  /* 0x0011fc0901007387 */ /* 0x000fe20000100800 */
[----:B0-----:R-:W-:-:S03]  /*c430*/  IMAD.WIDE R6, R11, 0x2, R12 ;  /* 0x000000020b067825 */ /* 0x001fc600078e020c */
[----:B------:R-:W-:Y:S01]  /*c440*/  STL [R1+0x1208], R2 ;  /* 0x0012080201007387 */ /* 0x000fe20000100800 */
[----:B-1----:R-:W-:-:S03]  /*c450*/  IMAD.SHL.U32 R8, R10, 0x2, RZ ;  /* 0x000000020a087824 */ /* 0x002fc600078e00ff */
[----:B------:R0:W-:Y:S04]  /*c460*/  STL [R1+0x1204], R3 ;  /* 0x0012040301007387 */ /* 0x0001e80000100800 */
        /* <DEDUP_REMOVED lines=9> */
[----:B------:R-:W-:Y:S01]  /*c500*/  STL [R1+0x1228], R4 ;  /* 0x0012280401007387 */ /* 0x000fe20000100800 */
[----:B------:R-:W-:-:S03]  /*c510*/  IMAD.WIDE R8, R8, 0x2, R12 ;  /* 0x0000000208087825 */ /* 0x000fc600078e020c */
[----:B------:R0:W-:Y:S01]  /*c520*/  STL [R1+0x1224], R5 ;  /* 0x0012240501007387 */ /* 0x0001e20000100800 */
[----:B-1----:R-:W-:-:S03]  /*c530*/  IMAD.WIDE R2, R10, 0x2, R18 ;  /* 0x000000020a027825 */ /* 0x002fc600078e0212 */
[----:B------:R-:W-:Y:S04]  /*c540*/  STL [R1+0x1230], R6 ;  /* 0x0012300601007387 */ /* 0x000fe80000100800 */
[----:B------:R1:W-:Y:S01]  /*c550*/  STL [R1+0x122c], R7 ;  /* 0x00122c0701007387 */ /* 0x0003e20000100800 */
[----:B0-----:R-:W-:-:S03]  /*c560*/  IMAD.WIDE R4, R10, 0x2, R16 ;  /* 0x000000020a047825 */ /* 0x001fc600078e0210 */
[----:B------:R-:W-:Y:S04]  /*c570*/  STL [R1+0x1238], R8 ;  /* 0x0012380801007387 */ /* 0x000fe80000100800 */
[----:B------:R-:W-:Y:S01]  /*c580*/  STL [R1+0x1234], R9 ;  /* 0x0012340901007387 */ /* 0x000fe20000100800 */
[----:B-1----:R-:W-:-:S03]  /*c590*/  IMAD.WIDE R6, R10, 0x2, R14 ;  /* 0x000000020a067825 */ /* 0x002fc600078e020e */
[----:B------:R-:W-:Y:S04]  /*c5a0*/  STL [R1+0x1240], R2 ;  /* 0x0012400201007387 */ /* 0x000fe80000100800 */
[----:B------:R0:W-:Y:S04]  /*c5b0*/  STL [R1+0x123c], R3 ;  /* 0x00123c0301007387 */ /* 0x0001e80000100800 */
[----:B------:R-:W-:Y:S04]  /*c5c0*/  STL [R1+0x1248], R4 ;  /* 0x0012480401007387 */ /* 0x000fe80000100800 */
[----:B------:R-:W-:Y:S01]  /*c5d0*/  STL [R1+0x1244], R5 ;  /* 0x0012440501007387 */ /* 0x000fe20000100800 */
[----:B0-----:R-:W-:-:S03]  /*c5e0*/  IMAD.WIDE R2, R10, 0x2, R12 ;  /* 0x000000020a027825 */ /* 0x001fc600078e020c */
[----:B------:R-:W-:Y:S04]  /*c5f0*/  STL [R1+0x1250], R6 ;  /* 0x0012500601007387 */ /* 0x000fe80000100800 */
[----:B------:R-:W-:Y:S04]  /*c600*/  STL [R1+0x124c], R7 ;  /* 0x00124c0701007387 */ /* 0x000fe80000100800 */
[----:B------:R-:W-:Y:S04]  /*c610*/  STL [R1+0x1258], R2 ;  /* 0x0012580201007387 */ /* 0x000fe80000100800 */
[----:B------:R0:W-:Y:S04]  /*c620*/  STL [R1+0x1254], R3 ;  /* 0x0012540301007387 */ /* 0x0001e80000100800 */
        /* <DEDUP_REMOVED lines=143> */
[----:B------:R-:W1:Y:S04]  /*cf20*/  S2R R61, SR_TID.X ;  /* 0x00000000003d7919 */ /* 0x000e680000002100 */
        /* <DEDUP_REMOVED lines=20> */
[----:B------:R-:W-:Y:S01]  /*d070*/  STL [R1+0x5c8], RZ ;  /* 0x0005c8ff01007387 */ /* 0x000fe20000100800 */
[----:B-1----:R-:W-:-:S03]  /*d080*/  LOP3.LUT R61, R61, 0x1f, RZ, 0xc0, !PT ;  /* 0x0000001f3d3d7812 */ /* 0x002fc600078ec0ff */
[----:B------:R-:W-:Y:S04]  /*d090*/  STL [R1+0x5cc], RZ ;  /* 0x0005ccff01007387 */ /* 0x000fe80000100800 */
[----:B------:R-:W-:Y:S04]  /*d0a0*/  STL [R1+0x5b0], RZ ;  /* 0x0005b0ff01007387 */ /* 0x000fe80000100800 */
[----:B------:R-:W-:Y:S04]  /*d0b0*/  STL [R1+0x5b4], RZ ;  /* 0x0005b4ff01007387 */ /* 0x000fe80000100800 */
[----:B------:R-:W-:Y:S04]  /*d0c0*/  STL [R1+0x5b8], RZ ;  /* 0x0005b8ff01007387 */ /* 0x000fe80000100800 */
[----:B------:R-:W-:Y:S01]  /*d0d0*/  STL [R1+0x5bc], RZ ;  /* 0x0005bcff01007387 */ /* 0x000fe20000100800 */
[----:B0-----:R-:W-:-:S03]  /*d0e0*/  IMAD.SHL.U32 R3, R61, 0x2, RZ ;  /* 0x000000023d037824 */ /* 0x001fc600078e00ff */
[----:B------:R-:W-:Y:S04]  /*d0f0*/  STL [R1+0x5a0], RZ ;  /* 0x0005a0ff01007387 */ /* 0x000fe80000100800 */
[----:B------:R-:W-:Y:S04]  /*d100*/  STL [R1+0x5a4], RZ ;  /* 0x0005a4ff01007387 */ /* 0x000fe80000100800 */
[----:B------:R-:W-:Y:S04]  /*d110*/  STL [R1+0x5a8], RZ ;  /* 0x0005a8ff01007387 */ /* 0x000fe80000100800 */
[----:B------:R-:W-:Y:S04]  /*d120*/  STL [R1+0x5ac], RZ ;  /* 0x0005acff01007387 */ /* 0x000fe80000100800 */
[----:B------:R-:W2:Y:S04]  /*d130*/  LDL.LU R61, [R1+0x328] ;  /* 0x00032800013d7983 */ /* 0x000ea80000300800 */
        /* <DEDUP_REMOVED lines=27> */
[----:B------:R-:W0:Y:S01]  /*d2f0*/  S2R R59, SR_TID.X ;  /* 0x00000000003b7919 */ /* 0x000e220000002100 */
[----:B------:R-:W-:-:S04]  /*d300*/  IMAD.MOV.U32 R60, RZ, RZ, c[0x0][0x18c] ;  /* 0x00006300ff3c7624 */ /* 0x000fc800078e00ff */
[----:B------:R-:W-:Y:S02]  /*d310*/  IMAD.SHL.U32 R4, R60, 0x40, RZ ;  /* 0x000000403c047824 */ /* 0x000fe400078e00ff */
[----:B------:R-:W-:-:S03]  /*d320*/  IMAD.SHL.U32 R10, R10, 0x40, RZ ;  /* 0x000000400a0a7824 */ /* 0x000fc600078e00ff */
[----:B------:R-:W-:Y:S02]  /*d330*/  SHF.R.S32.HI R2, RZ, 0x1f, R4 ;  /* 0x0000001fff027819 */ /* 0x000fe40000011404 */
[----:B------:R-:W-:Y:S02]  /*d340*/  SHF.R.S32.HI R0, RZ, 0x1f, R10 ;  /* 0x0000001fff007819 */ /* 0x000fe4000001140a */
[----:B------:R-:W-:Y:S01]  /*d350*/  SHF.L.U64.HI R2, R4, 0x1, R2 ;  /* 0x0000000104027819 */ /* 0x000fe20000010202 */
[C---:B0-----:R-:W-:Y:S02]  /*d360*/  IMAD.SHL.U32 R58, R59.reuse, 0x2, RZ ;  /* 0x000000023b3a7824 */ /* 0x041fe400078e00ff */
[----:B------:R-:W-:Y:S01]  /*d370*/  IMAD.SHL.U32 R59, R59, 0x80, RZ ;  /* 0x000000803b3b7824 */ /* 0x000fe200078e00ff */
[C---:B------:R-:W-:Y:S02]  /*d380*/  LOP3.LUT R4, R3.reuse, 0x10, RZ, 0x3c, !PT ;  /* 0x0000001003047812 */ /* 0x040fe400078e3cff */
[----:B------:R-:W-:-:S02]  /*d390*/  LOP3.LUT R6, R3, 0x20, RZ, 0x3c, !PT ;  /* 0x0000002003067812 */ /* 0x000fc400078e3cff */
[----:B------:R-:W-:Y:S02]  /*d3a0*/  SHF.L.U64.HI R0, R10, 0x1, R0 ;  /* 0x000000010a007819 */ /* 0x000fe40000010200 */
[----:B--2---:R-:W-:-:S05]  /*d3b0*/  SHF.R.S32.HI R5, RZ, 0x6, R61 ;  /* 0x00000006ff057819 */ /* 0x004fca000001143d */
[----:B------:R0:W-:Y:S04]  /*d3c0*/  STL [R1+0x1358], R5 ;  /* 0x0013580501007387 */ /* 0x0001e80000100800 */
[----:B------:R1:W-:Y:S04]  /*d3d0*/  STL [R1+0x53c], RZ ;  /* 0x00053cff01007387 */ /* 0x0003e80000100800 */
        /* <DEDUP_REMOVED lines=34> */
[----:B------:R-:W2:Y:S04]  /*d600*/  S2R R61, SR_TID.X ;  /* 0x00000000003d7919 */ /* 0x000ea80000002100 */
        /* <DEDUP_REMOVED lines=19> */
[----:B------:R1:W-:Y:S01]  /*d740*/  STL [R1+0x3e4], RZ ;  /* 0x0003e4ff01007387 */ /* 0x0003e20000100800 */
[----:B--2---:R-:W-:-:S03]  /*d750*/  LOP3.LUT R60, R61, 0x7, RZ, 0xc0, !PT ;  /* 0x000000073d3c7812 */ /* 0x004fc600078ec0ff */
[----:B------:R1:W-:Y:S04]  /*d760*/  STL [R1+0x3e8], RZ ;  /* 0x0003e8ff01007387 */ /* 0x0003e80000100800 */
[----:B------:R1:W-:Y:S01]  /*d770*/  STL [R1+0x3ec], RZ ;  /* 0x0003ecff01007387 */ /* 0x0003e20000100800 */
[C---:B------:R-:W-:Y:S02]  /*d780*/  IMAD R61, R60.reuse, 0x110, RZ ;  /* 0x000001103c3d7824 */ /* 0x040fe400078e02ff */
[----:B------:R-:W-:-:S03]  /*d790*/  IMAD R60, R60, 0x90, RZ ;  /* 0x000000903c3c7824 */ /* 0x000fc600078e02ff */
[--C-:B------:R-:W-:Y:S02]  /*d7a0*/  LOP3.LUT R61, R61, 0x10, R58.reuse, 0x78, !PT ;  /* 0x000000103d3d7812 */ /* 0x100fe400078e783a */
[----:B------:R-:W-:Y:S02]  /*d7b0*/  LOP3.LUT R60, R60, 0x30, R58, 0x78, !PT ;  /* 0x000000303c3c7812 */ /* 0x000fe400078e783a */
[----:B------:R-:W-:Y:S02]  /*d7c0*/  LOP3.LUT R61, R61, 0x800, R59, 0xf8, !PT ;  /* 0x000008003d3d7812 */ /* 0x000fe400078ef83b */
[----:B0-----:R-:W-:Y:S02]  /*d7d0*/  LOP3.LUT R5, R3, 0x30, RZ, 0x3c, !PT ;  /* 0x0000003003057812 */ /* 0x001fe400078e3cff */
[----:B------:R-:W-:Y:S02]  /*d7e0*/  LOP3.LUT R4, R60, 0x40, RZ, 0x3c, !PT ;  /* 0x000000403c047812 */ /* 0x000fe400078e3cff */
[----:B------:R-:W-:-:S02]  /*d7f0*/  LOP3.LUT R6, R61, 0x20, RZ, 0x3c, !PT ;  /* 0x000000203d067812 */ /* 0x000fc400078e3cff */
[C---:B------:R-:W-:Y:S02]  /*d800*/  LOP3.LUT R5, R61.reuse, 0x40, RZ, 0x3c, !PT ;  /* 0x000000403d057812 */ /* 0x040fe400078e3cff */
[----:B-1----:R-:W-:-:S06]  /*d810*/  LOP3.LUT R4, R61, 0x60, RZ, 0x3c, !PT ;  /* 0x000000603d047812 */ /* 0x002fcc00078e3cff */
.L_x_2:
[----:B------:R-:W2:Y:S01]  /*d820*/  LDL.64 R4, [R1+0x560] ;  /* 0x0005600001047983 */ /* 0x000ea20000100a00 */
[----:B-----5:R-:W-:-:S03]  /*d830*/  IMAD.MOV.U32 R29, RZ, RZ, c[0x0][0x180] ;  /* 0x00006000ff1d7624 */ /* 0x020fc600078e00ff */
[----:B--2---:R0:W-:Y:S04]  /*d840*/  STL [R1+0x21d0], R5 ;  /* 0x0021d00501007387 */ /* 0x0041e80000100800 */
[----:B0-----:R-:W2:Y:S04]  /*d850*/  LDL R5, [R1+0x754] ;  /* 0x0007540001057983 */ /* 0x001ea80000100800 */
        /* <DEDUP_REMOVED lines=176> */
[----:B------:R-:W-:Y:S01]  /*e360*/  STL [R1+0x1f0c], R6 ;  /* 0x001f0c0601007387 */ /* 0x000fe20000100800 */
[----:B--2---:R-:W-:-:S03]  /*e370*/  IMAD R29, R5, -0x40, R29 ;  /* 0xffffffc0051d7824 */ /* 0x004fc600078e021d */
[----:B------:R-:W-:Y:S04]  /*e380*/  STL [R1+0x1500], R0 ;  /* 0x0015000001007387 */ /* 0x000fe80000100800 */
[----:B------:R-:W-:Y:S04]  /*e390*/  STL [R1+0x1e6c], R0 ;  /* 0x001e6c0001007387 */ /* 0x000fe80000100800 */
[----:B------:R0:W-:Y:S04]  /*e3a0*/  STL [R1+0x14b8], R2 ;  /* 0x0014b80201007387 */ /* 0x0001e80000100800 */
[----:B0-----:R-:W2:Y:S04]  /*e3b0*/  LDL.LU R2, [R1+0xa8c] ;  /* 0x000a8c0001027983 */ /* 0x001ea80000300800 */
[----:B------:R-:W3:Y:S01]  /*e3c0*/  LDL.LU R5, [R1+0x21d0] ;  /* 0x0021d00001057983 */ /* 0x000ee20000300800 */
[----:B------:R-:W-:-:S02]  /*e3d0*/  ISETP.GT.AND P0, PT, R29, RZ, PT ;  /* 0x000000ff1d00720c */ /* 0x000fc40003f04270 */
[----:B------:R-:W-:Y:S02]  /*e3e0*/  PRMT R31, RZ, 0x7610, R31 ;  /* 0x00007610ff1f7816 */ /* 0x000fe4000000001f */
[----:B------:R-:W-:Y:S02]  /*e3f0*/  PRMT R61, RZ, 0x7610, R61 ;  /* 0x00007610ff3d7816 */ /* 0x000fe4000000003d */
[----:B------:R-:W-:-:S07]  /*e400*/  ISETP.GT.AND P1, PT, R29, 0x1, PT ;  /* 0x000000011d00780c */ /* 0x000fce0003f24270 */
[----:B---3--:R-:W3:Y:S04]  /*e410*/  @P0 LDG.E.U16 R31, [R4.64] ;  /* 0x00000004041f0981 */ /* 0x008ee8000c1e1500 */
[----:B---3--:R0:W-:Y:S04]  /*e420*/  STL [R1+0x350], R31 ;  /* 0x0003501f01007387 */ /* 0x0081e80000100800 */
[----:B0-----:R-:W3:Y:S04]  /*e430*/  LDL.LU R31, [R1+0x21cc] ;  /* 0x0021cc00011f7983 */ /* 0x001ee80000300800 */
[----:B------:R-:W4:Y:S01]  /*e440*/  LDL.64 R4, [R1+0x558] ;  /* 0x0005580001047983 */ /* 0x000f220000100a00 */
[----:B---3--:R-:W-:-:S03]  /*e450*/  PRMT R31, RZ, 0x7610, R31 ;  /* 0x00007610ff1f7816 */ /* 0x008fc6000000001f */
[----:B----4-:R-:W3:Y:S04]  /*e460*/  @P0 LDG.E.U16 R61, [R4.64] ;  /* 0x00000004043d0981 */ /* 0x010ee8000c1e1500 */
        /* <DEDUP_REMOVED lines=12> */
[----:B------:R-:W4:Y:S04]  /*e530*/  LDL R4, [R1+0x1254] ;  /* 0x0012540001047983 */ /* 0x000f280000100800 */
[----:B------:R-:W4:Y:S01]  /*e540*/  LDL R5, [R1+0x1258] ;  /* 0x0012580001057983 */ /* 0x000f220000100800 */
[----:B------:R-:W-:-:S02]  /*e550*/  ISETP.GT.AND P0, PT, R29, 0x2, PT ;  /* 0x000000021d00780c */ /* 0x000fc40003f04270 */
[----:B---3--:R-:W-:Y:S02]  /*e560*/  PRMT R61, RZ, 0x7610, R61 ;  /* 0x00007610ff3d7816 */ /* 0x008fe4000000003d */
[----:B----4-:R-:W-:-:S04]  /*e570*/  @P1 LOP3.LUT R5, R5, R4, RZ, 0x3c, !PT ;  /* 0x0000000405051212 */ /* 0x010fc800078e3cff */
[----:B------:R-:W-:-:S04]  /*e580*/  @P1 LOP3.LUT R4, R5, R4, RZ, 0x3c, !PT ;  /* 0x0000000405041212 */ /* 0x000fc800078e3cff */
[----:B------:R-:W-:-:S05]  /*e590*/  @P1 LOP3.LUT R5, R5, R4, RZ, 0x3c, !PT ;  /* 0x0000000405051212 */ /* 0x000fca00078e3cff */
[----:B------:R-:W3:Y:S04]  /*e5a0*/  @P1 LDG.E.U16 R31, [R4.64] ;  /* 0x00000004041f1981 */ /* 0x000ee8000c1e1500 */
[----:B---3--:R0:W-:Y:S04]  /*e5b0*/  STL [R1+0x340], R31 ;  /* 0x0003401f01007387 */ /* 0x0081e80000100800 */
[----:B0-----:R-:W3:Y:S04]  /*e5c0*/  LDL.LU R31, [R1+0x21bc] ;  /* 0x0021bc00011f7983 */ /* 0x001ee80000300800 */
[----:B------:R-:W4:Y:S04]  /*e5d0*/  LDL R4, [R1+0x124c] ;  /* 0x00124c0001047983 */ /* 0x000f280000100800 */
[----:B------:R-:W4:Y:S01]  /*e5e0*/  LDL R5, [R1+0x1250] ;  /* 0x0012500001057983 */ /* 0x000f220000100800 */
[----:B---3--:R-:W-:-:S02]  /*e5f0*/  PRMT R31, RZ, 0x7610, R31 ;  /* 0x00007610ff1f7816 */ /* 0x008fc4000000001f */
        /* <DEDUP_REMOVED lines=211> */
[----:B------:R-:W-:-:S02]  /*f330*/  PRMT R0, RZ, 0x7610, R0 ;  /* 0x00007610ff007816 */ /* 0x000fc40000000000 */
[----:B------:R-:W-:Y:S02]  /*f340*/  ISETP.GT.AND P0, PT, R29, 0x8, PT ;  /* 0x000000081d00780c */ /* 0x000fe40003f04270 */
[----:B----4-:R-:W-:-:S04]  /*f350*/  @P1 LOP3.LUT R5, R5, R4, RZ, 0x3c, !PT ;  /* 0x0000000405051212 */ /* 0x010fc800078e3cff */
[----:B------:R-:W-:-:S04]  /*f360*/  @P1 LOP3.LUT R4, R5, R4, RZ, 0x3c, !PT ;  /* 0x0000000405041212 */ /* 0x000fc800078e3cff */
[----:B------:R-:W-:-:S05]  /*f370*/  @P1 LOP3.LUT R5, R5, R4, RZ, 0x3c, !PT ;  /* 0x0000000405051212 */ /* 0x000fca00078e3cff */
[----:B------:R-:W4:Y:S04]  /*f380*/  @P1 LDG.E.U16 R31, [R4.64] ;  /* 0x00000004041f1981 */ /* 0x000f28000c1e1500 */
[----:B----4-:R0:W-:Y:S04]  /*f390*/  STL [R1+0x2a0], R31 ;  /* 0x0002a01f01007387 */ /* 0x0101e80000100800 */
[----:B0-----:R-:W4:Y:S04]  /*f3a0*/  LDL.LU R31, [R1+0x215c] ;  /* 0x00215c00011f7983 */ /* 0x001f280000300800 */
[----:B------:R-:W2:Y:S04]  /*f3b0*/  LDL R4, [R1+0x118c] ;  /* 0x00118c0001047983 */ /* 0x000ea80000100800 */
[----:B------:R-:W2:Y:S01]  /*f3c0*/  LDL R5, [R1+0x1190] ;  /* 0x0011900001057983 */ /* 0x000ea20000100800 */
[----:B----4-:R-:W-:-:S02]  /*f3d0*/  PRMT R31, RZ, 0x7610, R31 ;  /* 0x00007610ff1f7816 */ /* 0x010fc4000000001f */
[----:B--2---:R-:W-:-:S04]  /*f3e0*/  @P1 LOP3.LUT R5, R5, R4, RZ, 0x3c, !PT ;  /* 0x0000000405051212 */ /* 0x004fc800078e3cff */
[----:B------:R-:W-:-:S04]  /*f3f0*/  @P1 LOP3.LUT R4, R5, R4, RZ, 0x3c, !PT ;  /* 0x0000000405041212 */ /* 0x000fc800078e3cff */
[----:B------:R-:W-:-:S05]  /*f400*/  @P1 LOP3.LUT R5, R5, R4, RZ, 0x3c, !PT ;  /* 0x0000000405051212 */ /* 0x000fca00078e3cff */
[----:B------:R0:W2:Y:S04]  /*f410*/  @P1 LDG.E.U16 R0, [R4.64] ;  /* 0x0000000404001981 */ /* 0x0000a8000c1e1500 */
[----:B0-----:R-:W4:Y:S04]  /*f420*/  LDL R4, [R1+0x1184] ;  /* 0x0011840001047983 */ /* 0x001f280000100800 */
[----:B------:R-:W4:Y:S01]  /*f430*/  LDL R5, [R1+0x1188] ;  /* 0x0011880001057983 */ /* 0x000f220000100800 */
[----:B---3--:R-:W-:-:S03]  /*f440*/  PRMT R61, RZ, 0x7610, R61 ;  /* 0x00007610ff3d7816 */ /* 0x008fc6000000003d */
[----:B--2---:R-:W-:Y:S01]  /*f450*/  STL [R1+0x1e70], R0 ;  /* 0x001e700001007387 */ /* 0x004fe20000100800 */
[----:B----4-:R-:W-:-:S04]  /*f460*/  @P1 LOP3.LUT R5, R5, R4, RZ, 0x3c, !PT ;  /* 0x0000000405051212 */ /* 0x010fc800078e3cff */
[----:B------:R-:W-:-:S04]  /*f470*/  @P1 LOP3.LUT R4, R5, R4, RZ, 0x3c, !PT ;  /* 0x0000000405041212 */ /* 0x000fc800078e3cff */
[----:B------:R-:W-:-:S05]  /*f480*/  @P1 LOP3.LUT R5, R5, R4, RZ, 0x3c, !PT ;  /* 0x0000000405051212 */ /* 0x000fca00078e3cff */
[----:B------:R-:W2:Y:S04]  /*f490*/  @P1 LDG.E.U16 R31, [R4.64] ;  /* 0x00000004041f1981 */ /* 0x000ea8000c1e1500 */
[----:B--2---:R0:W-:Y:S04]  /*f4a0*/  STL [R1+0x298], R31 ;  /* 0x0002981f01007387 */ /* 0x0041e80000100800 */
[----:B0-----:R-:W2:Y:S04]  /*f4b0*/  LDL.LU R31, [R1+0x2158] ;  /* 0x00215800011f7983 */ /* 0x001ea80000300800 */
[----:B------:R-:W3:Y:S04]  /*f4c0*/  LDL R4, [R1+0x117c] ;  /* 0x00117c0001047983 */ /* 0x000ee80000100800 */
[----:B------:R-:W3:Y:S01]  /*f4d0*/  LDL R5, [R1+0x1180] ;  /* 0x0011800001057983 */ /* 0x000ee20000100800 */
[----:B--2---:R-:W-:-:S02]  /*f4e0*/  PRMT R31, RZ, 0x7610, R31 ;  /* 0x00007610ff1f7816 */ /* 0x004fc4000000001f */
[----:B---3--:R-:W-:-:S04]  /*f4f0*/  @P1 LOP3.LUT R5, R5, R4, RZ, 0x3c, !PT ;  /* 0x0000000405051212 */ /* 0x008fc800078e3cff */
[----:B------:R-:W-:-:S04]  /*f500*/  @P1 LOP3.LUT R4, R5, R4, RZ, 0x3c, !PT ;  /* 0x0000000405041212 */ /* 0x000fc800078e3cff */
[----:B------:R-:W-:-:S05]  /*f510*/  @P1 LOP3.LUT R5, R5, R4, RZ, 0x3c, !PT ;  /* 0x0000000405051212 */ /* 0x000fca00078e3cff */
[----:B------:R-:W2:Y:S04]  /*f520*/  @P1 LDG.E.U16 R61, [R4.64] ;  /* 0x00000004043d1981 */ /* 0x000ea8000c1e1500 */
[----:B--2---:R0:W-:Y:S04]  /*f530*/  STL [R1+0x294], R61 ;  /* 0x0002943d01007387 */ /* 0x0041e80000100800 */
[----:B0-----:R-:W2:Y:S04]  /*f540*/  LDL.LU R61, [R1+0x2154] ;  /* 0x00215400013d7983 */ /* 0x001ea80000300800 */
[----:B------:R-:W3:Y:S04]  /*f550*/  LDL R4, [R1+0x1174] ;  /* 0x0011740001047983 */ /* 0x000ee80000100800 */
[----:B------:R-:W3:Y:S01]  /*f560*/  LDL R5, [R1+0x1178] ;  /* 0x0011780001057983 */ /* 0x000ee20000100800 */
[----:B------:R-:W-:-:S02]  /*f570*/  ISETP.GT.AND P1, PT, R29, 0x9, PT ;  /* 0x000000091d00780c */ /* 0x000fc40003f24270 */
[----:B--2---:R-:W-:Y:S02]  /*f580*/  PRMT R61, RZ, 0x7610, R61 ;  /* 0x00007610ff3d7816 */ /* 0x004fe4000000003d */
        /* <DEDUP_REMOVED lines=840> */
[----:B------:R-:W-:-:S02]  /*12a10*/  PRMT R60, RZ, 0x7610, R60 ;  /* 0x00007610ff3c7816 */ /* 0x000fc4000000003c */
[----:B---3--:R-:W-:-:S04]  /*12a20*/  @P0 LOP3.LUT R5, R5, R4, RZ, 0x3c, !PT ;  /* 0x0000000405050212 */ /* 0x008fc800078e3cff */
        /* <DEDUP_REMOVED lines=8> */
[----:B------:R-:W-:Y:S02]  /*12ab0*/  PRMT R58, RZ, 0x7610, R58 ;  /* 0x00007610ff3a7816 */ /* 0x000fe4000000003a */
[----:B------:R-:W-:Y:S02]  /*12ac0*/  PRMT R57, RZ, 0x7610, R57 ;  /* 0x00007610ff397816 */ /* 0x000fe40000000039 */
        /* <DEDUP_REMOVED lines=8> */
[----:B------:R-:W2:Y:S02]  /*12b50*/  LDL R5, [R1+0xe88] ;  /* 0x000e880001057983 */ /* 0x000ea40000100800 */
[----:B--2---:R-:W-:-:S04]  /*12b60*/  @P1 LOP3.LUT R5, R5, R4, RZ, 0x3c, !PT ;  /* 0x0000000405051212 */ /* 0x004fc800078e3cff */
[----:B------:R-:W-:-:S04]  /*12b70*/  @P1 LOP3.LUT R4, R5, R4, RZ, 0x3c, !PT ;  /* 0x0000000405041212 */ /* 0x000fc800078e3cff */
[----:B------:R-:W-:-:S05]  /*12b80*/  @P1 LOP3.LUT R5, R5, R4, RZ, 0x3c, !PT ;  /* 0x0000000405051212 */ /* 0x000fca00078e3cff */
[----:B------:R-:W2:Y:S04]  /*12b90*/  @P1 LDG.E.U16 R59, [R4.64] ;  /* 0x00000004043b1981 */ /* 0x000ea8000c1e1500 */
[----:B--2---:R0:W-:Y:S04]  /*12ba0*/  STL [R1+0x3bc], R59 ;  /* 0x0003bc3b01007387 */ /* 0x0041e80000100800 */
[----:B0-----:R-:W2:Y:S04]  /*12bb0*/  LDL.LU R59, [R1+0x1fdc] ;  /* 0x001fdc00013b7983 */ /* 0x001ea80000300800 */
        /* <DEDUP_REMOVED lines=9> */
[----:B------:R-:W2:Y:S01]  /*12c50*/  LDL R5, [R1+0xe78] ;  /* 0x000e780001057983 */ /* 0x000ea20000100800 */
[----:B------:R-:W-:-:S02]  /*12c60*/  PRMT R56, RZ, 0x7610, R56 ;  /* 0x00007610ff387816 */ /* 0x000fc40000000038 */
        /* <DEDUP_REMOVED lines=9> */
[----:B------:R-:W-:Y:S02]  /*12d00*/  PRMT R3, RZ, 0x7610, R3 ;  /* 0x00007610ff037816 */ /* 0x000fe40000000003 */
[----:B------:R-:W-:Y:S02]  /*12d10*/  PRMT R30, RZ, 0x7610, R30 ;  /* 0x00007610ff1e7816 */ /* 0x000fe4000000001e */
[----:B------:R-:W-:Y:S02]  /*12d20*/  ISETP.GT.AND P1, PT, R29, 0x21, PT ;  /* 0x000000211d00780c */ /* 0x000fe40003f24270 */
        /* <DEDUP_REMOVED lines=272> */
[----:B0-----:R-:W2:Y:S01]  /*13e30*/  LDL.LU R24, [R1+0x1f5c] ;  /* 0x001f5c0001187983 */ /* 0x001ea20000300800 */
[----:B------:R-:W2:Y:S02]  /*13e40*/  LDL R4, [R1+0xd7c] ;  /* 0x000d7c0001047983 */ /* 0x000ea40000100800 */
        /* <DEDUP_REMOVED lines=8> */
[----:B------:R-:W2:Y:S01]  /*13ed0*/  LDL R5, [R1+0xd78] ;  /* 0x000d780001057983 */ /* 0x000ea20000100800 */
[----:B------:R-:W-:-:S02]  /*13ee0*/  PRMT R21, RZ, 0x7610, R21 ;  /* 0x00007610ff157816 */ /* 0x000fc40000000015 */
        /* <DEDUP_REMOVED lines=114> */
[----:B------:R0:W2:Y:S04]  /*14610*/  @P0 LDG.E.U16 R0, [R4.64] ;  /* 0x0000000404000981 */ /* 0x0000a8000c1e1500 */
[----:B0-----:R-:W3:Y:S04]  /*14620*/  LDL R4, [R1+0xd0c] ;  /* 0x000d0c0001047983 */ /* 0x001ee80000100800 */
[----:B------:R-:W3:Y:S01]  /*14630*/  LDL R5, [R1+0xd10] ;  /* 0x000d100001057983 */ /* 0x000ee20000100800 */
[----:B------:R-:W-:Y:S02]  /*14640*/  PRMT R11, RZ, 0x7610, R11 ;  /* 0x00007610ff0b7816 */ /* 0x000fe4000000000b */
[----:B------:R-:W-:-:S02]  /*14650*/  PRMT R10, RZ, 0x7610, R10 ;  /* 0x00007610ff0a7816 */ /* 0x000fc4000000000a */
[----:B------:R-:W-:Y:S02]  /*14660*/  PRMT R9, RZ, 0x7610, R9 ;  /* 0x00007610ff097816 */ /* 0x000fe40000000009 */
[----:B------:R-:W-:Y:S01]  /*14670*/  ISETP.GT.AND P0, PT, R29, 0x2c, PT ;  /* 0x0000002c1d00780c */ /* 0x000fe20003f04270 */
[----:B--2---:R-:W-:Y:S01]  /*14680*/  STL [R1+0x1e88], R0 ;  /* 0x001e880001007387 */ /* 0x004fe20000100800 */
[----:B---3--:R-:W-:-:S04]  /*14690*/  @P1 LOP3.LUT R5, R5, R4, RZ, 0x3c, !PT ;  /* 0x0000000405051212 */ /* 0x008fc800078e3cff */
[----:B------:R-:W-:-:S04]  /*146a0*/  @P1 LOP3.LUT R4, R5, R4, RZ, 0x3c, !PT ;  /* 0x0000000405041212 */ /* 0x000fc800078e3cff */
[----:B------:R-:W-:-:S05]  /*146b0*/  @P1 LOP3.LUT R5, R5, R4, RZ, 0x3c, !PT ;  /* 0x0000000405051212 */ /* 0x000fca00078e3cff */
[----:B------:R-:W2:Y:S04]  /*146c0*/  @P1 LDG.E.U16 R12, [R4.64] ;  /* 0x00000004040c1981 */ /* 0x000ea8000c1e1500 */
[----:B--2---:R0:W-:Y:S04]  /*146d0*/  STL [R1+0x390], R12 ;  /* 0x0003900c01007387 */ /* 0x0041e80000100800 */
[----:B0-----:R-:W2:Y:S01]  /*146e0*/  LDL.LU R12, [R1+0x1f24] ;  /* 0x001f2400010c7983 */ /* 0x001ea20000300800 */
[----:B------:R-:W3:Y:S02]  /*146f0*/  LDL R4, [R1+0xd04] ;  /* 0x000d040001047983 */ /* 0x000ee40000100800 */
[----:B------:R-:W3:Y:S02]  /*14700*/  LDL R5, [R1+0xd08] ;  /* 0x000d080001057983 */ /* 0x000ee40000100800 */
[----:B---3--:R-:W-:-:S04]  /*14710*/  @P1 LOP3.LUT R5, R5, R4, RZ, 0x3c, !PT ;  /* 0x0000000405051212 */ /* 0x008fc800078e3cff */
[----:B------:R-:W-:-:S04]  /*14720*/  @P1 LOP3.LUT R4, R5, R4, RZ, 0x3c, !PT ;  /* 0x0000000405041212 */ /* 0x000fc800078e3cff */
[----:B------:R-:W-:-:S05]  /*14730*/  @P1 LOP3.LUT R5, R5, R4, RZ, 0x3c, !PT ;  /* 0x0000000405051212 */ /* 0x000fca00078e3cff */
[----:B------:R-:W3:Y:S04]  /*14740*/  @P1 LDG.E.U16 R11, [R4.64] ;  /* 0x00000004040b1981 */ /* 0x000ee8000c1e1500 */
[----:B---3--:R0:W-:Y:S04]  /*14750*/  STL [R1+0x38c], R11 ;  /* 0x00038c0b01007387 */ /* 0x0081e80000100800 */
[----:B0-----:R-:W3:Y:S01]  /*14760*/  LDL.LU R11, [R1+0x1f20] ;  /* 0x001f2000010b7983 */ /* 0x001ee20000300800 */
        /* <DEDUP_REMOVED lines=31> */
[----:B------:R0:W2:Y:S04]  /*14960*/  @P0 LDG.E.U16 R31, [R4.64] ;  /* 0x00000004041f0981 */ /* 0x0000a8000c1e1500 */
[----:B0-----:R-:W3:Y:S04]  /*14970*/  LDL R4, [R1+0xcdc] ;  /* 0x000cdc0001047983 */ /* 0x001ee80000100800 */
[----:B------:R-:W3:Y:S01]  /*14980*/  LDL R5, [R1+0xce0] ;  /* 0x000ce00001057983 */ /* 0x000ee20000100800 */
[----:B------:R-:W-:-:S03]  /*14990*/  PRMT R7, RZ, 0x7610, R7 ;  /* 0x00007610ff077816 */ /* 0x000fc60000000007 */
[----:B--2---:R0:W-:Y:S04]  /*149a0*/  STL [R1+0xc], R31 ;  /* 0x00000c1f01007387 */ /* 0x0041e80000100800 */
[----:B0-----:R-:W2:Y:S01]  /*149b0*/  LDL R31, [R1+0xcc0] ;  /* 0x000cc000011f7983 */ /* 0x001ea20000100800 */
[----:B---3--:R-:W-:-:S04]  /*149c0*/  @P0 LOP3.LUT R5, R5, R4, RZ, 0x3c, !PT ;  /* 0x0000000405050212 */ /* 0x008fc800078e3cff */
[----:B------:R-:W-:-:S04]  /*149d0*/  @P0 LOP3.LUT R4, R5, R4, RZ, 0x3c, !PT ;  /* 0x0000000405040212 */ /* 0x000fc800078e3cff */
[----:B------:R-:W-:-:S05]  /*149e0*/  @P0 LOP3.LUT R5, R5, R4, RZ, 0x3c, !PT ;  /* 0x0000000405050212 */ /* 0x000fca00078e3cff */
[----:B------:R-:W3:Y:S04]  /*149f0*/  @P0 LDG.E.U16 R7, [R4.64] ;  /* 0x0000000404070981 */ /* 0x000ee8000c1e1500 */
[----:B---3--:R0:W-:Y:S04]  /*14a00*/  STL [R1+0x8], R7 ;  /* 0x0000080701007387 */ /* 0x0081e80000100800 */
[----:B0-----:R-:W3:Y:S01]  /*14a10*/  LDL.LU R7, [R1+0x1f10] ;  /* 0x001f100001077983 */ /* 0x001ee20000300800 */
[----:B------:R-:W2:Y:S02]  /*14a20*/  LDL R4, [R1+0xcd4] ;  /* 0x000cd40001047983 */ /* 0x000ea40000100800 */
[----:B------:R-:W2:Y:S01]  /*14a30*/  LDL R5, [R1+0xcd8] ;  /* 0x000cd80001057983 */ /* 0x000ea20000100800 */
[----:B------:R-:W-:-:S02]  /*14a40*/  PRMT R6, RZ, 0x7610, R6 ;  /* 0x00007610ff067816 */ /* 0x000fc40000000006 */
        /* <DEDUP_REMOVED lines=16> */
[----:B------:R-:W-:-:S03]  /*14b50*/  PRMT R61, RZ, 0x7610, R61 ;  /* 0x00007610ff3d7816 */ /* 0x000fc6000000003d */
[----:B--2---:R-:W-:Y:S01]  /*14b60*/  STL [R1+0x1eec], R0 ;  /* 0x001eec0001007387 */ /* 0x004fe20000100800 */
[----:B---3--:R-:W-:-:S04]  /*14b70*/  @P1 LOP3.LUT R5, R5, R4, RZ, 0x3c, !PT ;  /* 0x0000000405051212 */ /* 0x008fc800078e3cff */
[----:B------:R-:W-:-:S04]  /*14b80*/  @P1 LOP3.LUT R4, R5, R4, RZ, 0x3c, !PT ;  /* 0x0000000405041212 */ /* 0x000fc800078e3cff */
[----:B------:R-:W-:-:S05]  /*14b90*/  @P1 LOP3.LUT R5, R5, R4, RZ, 0x3c, !PT ;  /* 0x0000000405051212 */ /* 0x000fca00078e3cff */
[----:B------:R0:W2:Y:S04]  /*14ba0*/  @P1 LDG.E.U16 R61, [R4.64] ;  /* 0x00000004043d1981 */ /* 0x0000a8000c1e1500 */
[----:B0-----:R-:W3:Y:S01]  /*14bb0*/  LDL R5, [R1+0xcbc] ;  /* 0x000cbc0001057983 */ /* 0x001ee20000100800 */
[----:B----4-:R-:W-:Y:S01]  /*14bc0*/  PRMT R60, RZ, 0x7610, R60 ;  /* 0x00007610ff3c7816 */ /* 0x010fe2000000003c */
[----:B------:R-:W-:Y:S02]  /*14bd0*/  @P1 IMAD.MOV.U32 R4, RZ, RZ, R31 ;  /* 0x000000ffff041224 */ /* 0x000fe400078e001f */
[----:B--2---:R0:W-:Y:S01]  /*14be0*/  STL [R1+0x1ef0], R61 ;  /* 0x001ef03d01007387 */ /* 0x0041e20000100800 */
[----:B------:R-:W-:Y:S01]  /*14bf0*/  PRMT R59, RZ, 0x7610, R59 ;  /* 0x00007610ff3b7816 */ /* 0x000fe2000000003b */
[----:B------:R-:W2:Y:S02]  /*14c00*/  LDL R31, [R1+0xca0] ;  /* 0x000ca000011f7983 */ /* 0x000ea40000100800 */
[----:B---3--:R1:W3:Y:S04]  /*14c10*/  @P1 LDG.E.U16 R60, [R4.64] ;  /* 0x00000004043c1981 */ /* 0x0082e8000c1e1500 */
[----:B0-----:R-:W4:Y:S04]  /*14c20*/  LDL R61, [R1+0xcb0] ;  /* 0x000cb000013d7983 */ /* 0x001f280000100800 */
[----:B-1----:R-:W2:Y:S04]  /*14c30*/  LDL R4, [R1+0xcb4] ;  /* 0x000cb40001047983 */ /* 0x002ea80000100800 */
[----:B------:R-:W2:Y:S01]  /*14c40*/  LDL R5, [R1+0xcb8] ;  /* 0x000cb80001057983 */ /* 0x000ea20000100800 */
[----:B------:R-:W-:-:S02]  /*14c50*/  ISETP.GT.AND P0, PT, R29, 0x2e, PT ;  /* 0x0000002e1d00780c */ /* 0x000fc40003f04270 */
[----:B--2---:R-:W-:-:S04]  /*14c60*/  @P1 LOP3.LUT R5, R5, R4, RZ, 0x3c, !PT ;  /* 0x0000000405051212 */ /* 0x004fc800078e3cff */
[----:B------:R-:W-:-:S04]  /*14c70*/  @P1 LOP3.LUT R4, R5, R4, RZ, 0x3c, !PT ;  /* 0x0000000405041212 */ /* 0x000fc800078e3cff */
[----:B------:R-:W-:Y:S01]  /*14c80*/  @P1 LOP3.LUT R5, R5, R4, RZ, 0x3c, !PT ;  /* 0x0000000405051212 */ /* 0x000fe200078e3cff */
[----:B---3--:R-:W-:Y:S04]  /*14c90*/  STL [R1+0x1ef4], R60 ;  /* 0x001ef43c01007387 */ /* 0x008fe80000100800 */
[----:B------:R0:W2:Y:S04]  /*14ca0*/  @P1 LDG.E.U16 R59, [R4.64] ;  /* 0x00000004043b1981 */ /* 0x0000a8000c1e1500 */
[----:B0-----:R-:W3:Y:S01]  /*14cb0*/  LDL R5, [R1+0xcac] ;  /* 0x000cac0001057983 */ /* 0x001ee20000100800 */
[----:B------:R-:W-:Y:S01]  /*14cc0*/  PRMT R58, RZ, 0x7610, R58 ;  /* 0x00007610ff3a7816 */ /* 0x000fe2000000003a */
[----:B----4-:R-:W-:-:S02]  /*14cd0*/  @P0 IMAD.MOV.U32 R4, RZ, RZ, R61 ;  /* 0x000000ffff040224 */ /* 0x010fc400078e003d */
[----:B--2---:R0:W-:Y:S01]  /*14ce0*/  STL [R1+0x1ef8], R59 ;  /* 0x001ef83b01007387 */ /* 0x0041e20000100800 */
[----:B------:R-:W-:Y:S01]  /*14cf0*/  PRMT R57, RZ, 0x7610, R57 ;  /* 0x00007610ff397816 */ /* 0x000fe20000000039 */
[----:B------:R-:W2:Y:S02]  /*14d00*/  LDL R61, [R1+0xc98] ;  /* 0x000c9800013d7983 */ /* 0x000ea40000100800 */
[----:B---3--:R1:W3:Y:S04]  /*14d10*/  @P0 LDG.E.U16 R58, [R4.64] ;  /* 0x00000004043a0981 */ /* 0x0082e8000c1e1500 */
[----:B0-----:R-:W4:Y:S04]  /*14d20*/  LDL R59, [R1+0xc90] ;  /* 0x000c9000013b7983 */ /* 0x001f280000100800 */
[----:B-1----:R-:W2:Y:S04]  /*14d30*/  LDL R4, [R1+0xca4] ;  /* 0x000ca40001047983 */ /* 0x002ea80000100800 */
[----:B------:R-:W2:Y:S02]  /*14d40*/  LDL R5, [R1+0xca8] ;  /* 0x000ca80001057983 */ /* 0x000ea40000100800 */
[----:B--2---:R-:W-:-:S04]  /*14d50*/  @P0 LOP3.LUT R5, R5, R4, RZ, 0x3c, !PT ;  /* 0x0000000405050212 */ /* 0x004fc800078e3cff */
[----:B------:R-:W-:-:S04]  /*14d60*/  @P0 LOP3.LUT R4, R5, R4, RZ, 0x3c, !PT ;  /* 0x0000000405040212 */ /* 0x000fc800078e3cff */
[----:B------:R-:W-:Y:S01]  /*14d70*/  @P0 LOP3.LUT R5, R5, R4, RZ, 0x3c, !PT ;  /* 0x0000000405050212 */ /* 0x000fe200078e3cff */
[----:B---3--:R0:W-:Y:S04]  /*14d80*/  STL [R1+0x1e8c], R58 ;  /* 0x001e8c3a01007387 */ /* 0x0081e80000100800 */
[----:B------:R1:W2:Y:S01]  /*14d90*/  @P0 LDG.E.U16 R57, [R4.64] ;  /* 0x0000000404390981 */ /* 0x0002a2000c1e1500 */
[----:B------:R-:W-:-:S03]  /*14da0*/  PRMT R56, RZ, 0x7610, R56 ;  /* 0x00007610ff387816 */ /* 0x000fc60000000038 */
[----:B0-----:R-:W3:Y:S04]  /*14db0*/  LDL R58, [R1+0xc8c] ;  /* 0x000c8c00013a7983 */ /* 0x001ee80000100800 */
[----:B-1----:R-:W3:Y:S01]  /*14dc0*/  LDL R5, [R1+0xc9c] ;  /* 0x000c9c0001057983 */ /* 0x002ee20000100800 */
[----:B------:R-:W-:-:S03]  /*14dd0*/  @P0 IMAD.MOV.U32 R4, RZ, RZ, R31 ;  /* 0x000000ffff040224 */ /* 0x000fc600078e001f */
[----:B--2---:R0:W-:Y:S01]  /*14de0*/  STL [R1+0x1e90], R57 ;  /* 0x001e903901007387 */ /* 0x0041e20000100800 */
[----:B------:R-:W-:Y:S02]  /*14df0*/  ISETP.GT.AND P1, PT, R29, 0x2f, PT ;  /* 0x0000002f1d00780c */ /* 0x000fe40003f24270 */
[----:B------:R-:W-:Y:S02]  /*14e00*/  PRMT R55, RZ, 0x7610, R55 ;  /* 0x00007610ff377816 */ /* 0x000fe40000000037 */
[----:B------:R-:W-:Y:S01]  /*14e10*/  PRMT R3, RZ, 0x7610, R3 ;  /* 0x00007610ff037816 */ /* 0x000fe20000000003 */
[----:B------:R-:W2:Y:S04]  /*14e20*/  LDL R31, [R1+0xc80] ;  /* 0x000c8000011f7983 */ /* 0x000ea80000100800 */
[----:B---3--:R1:W3:Y:S04]  /*14e30*/  @P0 LDG.E.U16 R56, [R4.64] ;  /* 0x0000000404380981 */ /* 0x0082e8000c1e1500 */
[----:B0-----:R-:W2:Y:S04]  /*14e40*/  LDL R57, [R1+0xc88] ;  /* 0x000c880001397983 */ /* 0x001ea80000100800 */
[----:B-1----:R-:W2:Y:S01]  /*14e50*/  LDL R5, [R1+0xc94] ;  /* 0x000c940001057983 */ /* 0x002ea20000100800 */
[----:B------:R-:W-:-:S05]  /*14e60*/  @P0 IMAD.MOV.U32 R4, RZ, RZ, R61 ;  /* 0x000000ffff040224 */ /* 0x000fca00078e003d */
[----:B--2---:R4:W2:Y:S02]  /*14e70*/  @P0 LDG.E.U16 R55, [R4.64] ;  /* 0x0000000404370981 */ /* 0x0048a4000c1e1500 */
[----:B----4-:R-:W-:Y:S02]  /*14e80*/  @P1 IMAD.MOV.U32 R4, RZ, RZ, R59 ;  /* 0x000000ffff041224 */ /* 0x010fe400078e003b */
[----:B------:R-:W-:-:S05]  /*14e90*/  @P1 IMAD.MOV.U32 R5, RZ, RZ, R58 ;  /* 0x000000ffff051224 */ /* 0x000fca00078e003a */
[----:B------:R-:W4:Y:S04]  /*14ea0*/  @P1 LDG.E.U16 R3, [R4.64] ;  /* 0x0000000404031981 */ /* 0x000f28000c1e1500 */
[----:B---3--:R0:W-:Y:S01]  /*14eb0*/  STL [R1+0x1e94], R56 ;  /* 0x001e943801007387 */ /* 0x0081e20000100800 */
[----:B------:R-:W3:Y:S03]  /*14ec0*/  LDL R61, [R1+0xc78] ;  /* 0x000c7800013d7983 */ /* 0x000ee60000100800 */
[----:B--2---:R-:W-:Y:S01]  /*14ed0*/  STL [R1+0x1e98], R55 ;  /* 0x001e983701007387 */ /* 0x004fe20000100800 */
[----:B------:R-:W2:Y:S02]  /*14ee0*/  LDL R59, [R1+0xc6c] ;  /* 0x000c6c00013b7983 */ /* 0x000ea40000100800 */
[----:B------:R-:W2:Y:S01]  /*14ef0*/  LDL R58, [R1+0xc70] ;  /* 0x000c7000013a7983 */ /* 0x000ea20000100800 */
[----:B----4-:R-:W-:Y:S01]  /*14f00*/  STL [R1+0x380], R3 ;  /* 0x0003800301007387 */ /* 0x010fe20000100800 */
[----:B------:R-:W4:Y:S01]  /*14f10*/  LDL R5, [R1+0xc84] ;  /* 0x000c840001057983 */ /* 0x000f220000100800 */
[----:B0-----:R-:W-:Y:S01]  /*14f20*/  PRMT R56, RZ, 0x7610, R56 ;  /* 0x00007610ff387816 */ /* 0x001fe20000000038 */
[----:B------:R-:W-:Y:S01]  /*14f30*/  @P1 IMAD.MOV.U32 R4, RZ, RZ, R57 ;  /* 0x000000ffff041224 */ /* 0x000fe200078e0039 */
[----:B------:R-:W-:Y:S01]  /*14f40*/  PRMT R30, RZ, 0x7610, R30 ;  /* 0x00007610ff1e7816 */ /* 0x000fe2000000001e */
[----:B------:R-:W2:Y:S04]  /*14f50*/  LDL R57, [R1+0xc64] ;  /* 0x000c640001397983 */ /* 0x000ea80000100800 */
[----:B----4-:R0:W4:Y:S04]  /*14f60*/  @P1 LDG.E.U16 R56, [R4.64] ;  /* 0x0000000404381981 */ /* 0x010128000c1e1500 */
[----:B0-----:R-:W2:Y:S01]  /*14f70*/  LDL R5, [R1+0xc7c] ;  /* 0x000c7c0001057983 */ /* 0x001ea20000100800 */
[----:B------:R-:W-:-:S03]  /*14f80*/  @P1 IMAD.MOV.U32 R4, RZ, RZ, R31 ;  /* 0x000000ffff041224 */ /* 0x000fc600078e001f */
[----:B----4-:R0:W-:Y:S01]  /*14f90*/  STL [R1+0x35c], R56 ;  /* 0x00035c3801007387 */ /* 0x0101e20000100800 */
[----:B------:R-:W-:Y:S02]  /*14fa0*/  PRMT R60, RZ, 0x7610, R60 ;  /* 0x00007610ff3c7816 */ /* 0x000fe4000000003c */
[----:B------:R-:W-:Y:S01]  /*14fb0*/  ISETP.GT.AND P0, PT, R29, 0x30, PT ;  /* 0x000000301d00780c */ /* 0x000fe20003f04270 */
[----:B------:R-:W4:Y:S01]  /*14fc0*/  LDL R31, [R1+0xc5c] ;  /* 0x000c5c00011f7983 */ /* 0x000f220000100800 */
[----:B--2---:R1:W2:Y:S04]  /*14fd0*/  @P1 LDG.E.U16 R30, [R4.64] ;  /* 0x00000004041e1981 */ /* 0x0042a8000c1e1500 */
[----:B0-----:R-:W2:Y:S04]  /*14fe0*/  LDL R56, [R1+0xc68] ;  /* 0x000c680001387983 */ /* 0x001ea80000100800 */
[----:B-1----:R-:W2:Y:S01]  /*14ff0*/  LDL R5, [R1+0xc74] ;  /* 0x000c740001057983 */ /* 0x002ea20000100800 */
[----:B---3--:R-:W-:-:S05]  /*15000*/  @P1 IMAD.MOV.U32 R4, RZ, RZ, R61 ;  /* 0x000000ffff041224 */ /* 0x008fca00078e003d */
[----:B--2---:R0:W2:Y:S04]  /*15010*/  @P1 LDG.E.U16 R60, [R4.64] ;  /* 0x00000004043c1981 */ /* 0x0040a8000c1e1500 */
[----:B------:R1:W-:Y:S01]  /*15020*/  STL [R1+0x358], R30 ;  /* 0x0003581e01007387 */ /* 0x0003e20000100800 */
[----:B------:R-:W-:Y:S01]  /*15030*/  PRMT R54, RZ, 0x7610, R54 ;  /* 0x00007610ff367816 */ /* 0x000fe20000000036 */
[----:B------:R-:W3:Y:S02]  /*15040*/  LDL R61, [R1+0xc54] ;  /* 0x000c5400013d7983 */ /* 0x000ee40000100800 */
[----:B-1----:R-:W3:Y:S01]  /*15050*/  LDL R30, [R1+0xc60] ;  /* 0x000c6000011e7983 */ /* 0x002ee20000100800 */
[----:B0-----:R-:W-:Y:S02]  /*15060*/  @P0 IMAD.MOV.U32 R4, RZ, RZ, R58 ;  /* 0x000000ffff040224 */ /* 0x001fe400078e003a */
[----:B------:R-:W-:-:S05]  /*15070*/  @P0 IMAD.MOV.U32 R5, RZ, RZ, R59 ;  /* 0x000000ffff050224 */ /* 0x000fca00078e003b */
[----:B------:R0:W3:Y:S04]  /*15080*/  @P0 LDG.E.U16 R54, [R4.64] ;  /* 0x0000000404360981 */ /* 0x0000e8000c1e1500 */
[----:B--2---:R1:W-:Y:S04]  /*15090*/  STL [R1+0x354], R60 ;  /* 0x0003543c01007387 */ /* 0x0043e80000100800 */
[----:B-1----:R-:W2:Y:S01]  /*150a0*/  LDL R60, [R1+0xc58] ;  /* 0x000c5800013c7983 */ /* 0x002ea20000100800 */
[----:B------:R-:W-:Y:S01]  /*150b0*/  PRMT R53, RZ, 0x7610, R53 ;  /* 0x00007610ff357816 */ /* 0x000fe20000000035 */
[----:B0-----:R-:W-:-:S02]  /*150c0*/  @P0 IMAD.MOV.U32 R4, RZ, RZ, R56 ;  /* 0x000000ffff040224 */ /* 0x001fc400078e0038 */
[----:B------:R-:W-:-:S05]  /*150d0*/  @P0 IMAD.MOV.U32 R5, RZ, RZ, R57 ;  /* 0x000000ffff050224 */ /* 0x000fca00078e0039 */
[----:B------:R3:W2:Y:S01]  /*150e0*/  @P0 LDG.E.U16 R53, [R4.64] ;  /* 0x0000000404350981 */ /* 0x0006a2000c1e1500 */
[----:B------:R-:W-:Y:S02]  /*150f0*/  PRMT R52, RZ, 0x7610, R52 ;  /* 0x00007610ff347816 */ /* 0x000fe40000000034 */
[----:B------:R-:W-:Y:S01]  /*15100*/  PRMT R51, RZ, 0x7610, R51 ;  /* 0x00007610ff337816 */ /* 0x000fe20000000033 */
[----:B---3--:R-:W-:Y:S02]  /*15110*/  @P0 IMAD.MOV.U32 R4, RZ, RZ, R30 ;  /* 0x000000ffff040224 */ /* 0x008fe400078e001e */
[----:B----4-:R-:W-:-:S05]  /*15120*/  @P0 IMAD.MOV.U32 R5, RZ, RZ, R31 ;  /* 0x000000ffff050224 */ /* 0x010fca00078e001f */
[----:B------:R0:W3:Y:S04]  /*15130*/  @P0 LDG.E.U16 R52, [R4.64] ;  /* 0x0000000404340981 */ /* 0x0000e8000c1e1500 */
[----:B------:R-:W-:Y:S01]  /*15140*/  STL [R1+0x1efc], R54 ;  /* 0x001efc3601007387 */ /* 0x000fe20000100800 */
[----:B------:R-:W4:Y:S02]  /*15150*/  LDL R57, [R1+0xc4c] ;  /* 0x000c4c0001397983 */ /* 0x000f240000100800 */
[----:B------:R-:W4:Y:S02]  /*15160*/  LDL R56, [R1+0xc50] ;  /* 0x000c500001387983 */ /* 0x000f240000100800 */
[----:B0-----:R-:W-:Y:S02]  /*15170*/  @P0 IMAD.MOV.U32 R5, RZ, RZ, R61 ;  /* 0x000000ffff050224 */ /* 0x001fe400078e003d */
[----:B--2---:R-:W-:-:S05]  /*15180*/  @P0 IMAD.MOV.U32 R4, RZ, RZ, R60 ;  /* 0x000000ffff040224 */ /* 0x004fca00078e003c */
[----:B------:R4:W2:Y:S04]  /*15190*/  @P0 LDG.E.U16 R51, [R4.64] ;  /* 0x0000000404330981 */ /* 0x0008a8000c1e1500 */
[----:B------:R-:W-:Y:S01]  /*151a0*/  STL [R1+0x1f00], R53 ;  /* 0x001f003501007387 */ /* 0x000fe20000100800 */
[----:B------:R-:W2:Y:S02]  /*151b0*/  LDL R59, [R1+0xc44] ;  /* 0x000c4400013b7983 */ /* 0x000ea40000100800 */
[----:B------:R-:W2:Y:S01]  /*151c0*/  LDL R58, [R1+0xc48] ;  /* 0x000c4800013a7983 */ /* 0x000ea20000100800 */
[----:B------:R-:W-:Y:S01]  /*151d0*/  ISETP.GT.AND P1, PT, R29, 0x31, PT ;  /* 0x000000311d00780c */ /* 0x000fe20003f24270 */
[----:B------:R-:W2:Y:S04]  /*151e0*/  LDL R31, [R1+0xc3c] ;  /* 0x000c3c00011f7983 */ /* 0x000ea80000100800 */
[----:B------:R-:W2:Y:S04]  /*151f0*/  LDL R30, [R1+0xc40] ;  /* 0x000c4000011e7983 */ /* 0x000ea80000100800 */
[----:B---3--:R-:W-:Y:S01]  /*15200*/  STL [R1+0x1f04], R52 ;  /* 0x001f043401007387 */ /* 0x008fe20000100800 */
[----:B------:R-:W3:Y:S02]  /*15210*/  LDL R61, [R1+0xc34] ;  /* 0x000c3400013d7983 */ /* 0x000ee40000100800 */
[----:B------:R-:W3:Y:S02]  /*15220*/  LDL R60, [R1+0xc38] ;  /* 0x000c3800013c7983 */ /* 0x000ee40000100800 */
[----:B----4-:R-:W-:-:S02]  /*15230*/  @P1 IMAD.MOV.U32 R4, RZ, RZ, R56 ;  /* 0x000000ffff041224 */ /* 0x010fc400078e0038 */
[----:B------:R-:W-:Y:S01]  /*15240*/  @P1 IMAD.MOV.U32 R5, RZ, RZ, R57 ;  /* 0x000000ffff051224 */ /* 0x000fe200078e0039 */
[----:B------:R-:W-:Y:S02]  /*15250*/  PRMT R50, RZ, 0x7610, R50 ;  /* 0x00007610ff327816 */ /* 0x000fe40000000032 */
[----:B------:R-:W-:-:S04]  /*15260*/  PRMT R49, RZ, 0x7610, R49 ;  /* 0x00007610ff317816 */ /* 0x000fc80000000031 */
[----:B------:R0:W4:Y:S04]  /*15270*/  @P1 LDG.E.U16 R50, [R4.64] ;  /* 0x0000000404321981 */ /* 0x000128000c1e1500 */
[----:B--2---:R-:W-:Y:S01]  /*15280*/  STL [R1+0x1f08], R51 ;  /* 0x001f083301007387 */ /* 0x004fe20000100800 */
[----:B------:R-:W2:Y:S02]  /*15290*/  LDL R57, [R1+0xc2c] ;  /* 0x000c2c0001397983 */ /* 0x000ea40000100800 */
[----:B------:R-:W4:Y:S02]  /*152a0*/  LDL R56, [R1+0xc30] ;  /* 0x000c300001387983 */ /* 0x000f240000100800 */
[----:B0-----:R-:W-:Y:S02]  /*152b0*/  @P1 IMAD.MOV.U32 R4, RZ, RZ, R58 ;  /* 0x000000ffff041224 */ /* 0x001fe400078e003a */
[----:B------:R-:W-:Y:S01]  /*152c0*/  @P1 IMAD.MOV.U32 R5, RZ, RZ, R59 ;  /* 0x000000ffff051224 */ /* 0x000fe200078e003b */
[----:B------:R-:W4:Y:S04]  /*152d0*/  LDL R58, [R1+0xc28] ;  /* 0x000c2800013a7983 */ /* 0x000f280000100800 */
[----:B------:R-:W4:Y:S04]  /*152e0*/  LDL R59, [R1+0xc24] ;  /* 0x000c2400013b7983 */ /* 0x000f280000100800 */
[----:B------:R0:W4:Y:S01]  /*152f0*/  @P1 LDG.E.U16 R49, [R4.64] ;  /* 0x0000000404311981 */ /* 0x000122000c1e1500 */
[----:B------:R-:W-:-:S02]  /*15300*/  PRMT R48, RZ, 0x7610, R48 ;  /* 0x00007610ff307816 */ /* 0x000fc40000000030 */
[----:B------:R-:W-:Y:S02]  /*15310*/  ISETP.GT.AND P0, PT, R29, 0x32, PT ;  /* 0x000000321d00780c */ /* 0x000fe40003f04270 */
[----:B------:R-:W-:Y:S01]  /*15320*/  PRMT R47, RZ, 0x7610, R47 ;  /* 0x00007610ff2f7816 */ /* 0x000fe2000000002f */
[----:B0-----:R-:W-:Y:S02]  /*15330*/  @P1 IMAD.MOV.U32 R4, RZ, RZ, R30 ;  /* 0x000000ffff041224 */ /* 0x001fe400078e001e */
[----:B------:R-:W-:Y:S01]  /*15340*/  @P1 IMAD.MOV.U32 R5, RZ, RZ, R31 ;  /* 0x000000ffff051224 */ /* 0x000fe200078e001f */
[----:B------:R-:W4:Y:S04]  /*15350*/  LDL R30, [R1+0xc20] ;  /* 0x000c2000011e7983 */ /* 0x000f280000100800 */
[----:B------:R-:W4:Y:S04]  /*15360*/  LDL R31, [R1+0xc1c] ;  /* 0x000c1c00011f7983 */ /* 0x000f280000100800 */
[----:B------:R3:W4:Y:S01]  /*15370*/  @P1 LDG.E.U16 R48, [R4.64] ;  /* 0x0000000404301981 */ /* 0x000722000c1e1500 */
[----:B------:R-:W-:Y:S01]  /*15380*/  PRMT R46, RZ, 0x7610, R46 ;  /* 0x00007610ff2e7816 */ /* 0x000fe2000000002e */
[----:B---3--:R-:W-:-:S02]  /*15390*/  @P1 IMAD.MOV.U32 R4, RZ, RZ, R60 ;  /* 0x000000ffff041224 */ /* 0x008fc400078e003c */
[----:B------:R-:W-:-:S05]  /*153a0*/  @P1 IMAD.MOV.U32 R5, RZ, RZ, R61 ;  /* 0x000000ffff051224 */ /* 0x000fca00078e003d */
[----:B------:R2:W3:Y:S02]  /*153b0*/  @P1 LDG.E.U16 R47, [R4.64] ;  /* 0x00000004042f1981 */ /* 0x0004e4000c1e1500 */
[----:B--2---:R-:W-:Y:S02]  /*153c0*/  @P0 IMAD.MOV.U32 R5, RZ, RZ, R57 ;  /* 0x000000ffff050224 */ /* 0x004fe400078e0039 */
[----:B----4-:R-:W-:Y:S01]  /*153d0*/  @P0 IMAD.MOV.U32 R4, RZ, RZ, R56 ;  /* 0x000000ffff040224 */ /* 0x010fe200078e0038 */
[----:B------:R-:W2:Y:S04]  /*153e0*/  LDL R57, [R1+0xc14] ;  /* 0x000c140001397983 */ /* 0x000ea80000100800 */
[----:B------:R-:W4:Y:S04]  /*153f0*/  LDL R56, [R1+0xc18] ;  /* 0x000c180001387983 */ /* 0x000f280000100800 */
[----:B------:R0:W3:Y:S01]  /*15400*/  @P0 LDG.E.U16 R46, [R4.64] ;  /* 0x00000004042e0981 */ /* 0x0000e2000c1e1500 */
[----:B------:R-:W-:Y:S01]  /*15410*/  PRMT R45, RZ, 0x7610, R45 ;  /* 0x00007610ff2d7816 */ /* 0x000fe2000000002d */
[----:B0-----:R-:W-:-:S02]  /*15420*/  @P0 IMAD.MOV.U32 R4, RZ, RZ, R58 ;  /* 0x000000ffff040224 */ /* 0x001fc400078e003a */
[----:B------:R-:W-:-:S05]  /*15430*/  @P0 IMAD.MOV.U32 R5, RZ, RZ, R59 ;  /* 0x000000ffff050224 */ /* 0x000fca00078e003b */
[----:B------:R0:W3:Y:S01]  /*15440*/  @P0 LDG.E.U16 R45, [R4.64] ;  /* 0x00000004042d0981 */ /* 0x0000e2000c1e1500 */
[----:B------:R-:W-:Y:S02]  /*15450*/  PRMT R44, RZ, 0x7610, R44 ;  /* 0x00007610ff2c7816 */ /* 0x000fe4000000002c */
[----:B------:R-:W-:Y:S01]  /*15460*/  PRMT R43, RZ, 0x7610, R43 ;  /* 0x00007610ff2b7816 */ /* 0x000fe2000000002b */
[----:B0-----:R-:W-:Y:S02]  /*15470*/  @P0 IMAD.MOV.U32 R4, RZ, RZ, R30 ;  /* 0x000000ffff040224 */ /* 0x001fe400078e001e */
[----:B------:R-:W-:-:S05]  /*15480*/  @P0 IMAD.MOV.U32 R5, RZ, RZ, R31 ;  /* 0x000000ffff050224 */ /* 0x000fca00078e001f */
[----:B------:R2:W3:Y:S02]  /*15490*/  @P0 LDG.E.U16 R44, [R4.64] ;  /* 0x00000004042c0981 */ /* 0x0004e4000c1e1500 */
[----:B--2---:R-:W-:Y:S02]  /*154a0*/  @P0 IMAD.MOV.U32 R5, RZ, RZ, R57 ;  /* 0x000000ffff050224 */ /* 0x004fe400078e0039 */
[----:B----4-:R-:W-:Y:S01]  /*154b0*/  @P0 IMAD.MOV.U32 R4, RZ, RZ, R56 ;  /* 0x000000ffff040224 */ /* 0x010fe200078e0038 */
[----:B---3--:R-:W-:Y:S01]  /*154c0*/  STL [R1+0x1e9c], R46 ;  /* 0x001e9c2e01007387 */ /* 0x008fe20000100800 */
[----:B------:R-:W2:Y:S02]  /*154d0*/  LDL R60, [R1+0xbec] ;  /* 0x000bec00013c7983 */ /* 0x000ea40000100800 */
[----:B------:R-:W3:Y:S01]  /*154e0*/  LDL R59, [R1+0xbf0] ;  /* 0x000bf000013b7983 */ /* 0x000ee20000100800 */
[----:B------:R2:W4:Y:S01]  /*154f0*/  @P0 LDG.E.U16 R43, [R4.64] ;  /* 0x00000004042b0981 */ /* 0x000522000c1e1500 */
[----:B------:R-:W-:-:S03]  /*15500*/  ISETP.GT.AND P1, PT, R29, 0x34, PT ;  /* 0x000000341d00780c */ /* 0x000fc60003f24270 */
[----:B------:R-:W-:Y:S01]  /*15510*/  STL [R1+0x1ea0], R45 ;  /* 0x001ea02d01007387 */ /* 0x000fe20000100800 */
[----:B------:R-:W4:Y:S02]  /*15520*/  LDL R61, [R1+0xbe4] ;  /* 0x000be400013d7983 */ /* 0x000f240000100800 */
[----:B------:R-:W4:Y:S02]  /*15530*/  LDL R58, [R1+0xbe8] ;  /* 0x000be800013a7983 */ /* 0x000f240000100800 */
[----:B------:R-:W4:Y:S01]  /*15540*/  LDL R31, [R1+0xbdc] ;  /* 0x000bdc00011f7983 */ /* 0x000f220000100800 */
[----:B------:R-:W4:Y:S04]  /*15550*/  LDL R30, [R1+0xbe0] ;  /* 0x000be000011e7983 */ /* 0x000f280000100800 */
[----:B------:R0:W-:Y:S01]  /*15560*/  STL [R1+0x1ea4], R44 ;  /* 0x001ea42c01007387 */ /* 0x0001e20000100800 */
[----:B------:R-:W4:Y:S02]  /*15570*/  LDL R57, [R1+0xbd4] ;  /* 0x000bd40001397983 */ /* 0x000f240000100800 */
[----:B------:R-:W4:Y:S02]  /*15580*/  LDL R56, [R1+0xbd8] ;  /* 0x000bd80001387983 */ /* 0x000f240000100800 */
[----:B--2---:R-:W-:-:S02]  /*15590*/  @P1 IMAD.MOV.U32 R5, RZ, RZ, R60 ;  /* 0x000000ffff051224 */ /* 0x004fc400078e003c */
[----:B---3--:R-:W-:Y:S01]  /*155a0*/  @P1 IMAD.MOV.U32 R4, RZ, RZ, R59 ;  /* 0x000000ffff041224 */ /* 0x008fe200078e003b */
[----:B----4-:R-:W-:Y:S01]  /*155b0*/  STL [R1+0x1ea8], R43 ;  /* 0x001ea82b01007387 */ /* 0x010fe20000100800 */
[----:B------:R-:W2:Y:S02]  /*155c0*/  LDL R60, [R1+0xbcc] ;  /* 0x000bcc00013c7983 */ /* 0x000ea40000100800 */
[----:B------:R-:W3:Y:S02]  /*155d0*/  LDL R59, [R1+0xbd0] ;  /* 0x000bd000013b7983 */ /* 0x000ee40000100800 */
[----:B0-----:R-:W4:Y:S01]  /*155e0*/  LDL R44, [R1+0xbc8] ;  /* 0x000bc800012c7983 */ /* 0x001f220000100800 */
[----:B------:R-:W-:Y:S02]  /*155f0*/  PRMT R42, RZ, 0x7610, R42 ;  /* 0x00007610ff2a7816 */ /* 0x000fe4000000002a */
[----:B------:R-:W-:-:S04]  /*15600*/  PRMT R41, RZ, 0x7610, R41 ;  /* 0x00007610ff297816 */ /* 0x000fc80000000029 */
[----:B------:R0:W4:Y:S01]  /*15610*/  @P1 LDG.E.U16 R42, [R4.64] ;  /* 0x00000004042a1981 */ /* 0x000122000c1e1500 */
[----:B------:R-:W-:Y:S02]  /*15620*/  PRMT R40, RZ, 0x7610, R40 ;  /* 0x00007610ff287816 */ /* 0x000fe40000000028 */
[----:B------:R-:W-:Y:S01]  /*15630*/  ISETP.GT.AND P0, PT, R29, 0x35, PT ;  /* 0x000000351d00780c */ /* 0x000fe20003f04270 */
[----:B0-----:R-:W-:Y:S02]  /*15640*/  @P1 IMAD.MOV.U32 R4, RZ, RZ, R58 ;  /* 0x000000ffff041224 */ /* 0x001fe400078e003a */
[----:B------:R-:W-:Y:S01]  /*15650*/  @P1 IMAD.MOV.U32 R5, RZ, RZ, R61 ;  /* 0x000000ffff051224 */ /* 0x000fe200078e003d */
[----:B------:R-:W4:Y:S04]  /*15660*/  LDL R58, [R1+0xbc4] ;  /* 0x000bc400013a7983 */ /* 0x000f280000100800 */
[----:B------:R0:W4:Y:S01]  /*15670*/  @P1 LDG.E.U16 R41, [R4.64] ;  /* 0x0000000404291981 */ /* 0x000122000c1e1500 */
[----:B------:R-:W-:Y:S01]  /*15680*/  PRMT R39, RZ, 0x7610, R39 ;  /* 0x00007610ff277816 */ /* 0x000fe20000000027 */
[----:B0-----:R-:W-:-:S02]  /*15690*/  @P1 IMAD.MOV.U32 R4, RZ, RZ, R30 ;  /* 0x000000ffff041224 */ /* 0x001fc400078e001e */
[----:B------:R-:W-:Y:S01]  /*156a0*/  @P1 IMAD.MOV.U32 R5, RZ, RZ, R31 ;  /* 0x000000ffff051224 */ /* 0x000fe200078e001f */
[----:B------:R-:W4:Y:S04]  /*156b0*/  LDL R30, [R1+0xbc0] ;  /* 0x000bc000011e7983 */ /* 0x000f280000100800 */
[----:B------:R-:W4:Y:S04]  /*156c0*/  LDL R31, [R1+0xbbc] ;  /* 0x000bbc00011f7983 */ /* 0x000f280000100800 */
[----:B------:R0:W4:Y:S01]  /*156d0*/  @P1 LDG.E.U16 R40, [R4.64] ;  /* 0x0000000404281981 */ /* 0x000122000c1e1500 */
[----:B------:R-:W-:Y:S01]  /*156e0*/  PRMT R38, RZ, 0x7610, R38 ;  /* 0x00007610ff267816 */ /* 0x000fe20000000026 */
[----:B0-----:R-:W-:-:S02]  /*156f0*/  @P1 IMAD.MOV.U32 R4, RZ, RZ, R56 ;  /* 0x000000ffff041224 */ /* 0x001fc400078e0038 */
[----:B------:R-:W-:Y:S01]  /*15700*/  @P1 IMAD.MOV.U32 R5, RZ, RZ, R57 ;  /* 0x000000ffff051224 */ /* 0x000fe200078e0039 */
[----:B------:R-:W4:Y:S04]  /*15710*/  LDL R56, [R1+0xbb8] ;  /* 0x000bb80001387983 */ /* 0x000f280000100800 */
[----:B------:R-:W4:Y:S04]  /*15720*/  LDL R57, [R1+0xbb4] ;  /* 0x000bb40001397983 */ /* 0x000f280000100800 */
[----:B------:R2:W4:Y:S02]  /*15730*/  @P1 LDG.E.U16 R39, [R4.64] ;  /* 0x0000000404271981 */ /* 0x000524000c1e1500 */
[----:B--2---:R-:W-:-:S02]  /*15740*/  @P0 IMAD.MOV.U32 R5, RZ, RZ, R60 ;  /* 0x000000ffff050224 */ /* 0x004fc400078e003c */
[----:B---3--:R-:W-:Y:S01]  /*15750*/  @P0 IMAD.MOV.U32 R4, RZ, RZ, R59 ;  /* 0x000000ffff040224 */ /* 0x008fe200078e003b */
[----:B------:R-:W2:Y:S01]  /*15760*/  LDL R60, [R1+0xbac] ;  /* 0x000bac00013c7983 */ /* 0x000ea20000100800 */
[----:B------:R-:W-:Y:S02]  /*15770*/  PRMT R37, RZ, 0x7610, R37 ;  /* 0x00007610ff257816 */ /* 0x000fe40000000025 */
[----:B------:R-:W-:Y:S02]  /*15780*/  PRMT R36, RZ, 0x7610, R36 ;  /* 0x00007610ff247816 */ /* 0x000fe40000000024 */
[----:B------:R-:W-:Y:S01]  /*15790*/  ISETP.GT.AND P1, PT, R29, 0x36, PT ;  /* 0x000000361d00780c */ /* 0x000fe20003f24270 */
[----:B------:R4:W3:Y:S01]  /*157a0*/  @P0 LDG.E.U16 R38, [R4.64] ;  /* 0x0000000404260981 */ /* 0x0008e2000c1e1500 */
[----:B------:R-:W-:Y:S02]  /*157b0*/  PRMT R35, RZ, 0x7610, R35 ;  /* 0x00007610ff237816 */ /* 0x000fe40000000023 */
[----:B------:R-:W-:Y:S01]  /*157c0*/  PRMT R34, RZ, 0x7610, R34 ;  /* 0x00007610ff227816 */ /* 0x000fe20000000022 */
[----:B------:R-:W3:Y:S01]  /*157d0*/  LDL R59, [R1+0xb64] ;  /* 0x000b6400013b7983 */ /* 0x000ee20000100800 */
[----:B----4-:R-:W-:-:S03]  /*157e0*/  @P0 IMAD.MOV.U32 R4, RZ, RZ, R44 ;  /* 0x000000ffff040224 */ /* 0x010fc600078e002c */
[----:B------:R-:W4:Y:S01]  /*157f0*/  LDL R44, [R1+0xbb0] ;  /* 0x000bb000012c7983 */ /* 0x000f220000100800 */
[----:B------:R-:W-:-:S03]  /*15800*/  @P0 IMAD.MOV.U32 R5, RZ, RZ, R58 ;  /* 0x000000ffff050224 */ /* 0x000fc600078e003a */
[----:B------:R-:W3:Y:S04]  /*15810*/  LDL R58, [R1+0xb68] ;  /* 0x000b6800013a7983 */ /* 0x000ee80000100800 */
[----:B------:R0:W3:Y:S02]  /*15820*/  @P0 LDG.E.U16 R37, [R4.64] ;  /* 0x0000000404250981 */ /* 0x0000e4000c1e1500 */
[----:B0-----:R-:W-:Y:S02]  /*15830*/  @P0 IMAD.MOV.U32 R4, RZ, RZ, R30 ;  /* 0x000000ffff040224 */ /* 0x001fe400078e001e */
[----:B------:R-:W-:Y:S01]  /*15840*/  @P0 IMAD.MOV.U32 R5, RZ, RZ, R31 ;  /* 0x000000ffff050224 */ /* 0x000fe200078e001f */
[----:B------:R-:W3:Y:S04]  /*15850*/  LDL R30, [R1+0xb70] ;  /* 0x000b7000011e7983 */ /* 0x000ee80000100800 */
[----:B------:R-:W3:Y:S04]  /*15860*/  LDL R31, [R1+0xb6c] ;  /* 0x000b6c00011f7983 */ /* 0x000ee80000100800 */
[----:B------:R0:W3:Y:S02]  /*15870*/  @P0 LDG.E.U16 R36, [R4.64] ;  /* 0x0000000404240981 */ /* 0x0000e4000c1e1500 */
[----:B0-----:R-:W-:-:S02]  /*15880*/  @P0 IMAD.MOV.U32 R4, RZ, RZ, R56 ;  /* 0x000000ffff040224 */ /* 0x001fc400078e0038 */
[----:B------:R-:W-:Y:S01]  /*15890*/  @P0 IMAD.MOV.U32 R5, RZ, RZ, R57 ;  /* 0x000000ffff050224 */ /* 0x000fe200078e0039 */
[----:B------:R-:W3:Y:S04]  /*158a0*/  LDL R56, [R1+0xb60] ;  /* 0x000b600001387983 */ /* 0x000ee80000100800 */
[----:B------:R-:W3:Y:S04]  /*158b0*/  LDL R57, [R1+0xb5c] ;  /* 0x000b5c0001397983 */ /* 0x000ee80000100800 */
[----:B------:R2:W3:Y:S02]  /*158c0*/  @P0 LDG.E.U16 R35, [R4.64] ;  /* 0x0000000404230981 */ /* 0x0004e4000c1e1500 */
[----:B--2---:R-:W-:-:S02]  /*158d0*/  @P1 IMAD.MOV.U32 R5, RZ, RZ, R60 ;  /* 0x000000ffff051224 */ /* 0x004fc400078e003c */
[----:B----4-:R-:W-:Y:S01]  /*158e0*/  @P1 IMAD.MOV.U32 R4, RZ, RZ, R44 ;  /* 0x000000ffff041224 */ /* 0x010fe200078e002c */
[----:B------:R-:W-:Y:S01]  /*158f0*/  ISETP.GT.AND P0, PT, R29, 0x38, PT ;  /* 0x000000381d00780c */ /* 0x000fe20003f04270 */
[----:B------:R-:W2:Y:S04]  /*15900*/  LDL R60, [R1+0xb54] ;  /* 0x000b5400013c7983 */ /* 0x000ea80000100800 */
[----:B------:R3:W4:Y:S04]  /*15910*/  @P1 LDG.E.U16 R34, [R4.64] ;  /* 0x0000000404221981 */ /* 0x000728000c1e1500 */
[----:B------:R-:W2:Y:S04]  /*15920*/  LDL R44, [R1+0xb58] ;  /* 0x000b5800012c7983 */ /* 0x000ea80000100800 */
[----:B---3--:R-:W-:-:S02]  /*15930*/  @P0 IMAD.MOV.U32 R4, RZ, RZ, R30 ;  /* 0x000000ffff040224 */ /* 0x008fc400078e001e */
[----:B------:R-:W-:Y:S01]  /*15940*/  @P0 IMAD.MOV.U32 R5, RZ, RZ, R31 ;  /* 0x000000ffff050224 */ /* 0x000fe200078e001f */
[----:B------:R-:W-:Y:S02]  /*15950*/  PRMT R28, RZ, 0x7610, R28 ;  /* 0x00007610ff1c7816 */ /* 0x000fe4000000001c */
[----:B------:R-:W-:-:S04]  /*15960*/  PRMT R27, RZ, 0x7610, R27 ;  /* 0x00007610ff1b7816 */ /* 0x000fc8000000001b */
[----:B------:R0:W3:Y:S04]  /*15970*/  @P0 LDG.E.U16 R28, [R4.64] ;  /* 0x00000004041c0981 */ /* 0x0000e8000c1e1500 */
[----:B----4-:R1:W-:Y:S01]  /*15980*/  STL [R1+0x1eac], R34 ;  /* 0x001eac2201007387 */ /* 0x0103e20000100800 */
[----:B------:R-:W4:Y:S02]  /*15990*/  LDL R31, [R1+0xaec] ;  /* 0x000aec00011f7983 */ /* 0x000f240000100800 */
[----:B------:R-:W3:Y:S02]  /*159a0*/  LDL R30, [R1+0xaf0] ;  /* 0x000af000011e7983 */ /* 0x000ee40000100800 */
[----:B0-----:R-:W-:Y:S02]  /*159b0*/  @P0 IMAD.MOV.U32 R4, RZ, RZ, R58 ;  /* 0x000000ffff040224 */ /* 0x001fe400078e003a */
[----:B------:R-:W-:Y:S01]  /*159c0*/  @P0 IMAD.MOV.U32 R5, RZ, RZ, R59 ;  /* 0x000000ffff050224 */ /* 0x000fe200078e003b */
[----:B------:R-:W3:Y:S04]  /*159d0*/  LDL R58, [R1+0xae8] ;  /* 0x000ae800013a7983 */ /* 0x000ee80000100800 */
[----:B------:R-:W3:Y:S04]  /*159e0*/  LDL R59, [R1+0xae4] ;  /* 0x000ae400013b7983 */ /* 0x000ee80000100800 */
[----:B------:R0:W3:Y:S01]  /*159f0*/  @P0 LDG.E.U16 R27, [R4.64] ;  /* 0x00000004041b0981 */ /* 0x0000e2000c1e1500 */
[----:B------:R-:W-:-:S02]  /*15a00*/  PRMT R26, RZ, 0x7610, R26 ;  /* 0x00007610ff1a7816 */ /* 0x000fc4000000001a */
[----:B------:R-:W-:Y:S02]  /*15a10*/  ISETP.GT.AND P2, PT, R29, 0x3c, PT ;  /* 0x0000003c1d00780c */ /* 0x000fe40003f44270 */
[----:B------:R-:W-:Y:S01]  /*15a20*/  PRMT R25, RZ, 0x7610, R25 ;  /* 0x00007610ff197816 */ /* 0x000fe20000000019 */
[----:B-1----:R-:W3:Y:S01]  /*15a30*/  LDL R34, [R1+0xad8] ;  /* 0x000ad80001227983 */ /* 0x002ee20000100800 */
[----:B0-----:R-:W-:Y:S02]  /*15a40*/  @P0 IMAD.MOV.U32 R4, RZ, RZ, R56 ;  /* 0x000000ffff040224 */ /* 0x001fe400078e0038 */
[----:B------:R-:W-:Y:S01]  /*15a50*/  @P0 IMAD.MOV.U32 R5, RZ, RZ, R57 ;  /* 0x000000ffff050224 */ /* 0x000fe200078e0039 */
[----:B------:R-:W3:Y:S04]  /*15a60*/  LDL R56, [R1+0xae0] ;  /* 0x000ae00001387983 */ /* 0x000ee80000100800 */
[----:B------:R-:W3:Y:S04]  /*15a70*/  LDL R57, [R1+0xadc] ;  /* 0x000adc0001397983 */ /* 0x000ee80000100800 */
[----:B------:R2:W3:Y:S02]  /*15a80*/  @P0 LDG.E.U16 R26, [R4.64] ;  /* 0x00000004041a0981 */ /* 0x0004e4000c1e1500 */
[----:B--2---:R-:W-:-:S02]  /*15a90*/  @P0 IMAD.MOV.U32 R4, RZ, RZ, R44 ;  /* 0x000000ffff040224 */ /* 0x004fc400078e002c */
[----:B------:R-:W-:Y:S01]  /*15aa0*/  @P0 IMAD.MOV.U32 R5, RZ, RZ, R60 ;  /* 0x000000ffff050224 */ /* 0x000fe200078e003c */
[----:B------:R-:W2:Y:S04]  /*15ab0*/  LDL R44, [R1+0xad4] ;  /* 0x000ad400012c7983 */ /* 0x000ea80000100800 */
[----:B------:R4:W2:Y:S02]  /*15ac0*/  @P0 LDG.E.U16 R25, [R4.64] ;  /* 0x0000000404190981 */ /* 0x0008a4000c1e1500 */
[----:B----4-:R-:W-:Y:S02]  /*15ad0*/  @P2 IMAD.MOV.U32 R5, RZ, RZ, R31 ;  /* 0x000000ffff052224 */ /* 0x010fe400078e001f */
[----:B---3--:R-:W-:Y:S01]  /*15ae0*/  @P2 IMAD.MOV.U32 R4, RZ, RZ, R30 ;  /* 0x000000ffff042224 */ /* 0x008fe200078e001e */
[----:B------:R-:W3:Y:S04]  /*15af0*/  LDL R31, [R1+0xba4] ;  /* 0x000ba400011f7983 */ /* 0x000ee80000100800 */
[----:B------:R-:W4:Y:S01]  /*15b00*/  LDL R30, [R1+0xba8] ;  /* 0x000ba800011e7983 */ /* 0x000f220000100800 */
[----:B------:R-:W-:-:S02]  /*15b10*/  PRMT R24, RZ, 0x7610, R24 ;  /* 0x00007610ff187816 */ /* 0x000fc40000000018 */
[----:B------:R-:W-:-:S04]  /*15b20*/  PRMT R23, RZ, 0x7610, R23 ;  /* 0x00007610ff177816 */ /* 0x000fc80000000017 */
[----:B------:R0:W4:Y:S01]  /*15b30*/  @P2 LDG.E.U16 R24, [R4.64] ;  /* 0x0000000404182981 */ /* 0x000122000c1e1500 */
[----:B------:R-:W-:Y:S01]  /*15b40*/  PRMT R22, RZ, 0x7610, R22 ;  /* 0x00007610ff167816 */ /* 0x000fe20000000016 */
[----:B0-----:R-:W-:Y:S02]  /*15b50*/  @P2 IMAD.MOV.U32 R4, RZ, RZ, R58 ;  /* 0x000000ffff042224 */ /* 0x001fe400078e003a */
[----:B------:R-:W-:Y:S01]  /*15b60*/  @P2 IMAD.MOV.U32 R5, RZ, RZ, R59 ;  /* 0x000000ffff052224 */ /* 0x000fe200078e003b */
[----:B------:R-:W-:Y:S02]  /*15b70*/  PRMT R21, RZ, 0x7610, R21 ;  /* 0x00007610ff157816 */ /* 0x000fe40000000015 */
[----:B------:R-:W-:Y:S01]  /*15b80*/  PRMT R33, RZ, 0x7610, R33 ;  /* 0x00007610ff217816 */ /* 0x000fe20000000021 */
[----:B------:R-:W4:Y:S04]  /*15b90*/  LDL R59, [R1+0xb4c] ;  /* 0x000b4c00013b7983 */ /* 0x000f280000100800 */
[----:B------:R0:W4:Y:S04]  /*15ba0*/  @P2 LDG.E.U16 R23, [R4.64] ;  /* 0x0000000404172981 */ /* 0x000128000c1e1500 */
[----:B------:R-:W4:Y:S01]  /*15bb0*/  LDL R58, [R1+0xb50] ;  /* 0x000b5000013a7983 */ /* 0x000f220000100800 */
[----:B0-----:R-:W-:-:S02]  /*15bc0*/  @P2 IMAD.MOV.U32 R4, RZ, RZ, R56 ;  /* 0x000000ffff042224 */ /* 0x001fc400078e0038 */
[----:B------:R-:W-:Y:S01]  /*15bd0*/  @P2 IMAD.MOV.U32 R5, RZ, RZ, R57 ;  /* 0x000000ffff052224 */ /* 0x000fe200078e0039 */
[----:B------:R-:W4:Y:S04]  /*15be0*/  LDL R56, [R1+0xb48] ;  /* 0x000b480001387983 */ /* 0x000f280000100800 */
[----:B------:R-:W4:Y:S04]  /*15bf0*/  LDL R57, [R1+0xb44] ;  /* 0x000b440001397983 */ /* 0x000f280000100800 */
[----:B------:R0:W4:Y:S02]  /*15c00*/  @P2 LDG.E.U16 R22, [R4.64] ;  /* 0x0000000404162981 */ /* 0x000124000c1e1500 */
[----:B0-----:R-:W-:-:S02]  /*15c10*/  @P2 IMAD.MOV.U32 R4, RZ, RZ, R34 ;  /* 0x000000ffff042224 */ /* 0x001fc400078e0022 */
[----:B--2---:R-:W-:Y:S01]  /*15c20*/  @P2 IMAD.MOV.U32 R5, RZ, RZ, R44 ;  /* 0x000000ffff052224 */ /* 0x004fe200078e002c */
[----:B------:R-:W-:Y:S01]  /*15c30*/  ISETP.GT.AND P0, PT, R29, 0x39, PT ;  /* 0x000000391d00780c */ /* 0x000fe20003f04270 */
[----:B------:R-:W2:Y:S04]  /*15c40*/  LDL R44, [R1+0xb3c] ;  /* 0x000b3c00012c7983 */ /* 0x000ea80000100800 */
[----:B------:R3:W2:Y:S04]  /*15c50*/  @P2 LDG.E.U16 R21, [R4.64] ;  /* 0x0000000404152981 */ /* 0x0006a8000c1e1500 */
[----:B------:R-:W2:Y:S01]  /*15c60*/  LDL R34, [R1+0xb40] ;  /* 0x000b400001227983 */ /* 0x000ea20000100800 */
[----:B---3--:R-:W-:-:S02]  /*15c70*/  @P1 IMAD.MOV.U32 R5, RZ, RZ, R31 ;  /* 0x000000ffff051224 */ /* 0x008fc400078e001f */
[----:B----4-:R-:W-:Y:S01]  /*15c80*/  @P1 IMAD.MOV.U32 R4, RZ, RZ, R30 ;  /* 0x000000ffff041224 */ /* 0x010fe200078e001e */
[----:B------:R-:W3:Y:S04]  /*15c90*/  LDL R31, [R1+0xb34] ;  /* 0x000b3400011f7983 */ /* 0x000ee80000100800 */
[----:B------:R-:W4:Y:S04]  /*15ca0*/  LDL R30, [R1+0xb38] ;  /* 0x000b3800011e7983 */ /* 0x000f280000100800 */
[----:B------:R0:W3:Y:S01]  /*15cb0*/  @P1 LDG.E.U16 R33, [R4.64] ;  /* 0x0000000404211981 */ /* 0x0000e2000c1e1500 */
[----:B------:R-:W-:-:S02]  /*15cc0*/  PRMT R20, RZ, 0x7610, R20 ;  /* 0x00007610ff147816 */ /* 0x000fc40000000014 */
[----:B------:R-:W-:Y:S01]  /*15cd0*/  PRMT R19, RZ, 0x7610, R19 ;  /* 0x00007610ff137816 */ /* 0x000fe20000000013 */
[----:B0-----:R-:W-:Y:S02]  /*15ce0*/  @P0 IMAD.MOV.U32 R5, RZ, RZ, R59 ;  /* 0x000000ffff050224 */ /* 0x001fe400078e003b */
[----:B------:R-:W-:-:S05]  /*15cf0*/  @P0 IMAD.MOV.U32 R4, RZ, RZ, R58 ;  /* 0x000000ffff040224 */ /* 0x000fca00078e003a */
[----:B------:R0:W4:Y:S02]  /*15d00*/  @P0 LDG.E.U16 R20, [R4.64] ;  /* 0x0000000404140981 */ /* 0x000124000c1e1500 */
[----:B0-----:R-:W-:Y:S02]  /*15d10*/  @P0 IMAD.MOV.U32 R4, RZ, RZ, R56 ;  /* 0x000000ffff040224 */ /* 0x001fe400078e0038 */
[----:B------:R-:W-:-:S05]  /*15d20*/  @P0 IMAD.MOV.U32 R5, RZ, RZ, R57 ;  /* 0x000000ffff050224 */ /* 0x000fca00078e0039 */
[----:B------:R2:W4:Y:S02]  /*15d30*/  @P0 LDG.E.U16 R19, [R4.64] ;  /* 0x0000000404130981 */ /* 0x000524000c1e1500 */
[----:B--2---:R-:W-:Y:S02]  /*15d40*/  @P0 IMAD.MOV.U32 R5, RZ, RZ, R44 ;  /* 0x000000ffff050224 */ /* 0x004fe400078e002c */
[----:B---3--:R0:W-:Y:S01]  /*15d50*/  STL [R1+0x1eb0], R33 ;  /* 0x001eb02101007387 */ /* 0x0081e20000100800 */
[----:B------:R-:W2:Y:S02]  /*15d60*/  LDL R60, [R1+0xacc] ;  /* 0x000acc00013c7983 */ /* 0x000ea40000100800 */
[----:B------:R-:W3:Y:S02]  /*15d70*/  LDL R59, [R1+0xad0] ;  /* 0x000ad000013b7983 */ /* 0x000ee40000100800 */
[----:B------:R-:W3:Y:S01]  /*15d80*/  LDL R58, [R1+0xac4] ;  /* 0x000ac400013a7983 */ /* 0x000ee20000100800 */
[----:B------:R-:W3:Y:S04]  /*15d90*/  LDL R57, [R1+0xac8] ;  /* 0x000ac80001397983 */ /* 0x000ee80000100800 */
[----:B------:R-:W3:Y:S04]  /*15da0*/  LDL R56, [R1+0xabc] ;  /* 0x000abc0001387983 */ /* 0x000ee80000100800 */
[----:B------:R-:W3:Y:S01]  /*15db0*/  LDL R44, [R1+0xac0] ;  /* 0x000ac000012c7983 */ /* 0x000ee20000100800 */
[----:B------:R-:W-:-:S02]  /*15dc0*/  PRMT R18, RZ, 0x7610, R18 ;  /* 0x00007610ff127816 */ /* 0x000fc40000000012 */
[----:B------:R-:W-:Y:S01]  /*15dd0*/  ISETP.GT.AND P2, PT, R29, 0x3d, PT ;  /* 0x0000003d1d00780c */ /* 0x000fe20003f44270 */
[----:B------:R-:W-:Y:S01]  /*15de0*/  @P0 IMAD.MOV.U32 R4, RZ, RZ, R34 ;  /* 0x000000ffff040224 */ /* 0x000fe200078e0022 */
[----:B------:R-:W-:Y:S01]  /*15df0*/  PRMT R17, RZ, 0x7610, R17 ;  /* 0x00007610ff117816 */ /* 0x000fe20000000011 */
[----:B------:R-:W3:Y:S04]  /*15e00*/  LDL R34, [R1+0xab4] ;  /* 0x000ab40001227983 */ /* 0x000ee80000100800 */
[----:B------:R4:W3:Y:S04]  /*15e10*/  @P0 LDG.E.U16 R18, [R4.64] ;  /* 0x0000000404120981 */ /* 0x0008e8000c1e1500 */
[----:B0-----:R-:W3:Y:S01]  /*15e20*/  LDL R33, [R1+0xab8] ;  /* 0x000ab80001217983 */ /* 0x001ee20000100800 */
[----:B------:R-:W-:Y:S01]  /*15e30*/  PRMT R16, RZ, 0x7610, R16 ;  /* 0x00007610ff107816 */ /* 0x000fe20000000010 */
[----:B----4-:R-:W-:-:S02]  /*15e40*/  @P0 IMAD.MOV.U32 R4, RZ, RZ, R30 ;  /* 0x000000ffff040224 */ /* 0x010fc400078e001e */
[----:B------:R-:W-:Y:S01]  /*15e50*/  @P0 IMAD.MOV.U32 R5, RZ, RZ, R31 ;  /* 0x000000ffff050224 */ /* 0x000fe200078e001f */
[----:B------:R-:W4:Y:S04]  /*15e60*/  LDL R30, [R1+0xba0] ;  /* 0x000ba000011e7983 */ /* 0x000f280000100800 */
[----:B------:R-:W4:Y:S04]  /*15e70*/  LDL R31, [R1+0xb9c] ;  /* 0x000b9c00011f7983 */ /* 0x000f280000100800 */
[----:B------:R2:W4:Y:S01]  /*15e80*/  @P0 LDG.E.U16 R17, [R4.64] ;  /* 0x0000000404110981 */ /* 0x000522000c1e1500 */
[----:B------:R-:W-:Y:S01]  /*15e90*/  PRMT R15, RZ, 0x7610, R15 ;  /* 0x00007610ff0f7816 */ /* 0x000fe2000000000f */
[----:B--2---:R-:W-:-:S02]  /*15ea0*/  @P2 IMAD.MOV.U32 R5, RZ, RZ, R60 ;  /* 0x000000ffff052224 */ /* 0x004fc400078e003c */
[----:B---3--:R-:W-:-:S05]  /*15eb0*/  @P2 IMAD.MOV.U32 R4, RZ, RZ, R59 ;  /* 0x000000ffff042224 */ /* 0x008fca00078e003b */
[----:B------:R0:W2:Y:S02]  /*15ec0*/  @P2 LDG.E.U16 R16, [R4.64] ;  /* 0x0000000404102981 */ /* 0x0000a4000c1e1500 */
[----:B0-----:R-:W-:Y:S02]  /*15ed0*/  @P2 IMAD.MOV.U32 R4, RZ, RZ, R57 ;  /* 0x000000ffff042224 */ /* 0x001fe400078e0039 */
[----:B------:R-:W-:Y:S01]  /*15ee0*/  @P2 IMAD.MOV.U32 R5, RZ, RZ, R58 ;  /* 0x000000ffff052224 */ /* 0x000fe200078e003a */
[----:B------:R-:W3:Y:S04]  /*15ef0*/  LDL R57, [R1+0xb98] ;  /* 0x000b980001397983 */ /* 0x000ee80000100800 */
[----:B------:R-:W2:Y:S04]  /*15f00*/  LDL R58, [R1+0xb94] ;  /* 0x000b9400013a7983 */ /* 0x000ea80000100800 */
[----:B------:R0:W2:Y:S02]  /*15f10*/  @P2 LDG.E.U16 R15, [R4.64] ;  /* 0x00000004040f2981 */ /* 0x0000a4000c1e1500 */
[----:B0-----:R-:W-:-:S02]  /*15f20*/  @P2 IMAD.MOV.U32 R4, RZ, RZ, R44 ;  /* 0x000000ffff042224 */ /* 0x001fc400078e002c */
[----:B------:R-:W-:Y:S01]  /*15f30*/  @P2 IMAD.MOV.U32 R5, RZ, RZ, R56 ;  /* 0x000000ffff052224 */ /* 0x000fe200078e0038 */
[----:B------:R-:W2:Y:S04]  /*15f40*/  LDL R44, [R1+0xb30] ;  /* 0x000b3000012c7983 */ /* 0x000ea80000100800 */
[----:B------:R-:W2:Y:S01]  /*15f50*/  LDL R56, [R1+0xb2c] ;  /* 0x000b2c0001387983 */ /* 0x000ea20000100800 */
[----:B------:R-:W-:Y:S02]  /*15f60*/  PRMT R14, RZ, 0x7610, R14 ;  /* 0x00007610ff0e7816 */ /* 0x000fe4000000000e */
[----:B------:R-:W-:-:S04]  /*15f70*/  PRMT R13, RZ, 0x7610, R13 ;  /* 0x00007610ff0d7816 */ /* 0x000fc8000000000d */
[----:B------:R0:W2:Y:S01]  /*15f80*/  @P2 LDG.E.U16 R14, [R4.64] ;  /* 0x00000004040e2981 */ /* 0x0000a2000c1e1500 */
[----:B------:R-:W-:Y:S02]  /*15f90*/  PRMT R32, RZ, 0x7610, R32 ;  /* 0x00007610ff207816 */ /* 0x000fe40000000020 */
[----:B------:R-:W-:Y:S01]  /*15fa0*/  ISETP.GT.AND P0, PT, R29, 0x3a, PT ;  /* 0x0000003a1d00780c */ /* 0x000fe20003f04270 */
[----:B0-----:R-:W-:Y:S02]  /*15fb0*/  @P2 IMAD.MOV.U32 R4, RZ, RZ, R33 ;  /* 0x000000ffff042224 */ /* 0x001fe400078e0021 */
[----:B------:R-:W-:Y:S01]  /*15fc0*/  @P2 IMAD.MOV.U32 R5, RZ, RZ, R34 ;  /* 0x000000ffff052224 */ /* 0x000fe200078e0022 */
[----:B------:R-:W2:Y:S04]  /*15fd0*/  LDL R33, [R1+0xb28] ;  /* 0x000b280001217983 */ /* 0x000ea80000100800 */
[----:B------:R-:W2:Y:S04]  /*15fe0*/  LDL R34, [R1+0xb24] ;  /* 0x000b240001227983 */ /* 0x000ea80000100800 */
[----:B------:R4:W2:Y:S01]  /*15ff0*/  @P2 LDG.E.U16 R13, [R4.64] ;  /* 0x00000004040d2981 */ /* 0x0008a2000c1e1500 */
[----:B------:R-:W-:Y:S01]  /*16000*/  PRMT R12, RZ, 0x7610, R12 ;  /* 0x00007610ff0c7816 */ /* 0x000fe2000000000c */
[----:B----4-:R-:W-:-:S02]  /*16010*/  @P1 IMAD.MOV.U32 R4, RZ, RZ, R30 ;  /* 0x000000ffff041224 */ /* 0x010fc400078e001e */
[----:B------:R-:W-:Y:S01]  /*16020*/  @P1 IMAD.MOV.U32 R5, RZ, RZ, R31 ;  /* 0x000000ffff051224 */ /* 0x000fe200078e001f */
[----:B------:R-:W-:Y:S02]  /*16030*/  PRMT R11, RZ, 0x7610, R11 ;  /* 0x00007610ff0b7816 */ /* 0x000fe4000000000b */
[----:B------:R-:W-:Y:S01]  /*16040*/  PRMT R10, RZ, 0x7610, R10 ;  /* 0x00007610ff0a7816 */ /* 0x000fe2000000000a */
[----:B------:R-:W4:Y:S04]  /*16050*/  LDL R31, [R1+0xb1c] ;  /* 0x000b1c00011f7983 */ /* 0x000f280000100800 */
[----:B------:R3:W4:Y:S04]  /*16060*/  @P1 LDG.E.U16 R32, [R4.64] ;  /* 0x0000000404201981 */ /* 0x000728000c1e1500 */
[----:B------:R-:W4:Y:S01]  /*16070*/  LDL R30, [R1+0xb20] ;  /* 0x000b2000011e7983 */ /* 0x000f220000100800 */
[----:B---3--:R-:W-:-:S02]  /*16080*/  @P1 IMAD.MOV.U32 R4, RZ, RZ, R57 ;  /* 0x000000ffff041224 */ /* 0x008fc400078e0039 */
[----:B--2---:R-:W-:-:S05]  /*16090*/  @P1 IMAD.MOV.U32 R5, RZ, RZ, R58 ;  /* 0x000000ffff051224 */ /* 0x004fca00078e003a */
[----:B------:R0:W2:Y:S02]  /*160a0*/  @P1 LDG.E.U16 R12, [R4.64] ;  /* 0x00000004040c1981 */ /* 0x0000a4000c1e1500 */
[----:B0-----:R-:W-:Y:S02]  /*160b0*/  @P0 IMAD.MOV.U32 R4, RZ, RZ, R44 ;  /* 0x000000ffff040224 */ /* 0x001fe400078e002c */
[----:B------:R-:W-:-:S05]  /*160c0*/  @P0 IMAD.MOV.U32 R5, RZ, RZ, R56 ;  /* 0x000000ffff050224 */ /* 0x000fca00078e0038 */
[----:B------:R0:W3:Y:S02]  /*160d0*/  @P0 LDG.E.U16 R11, [R4.64] ;  /* 0x00000004040b0981 */ /* 0x0000e4000c1e1500 */
[----:B0-----:R-:W-:Y:S02]  /*160e0*/  @P0 IMAD.MOV.U32 R4, RZ, RZ, R33 ;  /* 0x000000ffff040224 */ /* 0x001fe400078e0021 */
[----:B------:R-:W-:-:S05]  /*160f0*/  @P0 IMAD.MOV.U32 R5, RZ, RZ, R34 ;  /* 0x000000ffff050224 */ /* 0x000fca00078e0022 */
[----:B------:R0:W3:Y:S04]  /*16100*/  @P0 LDG.E.U16 R10, [R4.64] ;  /* 0x00000004040a0981 */ /* 0x0000e8000c1e1500 */
[----:B----4-:R-:W-:Y:S04]  /*16110*/  STL [R1+0x1eb4], R32 ;  /* 0x001eb42001007387 */ /* 0x010fe80000100800 */
[----:B--2---:R1:W-:Y:S01]  /*16120*/  STL [R1+0x1eb8], R12 ;  /* 0x001eb80c01007387 */ /* 0x0043e20000100800 */
[----:B------:R-:W2:Y:S02]  /*16130*/  LDL R57, [R1+0xb14] ;  /* 0x000b140001397983 */ /* 0x000ea40000100800 */
[----:B------:R-:W4:Y:S01]  /*16140*/  LDL R56, [R1+0xb18] ;  /* 0x000b180001387983 */ /* 0x000f220000100800 */
[----:B---3--:R-:W-:Y:S01]  /*16150*/  STL [R1+0x1ebc], R11 ;  /* 0x001ebc0b01007387 */ /* 0x008fe20000100800 */
[----:B------:R-:W3:Y:S02]  /*16160*/  LDL R34, [R1+0xaac] ;  /* 0x000aac0001227983 */ /* 0x000ee40000100800 */
[----:B------:R-:W3:Y:S01]  /*16170*/  LDL R33, [R1+0xab0] ;  /* 0x000ab00001217983 */ /* 0x000ee20000100800 */
[----:B------:R-:W-:-:S02]  /*16180*/  PRMT R9, RZ, 0x7610, R9 ;  /* 0x00007610ff097816 */ /* 0x000fc40000000009 */
[----:B------:R-:W-:Y:S01]  /*16190*/  ISETP.GT.AND P1, PT, R29, 0x3e, PT ;  /* 0x0000003e1d00780c */ /* 0x000fe20003f24270 */
[----:B0-----:R-:W-:Y:S02]  /*161a0*/  @P0 IMAD.MOV.U32 R4, RZ, RZ, R30 ;  /* 0x000000ffff040224 */ /* 0x001fe400078e001e */
[----:B------:R-:W-:Y:S01]  /*161b0*/  @P0 IMAD.MOV.U32 R5, RZ, RZ, R31 ;  /* 0x000000ffff050224 */ /* 0x000fe200078e001f */
[----:B------:R-:W-:-:S04]  /*161c0*/  PRMT R8, RZ, 0x7610, R8 ;  /* 0x00007610ff087816 */ /* 0x000fc80000000008 */
[----:B------:R2:W3:Y:S04]  /*161d0*/  @P0 LDG.E.U16 R9, [R4.64] ;  /* 0x0000000404090981 */ /* 0x0004e8000c1e1500 */
[----:B------:R-:W-:Y:S01]  /*161e0*/  STL [R1+0x1ec0], R10 ;  /* 0x001ec00a01007387 */ /* 0x000fe20000100800 */
[----:B------:R-:W3:Y:S02]  /*161f0*/  LDL R44, [R1+0xaa4] ;  /* 0x000aa400012c7983 */ /* 0x000ee40000100800 */
[----:B-1----:R-:W3:Y:S01]  /*16200*/  LDL R12, [R1+0xaa8] ;  /* 0x000aa800010c7983 */ /* 0x002ee20000100800 */
[----:B------:R-:W-:Y:S02]  /*16210*/  PRMT R7, RZ, 0x7610, R7 ;  /* 0x00007610ff077816 */ /* 0x000fe40000000007 */
[----:B------:R-:W-:Y:S01]  /*16220*/  PRMT R6, RZ, 0x7610, R6 ;  /* 0x00007610ff067816 */ /* 0x000fe20000000006 */
[----:B------:R-:W3:Y:S04]  /*16230*/  LDL R31, [R1+0xa9c] ;  /* 0x000a9c00011f7983 */ /* 0x000ee80000100800 */
[----:B------:R-:W3:Y:S01]  /*16240*/  LDL R30, [R1+0xaa0] ;  /* 0x000aa000011e7983 */ /* 0x000ee20000100800 */
[----:B--2---:R-:W-:-:S02]  /*16250*/  @P0 IMAD.MOV.U32 R5, RZ, RZ, R57 ;  /* 0x000000ffff050224 */ /* 0x004fc400078e0039 */
[----:B----4-:R-:W-:-:S05]  /*16260*/  @P0 IMAD.MOV.U32 R4, RZ, RZ, R56 ;  /* 0x000000ffff040224 */ /* 0x010fca00078e0038 */
[----:B------:R3:W2:Y:S02]  /*16270*/  @P0 LDG.E.U16 R8, [R4.64] ;  /* 0x0000000404080981 */ /* 0x0006a4000c1e1500 */
[----:B---3--:R-:W-:Y:S02]  /*16280*/  @P1 IMAD.MOV.U32 R5, RZ, RZ, R34 ;  /* 0x000000ffff051224 */ /* 0x008fe400078e0022 */
[----:B------:R-:W-:-:S05]  /*16290*/  @P1 IMAD.MOV.U32 R4, RZ, RZ, R33 ;  /* 0x000000ffff041224 */ /* 0x000fca00078e0021 */
[----:B------:R0:W3:Y:S02]  /*162a0*/  @P1 LDG.E.U16 R7, [R4.64] ;  /* 0x0000000404071981 */ /* 0x0000e4000c1e1500 */
[----:B0-----:R-:W-:Y:S02]  /*162b0*/  @P1 IMAD.MOV.U32 R5, RZ, RZ, R44 ;  /* 0x000000ffff051224 */ /* 0x001fe400078e002c */
[----:B------:R-:W-:Y:S01]  /*162c0*/  @P1 IMAD.MOV.U32 R4, RZ, RZ, R12 ;  /* 0x000000ffff041224 */ /* 0x000fe200078e000c */
[----:B------:R-:W-:Y:S04]  /*162d0*/  STL [R1+0x1ec4], R9 ;  /* 0x001ec40901007387 */ /* 0x000fe80000100800 */
[----:B------:R0:W4:Y:S04]  /*162e0*/  @P1 LDG.E.U16 R6, [R4.64] ;  /* 0x0000000404061981 */ /* 0x000128000c1e1500 */
[----:B--2---:R-:W-:Y:S01]  /*162f0*/  STL [R1+0x1ec8], R8 ;  /* 0x001ec80801007387 */ /* 0x004fe20000100800 */
[----:B------:R-:W2:Y:S02]  /*16300*/  LDL R34, [R1+0xa94] ;  /* 0x000a940001227983 */ /* 0x000ea40000100800 */
[----:B------:R-:W2:Y:S01]  /*16310*/  LDL R33, [R1+0xa98] ;  /* 0x000a980001217983 */ /* 0x000ea20000100800 */
[----:B---3--:R1:W-:Y:S01]  /*16320*/  STL [R1+0x1ecc], R7 ;  /* 0x001ecc0701007387 */ /* 0x0083e20000100800 */
[----:B------:R-:W3:Y:S02]  /*16330*/  LDL R58, [R1+0xc0c] ;  /* 0x000c0c00013a7983 */ /* 0x000ee40000100800 */
[----:B------:R-:W3:Y:S01]  /*16340*/  LDL R12, [R1+0xc10] ;  /* 0x000c1000010c7983 */ /* 0x000ee20000100800 */
[----:B0-----:R-:W-:-:S02]  /*16350*/  PRMT R5, RZ, 0x7610, R5 ;  /* 0x00007610ff057816 */ /* 0x001fc40000000005 */
[----:B------:R-:W-:-:S04]  /*16360*/  ISETP.GT.AND P0, PT, R29, 0x33, PT ;  /* 0x000000331d00780c */ /* 0x000fc80003f04270 */
[----:B------:R2:W3:Y:S01]  /*16370*/  @P1 LDG.E.U16 R5, [R30.64] ;  /* 0x000000041e051981 */ /* 0x0004e2000c1e1500 */
[----:B------:R-:W-:-:S03]  /*16380*/  PRMT R4, RZ, 0x7610, R4 ;  /* 0x00007610ff047816 */ /* 0x000fc60000000004 */
[----:B----4-:R-:W-:Y:S01]  /*16390*/  STL [R1+0x1ed0], R6 ;  /* 0x001ed00601007387 */ /* 0x010fe20000100800 */
[----:B------:R-:W4:Y:S02]  /*163a0*/  LDL R57, [R1+0xc04] ;  /* 0x000c040001397983 */ /* 0x000f240000100800 */
[----:B-1----:R-:W4:Y:S01]  /*163b0*/  LDL R7, [R1+0xc08] ;  /* 0x000c080001077983 */ /* 0x002f220000100800 */
[----:B------:R-:W-:Y:S01]  /*163c0*/  PRMT R10, RZ, 0x7610, R10 ;  /* 0x00007610ff0a7816 */ /* 0x000fe2000000000a */
[----:B------:R-:W4:Y:S04]  /*163d0*/  LDL R56, [R1+0xbfc] ;  /* 0x000bfc0001387983 */ /* 0x000f280000100800 */
[----:B------:R-:W4:Y:S01]  /*163e0*/  LDL R44, [R1+0xc00] ;  /* 0x000c0000012c7983 */ /* 0x000f220000100800 */
[----:B--2---:R-:W-:-:S02]  /*163f0*/  @P1 IMAD.MOV.U32 R31, RZ, RZ, R34 ;  /* 0x000000ffff1f1224 */ /* 0x004fc400078e0022 */
[----:B------:R-:W-:-:S05]  /*16400*/  @P1 IMAD.MOV.U32 R30, RZ, RZ, R33 ;  /* 0x000000ffff1e1224 */ /* 0x000fca00078e0021 */
[----:B------:R3:W2:Y:S02]  /*16410*/  @P1 LDG.E.U16 R4, [R30.64] ;  /* 0x000000041e041981 */ /* 0x0006a4000c1e1500 */
[----:B---3--:R-:W-:Y:S02]  /*16420*/  @P0 IMAD.MOV.U32 R31, RZ, RZ, R58 ;  /* 0x000000ffff1f0224 */ /* 0x008fe400078e003a */
[----:B------:R-:W-:-:S05]  /*16430*/  @P0 IMAD.MOV.U32 R30, RZ, RZ, R12 ;  /* 0x000000ffff1e0224 */ /* 0x000fca00078e000c */
[----:B------:R4:W3:Y:S04]  /*16440*/  @P0 LDG.E.U16 R10, [R30.64] ;  /* 0x000000041e0a0981 */ /* 0x0008e8000c1e1500 */
[----:B------:R0:W-:Y:S01]  /*16450*/  STL [R1+0x1ed4], R5 ;  /* 0x001ed40501007387 */ /* 0x0001e20000100800 */
[----:B------:R-:W3:Y:S02]  /*16460*/  LDL R34, [R1+0xbf4] ;  /* 0x000bf40001227983 */ /* 0x000ee40000100800 */
[----:B------:R-:W3:Y:S01]  /*16470*/  LDL R33, [R1+0xbf8] ;  /* 0x000bf80001217983 */ /* 0x000ee20000100800 */
[----:B0-----:R-:W-:Y:S01]  /*16480*/  PRMT R5, RZ, 0x7610, R5 ;  /* 0x00007610ff057816 */ /* 0x001fe20000000005 */
[----:B----4-:R-:W-:Y:S02]  /*16490*/  @P0 IMAD.MOV.U32 R31, RZ, RZ, R57 ;  /* 0x000000ffff1f0224 */ /* 0x010fe400078e0039 */
[----:B------:R-:W-:-:S05]  /*164a0*/  @P0 IMAD.MOV.U32 R30, RZ, RZ, R7 ;  /* 0x000000ffff1e0224 */ /* 0x000fca00078e0007 */
[----:B------:R0:W4:Y:S04]  /*164b0*/  @P0 LDG.E.U16 R5, [R30.64] ;  /* 0x000000041e050981 */ /* 0x000128000c1e1500 */
[----:B--2---:R1:W-:Y:S01]  /*164c0*/  STL [R1+0x1ed8], R4 ;  /* 0x001ed80401007387 */ /* 0x0043e20000100800 */
[----:B------:R-:W2:Y:S03]  /*164d0*/  LDL R12, [R1+0xb8c] ;  /* 0x000b8c00010c7983 */ /* 0x000ea60000100800 */
[----:B---3--:R3:W-:Y:S01]  /*164e0*/  STL [R1+0x258], R10 ;  /* 0x0002580a01007387 */ /* 0x0087e20000100800 */
[----:B-1----:R-:W2:Y:S02]  /*164f0*/  LDL R4, [R1+0xb88] ;  /* 0x000b880001047983 */ /* 0x002ea40000100800 */
[----:B------:R-:W2:Y:S01]  /*16500*/  LDL R7, [R1+0xb84] ;  /* 0x000b840001077983 */ /* 0x000ea20000100800 */
[----:B---3--:R-:W3:Y:S01]  /*16510*/  LDL R10, [R1+0xb90] ;  /* 0x000b9000010a7983 */ /* 0x008ee20000100800 */
[----:B0-----:R-:W-:Y:S01]  /*16520*/  @P0 IMAD.MOV.U32 R30, RZ, RZ, R44 ;  /* 0x000000ffff1e0224 */ /* 0x001fe200078e002c */
[----:B------:R-:W-:Y:S01]  /*16530*/  PRMT R55, RZ, 0x7610, R55 ;  /* 0x00007610ff377816 */ /* 0x000fe20000000037 */
[----:B------:R-:W3:Y:S01]  /*16540*/  LDL R44, [R1+0xb7c] ;  /* 0x000b7c00012c7983 */ /* 0x000ee20000100800 */
[----:B------:R-:W-:Y:S01]  /*16550*/  ISETP.GT.AND P1, PT, R29, 0x37, PT ;  /* 0x000000371d00780c */ /* 0x000fe20003f24270 */
[----:B------:R-:W-:Y:S01]  /*16560*/  @P0 IMAD.MOV.U32 R31, RZ, RZ, R56 ;  /* 0x000000ffff1f0224 */ /* 0x000fe200078e0038 */
[----:B----4-:R0:W-:Y:S04]  /*16570*/  STL [R1+0x250], R5 ;  /* 0x0002500501007387 */ /* 0x0101e80000100800 */
[----:B------:R1:W4:Y:S01]  /*16580*/  @P0 LDG.E.U16 R55, [R30.64] ;  /* 0x000000041e370981 */ /* 0x000322000c1e1500 */
[----:B------:R-:W-:-:S03]  /*16590*/  PRMT R54, RZ, 0x7610, R54 ;  /* 0x00007610ff367816 */ /* 0x000fc60000000036 */
[----:B0-----:R-:W4:Y:S01]  /*165a0*/  LDL R5, [R1+0xb80] ;  /* 0x000b800001057983 */ /* 0x001f220000100800 */
[----:B-1----:R-:W-:Y:S02]  /*165b0*/  @P0 IMAD.MOV.U32 R30, RZ, RZ, R33 ;  /* 0x000000ffff1e0224 */ /* 0x002fe400078e0021 */
[----:B------:R-:W-:Y:S02]  /*165c0*/  @P0 IMAD.MOV.U32 R31, RZ, RZ, R34 ;  /* 0x000000ffff1f0224 */ /* 0x000fe400078e0022 */
[----:B------:R-:W4:Y:S01]  /*165d0*/  LDL R33, [R1+0xb78] ;  /* 0x000b780001217983 */ /* 0x000f220000100800 */
[----:B------:R-:W4:Y:S04]  /*165e0*/  LDL R34, [R1+0xb74] ;  /* 0x000b740001227983 */ /* 0x000f280000100800 */
[----:B------:R2:W4:Y:S02]  /*165f0*/  @P0 LDG.E.U16 R54, [R30.64] ;  /* 0x000000041e360981 */ /* 0x000524000c1e1500 */
[----:B--2---:R-:W-:-:S02]  /*16600*/  @P1 IMAD.MOV.U32 R31, RZ, RZ, R12 ;  /* 0x000000ffff1f1224 */ /* 0x004fc400078e000c */
[----:B------:R-:W2:Y:S01]  /*16610*/  LDL R12, [R1+0xb0c] ;  /* 0x000b0c00010c7983 */ /* 0x000ea20000100800 */
[----:B---3--:R-:W-:-:S03]  /*16620*/  @P1 IMAD.MOV.U32 R30, RZ, RZ, R10 ;  /* 0x000000ffff1e1224 */ /* 0x008fc600078e000a */
[----:B------:R-:W3:Y:S01]  /*16630*/  LDL R10, [R1+0xb10] ;  /* 0x000b1000010a7983 */ /* 0x000ee20000100800 */
[----:B------:R-:W-:Y:S02]  /*16640*/  PRMT R53, RZ, 0x7610, R53 ;  /* 0x00007610ff357816 */ /* 0x000fe40000000035 */
[----:B------:R-:W-:-:S04]  /*16650*/  PRMT R52, RZ, 0x7610, R52 ;  /* 0x00007610ff347816 */ /* 0x000fc80000000034 */
[----:B------:R0:W3:Y:S01]  /*16660*/  @P1 LDG.E.U16 R53, [R30.64] ;  /* 0x000000041e351981 */ /* 0x0000e2000c1e1500 */
[----:B------:R-:W-:Y:S02]  /*16670*/  PRMT R51, RZ, 0x7610, R51 ;  /* 0x00007610ff337816 */ /* 0x000fe40000000033 */
[----:B------:R-:W-:Y:S01]  /*16680*/  ISETP.GT.AND P0, PT, R29, 0x3b, PT ;  /* 0x0000003b1d00780c */ /* 0x000fe20003f04270 */
[----:B0-----:R-:W-:Y:S02]  /*16690*/  @P1 IMAD.MOV.U32 R30, RZ, RZ, R4 ;  /* 0x000000ffff1e1224 */ /* 0x001fe400078e0004 */
[----:B------:R-:W-:Y:S01]  /*166a0*/  @P1 IMAD.MOV.U32 R31, RZ, RZ, R7 ;  /* 0x000000ffff1f1224 */ /* 0x000fe200078e0007 */
[----:B------:R-:W3:Y:S04]  /*166b0*/  LDL R4, [R1+0xb08] ;  /* 0x000b080001047983 */ /* 0x000ee80000100800 */
[----:B------:R-:W3:Y:S04]  /*166c0*/  LDL R7, [R1+0xb04] ;  /* 0x000b040001077983 */ /* 0x000ee80000100800 */
[----:B------:R4:W3:Y:S01]  /*166d0*/  @P1 LDG.E.U16 R52, [R30.64] ;  /* 0x000000041e341981 */ /* 0x0008e2000c1e1500 */
[----:B------:R-:W-:Y:S01]  /*166e0*/  PRMT R46, RZ, 0x7610, R46 ;  /* 0x00007610ff2e7816 */ /* 0x000fe2000000002e */
[----:B----4-:R-:W-:-:S02]  /*166f0*/  @P1 IMAD.MOV.U32 R30, RZ, RZ, R5 ;  /* 0x000000ffff1e1224 */ /* 0x010fc400078e0005 */
        /* <DEDUP_REMOVED lines=12> */
[----:B------:R-:W-:Y:S02]  /*167c0*/  PRMT R45, RZ, 0x7610, R45 ;  /* 0x00007610ff2d7816 */ /* 0x000fe4000000002d */
[----:B------:R-:W-:Y:S02]  /*167d0*/  PRMT R43, RZ, 0x7610, R43 ;  /* 0x00007610ff2b7816 */ /* 0x000fe4000000002b */
[----:B------:R-:W-:Y:S01]  /*167e0*/  ISETP.GT.AND P1, PT, R29, 0x3f, PT ;  /* 0x0000003f1d00780c */ /* 0x000fe20003f24270 */
[----:B------:R-:W2:Y:S04]  /*167f0*/  LDL R12, [R1+0xa90] ;  /* 0x000a9000010c7983 */ /* 0x000ea80000100800 */
[----:B------:R0:W3:Y:S01]  /*16800*/  @P0 LDG.E.U16 R9, [R30.64] ;  /* 0x000000041e090981 */ /* 0x0000e2000c1e1500 */
[----:B------:R-:W-:Y:S02]  /*16810*/  STL [R1+0x248], R55 ;  /* 0x0002483701007387 */ /* 0x000fe40000100800 */
[----:B------:R-:W2:Y:S01]  /*16820*/  LDL R10, [R1+0xa84] ;  /* 0x000a8400010a7983 */ /* 0x000ea20000100800 */
[----:B------:R-:W-:Y:S01]  /*16830*/  PRMT R32, RZ, 0x7610, R32 ;  /* 0x00007610ff207816 */ /* 0x000fe20000000020 */
[----:B0-----:R-:W-:-:S02]  /*16840*/  @P0 IMAD.MOV.U32 R30, RZ, RZ, R4 ;  /* 0x000000ffff1e0224 */ /* 0x001fc400078e0004 */
[----:B------:R-:W-:-:S05]  /*16850*/  @P0 IMAD.MOV.U32 R31, RZ, RZ, R7 ;  /* 0x000000ffff1f0224 */ /* 0x000fca00078e0007 */
[----:B------:R4:W2:Y:S02]  /*16860*/  @P0 LDG.E.U16 R45, [R30.64] ;  /* 0x000000041e2d0981 */ /* 0x0008a4000c1e1500 */
[----:B----4-:R-:W-:Y:S02]  /*16870*/  @P0 IMAD.MOV.U32 R30, RZ, RZ, R5 ;  /* 0x000000ffff1e0224 */ /* 0x010fe400078e0005 */
[----:B------:R-:W-:-:S05]  /*16880*/  @P0 IMAD.MOV.U32 R31, RZ, RZ, R44 ;  /* 0x000000ffff1f0224 */ /* 0x000fca00078e002c */
[----:B------:R0:W4:Y:S02]  /*16890*/  @P0 LDG.E.U16 R43, [R30.64] ;  /* 0x000000041e2b0981 */ /* 0x000124000c1e1500 */
[----:B0-----:R-:W-:Y:S02]  /*168a0*/  @P0 IMAD.MOV.U32 R30, RZ, RZ, R33 ;  /* 0x000000ffff1e0224 */ /* 0x001fe400078e0021 */
[----:B------:R-:W-:-:S05]  /*168b0*/  @P0 IMAD.MOV.U32 R31, RZ, RZ, R34 ;  /* 0x000000ffff1f0224 */ /* 0x000fca00078e0022 */
[----:B------:R0:W4:Y:S02]  /*168c0*/  @P0 LDG.E.U16 R32, [R30.64] ;  /* 0x000000041e200981 */ /* 0x000124000c1e1500 */
[----:B0-----:R-:W-:Y:S02]  /*168d0*/  @P1 IMAD.MOV.U32 R31, RZ, RZ, R2 ;  /* 0x000000ffff1f1224 */ /* 0x001fe400078e0002 */
[----:B---3--:R0:W-:Y:S01]  /*168e0*/  STL [R1+0x218], R9 ;  /* 0x0002180901007387 */ /* 0x0081e20000100800 */
[----:B------:R-:W3:Y:S03]  /*168f0*/  LDL R7, [R1+0xa7c] ;  /* 0x000a7c0001077983 */ /* 0x000ee60000100800 */
[----:B0-----:R-:W3:Y:S01]  /*16900*/  LDL R9, [R1+0xa88] ;  /* 0x000a880001097983 */ /* 0x001ee20000100800 */
[----:B------:R-:W-:Y:S02]  /*16910*/  STL [R1+0x240], R54 ;  /* 0x0002403601007387 */ /* 0x000fe40000100800 */
[----:B------:R-:W4:Y:S02]  /*16920*/  LDL R4, [R1+0xa78] ;  /* 0x000a780001047983 */ /* 0x000f240000100800 */
[----:B------:R-:W4:Y:S01]  /*16930*/  LDL R5, [R1+0xa74] ;  /* 0x000a740001057983 */ /* 0x000f220000100800 */
[----:B------:R-:W-:Y:S01]  /*16940*/  STL [R1+0x238], R53 ;  /* 0x0002383501007387 */ /* 0x000fe20000100800 */
[----:B------:R-:W-:Y:S02]  /*16950*/  STL [R1+0x230], R52 ;  /* 0x0002303401007387 */ /* 0x000fe40000100800 */
[----:B------:R0:W-:Y:S02]  /*16960*/  STL [R1+0x14bc], R2 ;  /* 0x0014bc0201007387 */ /* 0x0001e40000100800 */
[----:B0-----:R-:W4:Y:S01]  /*16970*/  LDL.LU R2, [R1+0xa80] ;  /* 0x000a800001027983 */ /* 0x001f220000300800 */
[----:B------:R-:W-:Y:S01]  /*16980*/  PRMT R11, RZ, 0x7610, R11 ;  /* 0x00007610ff0b7816 */ /* 0x000fe2000000000b */
[----:B--2---:R-:W-:Y:S01]  /*16990*/  @P1 IMAD.MOV.U32 R30, RZ, RZ, R12 ;  /* 0x000000ffff1e1224 */ /* 0x004fe200078e000c */
[----:B------:R-:W-:-:S04]  /*169a0*/  PRMT R8, RZ, 0x7610, R8 ;  /* 0x00007610ff087816 */ /* 0x000fc80000000008 */
[----:B------:R0:W2:Y:S01]  /*169b0*/  @P1 LDG.E.U16 R11, [R30.64] ;  /* 0x000000041e0b1981 */ /* 0x0000a2000c1e1500 */
[----:B------:R-:W-:Y:S01]  /*169c0*/  PRMT R6, RZ, 0x7610, R6 ;  /* 0x00007610ff067816 */ /* 0x000fe20000000006 */
[----:B0-----:R-:W-:Y:S01]  /*169d0*/  @P1 IMAD.MOV.U32 R31, RZ, RZ, R10 ;  /* 0x000000ffff1f1224 */ /* 0x001fe200078e000a */
[----:B------:R-:W-:Y:S01]  /*169e0*/  PRMT R0, RZ, 0x7610, R0 ;  /* 0x00007610ff007816 */ /* 0x000fe20000000000 */
[----:B---3--:R-:W-:-:S05]  /*169f0*/  @P1 IMAD.MOV.U32 R30, RZ, RZ, R9 ;  /* 0x000000ffff1e1224 */ /* 0x008fca00078e0009 */
[----:B------:R0:W3:Y:S02]  /*16a00*/  @P1 LDG.E.U16 R8, [R30.64] ;  /* 0x000000041e081981 */ /* 0x0000e4000c1e1500 */
[----:B0-----:R-:W-:Y:S02]  /*16a10*/  @P1 IMAD.MOV.U32 R31, RZ, RZ, R7 ;  /* 0x000000ffff1f1224 */ /* 0x001fe400078e0007 */
[----:B----4-:R-:W-:-:S05]  /*16a20*/  @P1 IMAD.MOV.U32 R30, RZ, RZ, R2 ;  /* 0x000000ffff1e1224 */ /* 0x010fca00078e0002 */
[----:B------:R0:W4:Y:S02]  /*16a30*/  @P1 LDG.E.U16 R6, [R30.64] ;  /* 0x000000041e061981 */ /* 0x000124000c1e1500 */
[----:B0-----:R-:W-:Y:S02]  /*16a40*/  @P1 IMAD.MOV.U32 R30, RZ, RZ, R4 ;  /* 0x000000ffff1e1224 */ /* 0x001fe400078e0004 */
[----:B------:R-:W-:-:S05]  /*16a50*/  @P1 IMAD.MOV.U32 R31, RZ, RZ, R5 ;  /* 0x000000ffff1f1224 */ /* 0x000fca00078e0005 */
[----:B------:R-:W2:Y:S04]  /*16a60*/  @P1 LDG.E.U16 R0, [R30.64] ;  /* 0x000000041e001981 */ /* 0x000ea8000c1e1500 */
[----:B------:R-:W-:Y:S01]  /*16a70*/  STL [R1+0x228], R51 ;  /* 0x0002283301007387 */ /* 0x000fe20000100800 */
[----:B------:R-:W-:Y:S02]  /*16a80*/  STL [R1+0x1504], R2 ;  /* 0x0015040201007387 */ /* 0x000fe40000100800 */
[----:B------:R-:W-:Y:S02]  /*16a90*/  STL [R1+0x220], R46 ;  /* 0x0002202e01007387 */ /* 0x000fe40000100800 */
[----:B------:R-:W-:Y:S01]  /*16aa0*/  STL [R1+0x1e60], R2 ;  /* 0x001e600201007387 */ /* 0x000fe20000100800 */
[----:B------:R-:W3:Y:S01]  /*16ab0*/  LDL.LU R34, [R1+0x350] ;  /* 0x0003500001227983 */ /* 0x000ee20000300800 */
[----:B------:R0:W-:Y:S03]  /*16ac0*/  STL [R1+0x208], R43 ;  /* 0x0002082b01007387 */ /* 0x0001e60000100800 */
[----:B------:R-:W1:Y:S04]  /*16ad0*/  S2R R3, SR_TID.X ;  /* 0x0000000000037919 */ /* 0x000e680000002100 */
[----:B------:R-:W1:Y:S04]  /*16ae0*/  S2R R33, SR_TID.X ;  /* 0x0000000000217919 */ /* 0x000e680000002100 */
[----:B------:R-:W-:Y:S06]  /*16af0*/  BAR.SYNC.DEFER_BLOCKING 0x0 ;  /* 0x0000000000007b1d */ /* 0x000fec0000010000 */
[----:B0-----:R-:W3:Y:S01]  /*16b00*/  LDL.LU R43, [R1+0x34c] ;  /* 0x00034c00012b7983 */ /* 0x001ee20000300800 */
[----:B------:R-:W3:Y:S02]  /*16b10*/  LDL.LU R44, [R1+0x348] ;  /* 0x00034800012c7983 */ /* 0x000ee40000300800 */
[----:B------:R0:W-:Y:S02]  /*16b20*/  STL [R1+0x210], R45 ;  /* 0x0002102d01007387 */ /* 0x0001e40000100800 */
[----:B0-----:R-:W4:Y:S01]  /*16b30*/  LDL.LU R45, [R1+0x344] ;  /* 0x00034400012d7983 */ /* 0x001f220000300800 */
[----:B------:R-:W4:Y:S02]  /*16b40*/  LDL.LU R46, [R1+0x310] ;  /* 0x00031000012e7983 */ /* 0x000f240000300800 */
[----:B------:R-:W4:Y:S02]  /*16b50*/  LDL.LU R51, [R1+0x30c] ;  /* 0x00030c0001337983 */ /* 0x000f240000300800 */
[----:B------:R-:W4:Y:S01]  /*16b60*/  LDL.LU R52, [R1+0x308] ;  /* 0x0003080001347983 */ /* 0x000f220000300800 */
[----:B------:R-:W4:Y:S01]  /*16b70*/  LDL.LU R53, [R1+0x304] ;  /* 0x0003040001357983 */ /* 0x000f220000300800 */
[----:B------:R-:W4:Y:S02]  /*16b80*/  LDL.LU R54, [R1+0x290] ;  /* 0x0002900001367983 */ /* 0x000f240000300800 */
[----:B------:R-:W4:Y:S02]  /*16b90*/  LDL.LU R55, [R1+0x28c] ;  /* 0x00028c0001377983 */ /* 0x000f240000300800 */
[----:B------:R-:W4:Y:S01]  /*16ba0*/  LDL.LU R56, [R1+0x288] ;  /* 0x0002880001387983 */ /* 0x000f220000300800 */
[----:B------:R-:W4:Y:S01]  /*16bb0*/  LDL.LU R57, [R1+0x284] ;  /* 0x0002840001397983 */ /* 0x000f220000300800 */
[----:B------:R-:W4:Y:S02]  /*16bc0*/  LDL.LU R58, [R1+0x260] ;  /* 0x00026000013a7983 */ /* 0x000f240000300800 */
[----:B------:R-:W4:Y:S02]  /*16bd0*/  LDL.LU R59, [R1+0x25c] ;  /* 0x00025c00013b7983 */ /* 0x000f240000300800 */
[----:B------:R-:W4:Y:S01]  /*16be0*/  LDL.LU R60, [R1+0x254] ;  /* 0x00025400013c7983 */ /* 0x000f220000300800 */
[----:B------:R-:W-:Y:S01]  /*16bf0*/  STL [R1+0x204], R32 ;  /* 0x0002042001007387 */ /* 0x000fe20000100800 */
[----:B------:R-:W4:Y:S03]  /*16c00*/  LDL.LU R61, [R1+0x24c] ;  /* 0x00024c00013d7983 */ /* 0x000f260000300800 */
[----:B--2---:R0:W-:Y:S04]  /*16c10*/  STL [R1+0x1f0], R0 ;  /* 0x0001f00001007387 */ /* 0x0041e80000100800 */
[----:B0-----:R-:W2:Y:S01]  /*16c20*/  LDL.LU R0, [R1+0x1f4] ;  /* 0x0001f40001007983 */ /* 0x001ea20000300800 */
[----:B------:R-:W-:Y:S02]  /*16c30*/  STL [R1+0x1da8], R30 ;  /* 0x001da81e01007387 */ /* 0x000fe40000100800 */
[----:B------:R-:W-:Y:S02]  /*16c40*/  STL [R1+0x1db0], R30 ;  /* 0x001db01e01007387 */ /* 0x000fe40000100800 */
[----:B------:R-:W-:Y:S01]  /*16c50*/  STL [R1+0x200], R11 ;  /* 0x0002000b01007387 */ /* 0x000fe20000100800 */
[----:B------:R-:W-:Y:S01]  /*16c60*/  STL [R1+0x1db8], R30 ;  /* 0x001db81e01007387 */ /* 0x000fe20000100800 */
[----:B------:R-:W-:Y:S02]  /*16c70*/  STL [R1+0x1dc0], R30 ;  /* 0x001dc01e01007387 */ /* 0x000fe40000100800 */
[----:B------:R-:W-:Y:S02]  /*16c80*/  STL [R1+0x1dc8], R30 ;  /* 0x001dc81e01007387 */ /* 0x000fe40000100800 */
[----:B---3--:R-:W-:Y:S01]  /*16c90*/  STL [R1+0x1fc], R8 ;  /* 0x0001fc0801007387 */ /* 0x008fe20000100800 */
[----:B------:R-:W-:Y:S01]  /*16ca0*/  STL [R1+0x1dd0], R30 ;  /* 0x001dd01e01007387 */ /* 0x000fe20000100800 */
[----:B------:R-:W-:Y:S02]  /*16cb0*/  STL [R1+0x1dd8], R30 ;  /* 0x001dd81e01007387 */ /* 0x000fe40000100800 */
[----:B------:R-:W-:Y:S02]  /*16cc0*/  STL [R1+0x1de0], R30 ;  /* 0x001de01e01007387 */ /* 0x000fe40000100800 */
[----:B------:R-:W-:Y:S01]  /*16cd0*/  STL [R1+0x1de8], R30 ;  /* 0x001de81e01007387 */ /* 0x000fe20000100800 */
[----:B------:R-:W-:Y:S01]  /*16ce0*/  STL [R1+0x1df0], R30 ;  /* 0x001df01e01007387 */ /* 0x000fe20000100800 */
[----:B----4-:R-:W-:Y:S03]  /*16cf0*/  STL [R1+0x1f8], R6 ;  /* 0x0001f80601007387 */ /* 0x010fe60000100800 */
[----:B------:R-:W-:Y:S01]  /*16d00*/  STL [R1+0x1df8], R30 ;  /* 0x001df81e01007387 */ /* 0x000fe20000100800 */
[----:B------:R-:W-:Y:S03]  /*16d10*/  STL [R1+0x1e00], R30 ;  /* 0x001e001e01007387 */ /* 0x000fe60000100800 */
[----:B------:R-:W-:Y:S01]  /*16d20*/  STL [R1+0x1e08], R30 ;  /* 0x001e081e01007387 */ /* 0x000fe20000100800 */
[----:B------:R-:W-:Y:S02]  /*16d30*/  STL [R1+0x1e10], R30 ;  /* 0x001e101e01007387 */ /* 0x000fe40000100800 */
[----:B------:R-:W-:Y:S02]  /*16d40*/  STL [R1+0x1e18], R30 ;  /* 0x001e181e01007387 */ /* 0x000fe40000100800 */
[----:B------:R-:W-:Y:S01]  /*16d50*/  STL [R1+0x1e20], R30 ;  /* 0x001e201e01007387 */ /* 0x000fe20000100800 */
[----:B------:R-:W-:Y:S01]  /*16d60*/  STL [R1+0x1e28], R30 ;  /* 0x001e281e01007387 */ /* 0x000fe20000100800 */
[----:B------:R-:W-:Y:S02]  /*16d70*/  STL [R1+0x1e30], R30 ;  /* 0x001e301e01007387 */ /* 0x000fe40000100800 */
[----:B------:R-:W-:Y:S02]  /*16d80*/  STL [R1+0x1e38], R30 ;  /* 0x001e381e01007387 */ /* 0x000fe40000100800 */
[----:B------:R-:W-:Y:S01]  /*16d90*/  STL [R1+0x1e40], R30 ;  /* 0x001e401e01007387 */ /* 0x000fe20000100800 */
[----:B------:R-:W-:Y:S01]  /*16da0*/  STL [R1+0x1e48], R30 ;  /* 0x001e481e01007387 */ /* 0x000fe20000100800 */
[----:B------:R-:W-:Y:S02]  /*16db0*/  STL [R1+0x1e50], R30 ;  /* 0x001e501e01007387 */ /* 0x000fe40000100800 */
[----:B------:R-:W-:Y:S02]  /*16dc0*/  STL [R1+0x1e58], R30 ;  /* 0x001e581e01007387 */ /* 0x000fe40000100800 */
[----:B------:R0:W-:Y:S01]  /*16dd0*/  STL [R1+0x1e64], R30 ;  /* 0x001e641e01007387 */ /* 0x0001e20000100800 */
        /* <DEDUP_REMOVED lines=21> */
[----:B-1----:R-:W-:Y:S01]  /*16f30*/  LOP3.LUT R3, R3, 0x1f, RZ, 0xc0, !PT ;  /* 0x0000001f03037812 */ /* 0x002fe200078ec0ff */
[----:B------:R-:W-:Y:S02]  /*16f40*/  STL [R1+0x1e2c], R31 ;  /* 0x001e2c1f01007387 */ /* 0x000fe40000100800 */
[----:B------:R-:W-:Y:S01]  /*16f50*/  STL [R1+0x1e34], R31 ;  /* 0x001e341f01007387 */ /* 0x000fe20000100800 */
[----:B------:R-:W-:Y:S01]  /*16f60*/  STL [R1+0x1e3c], R31 ;  /* 0x001e3c1f01007387 */ /* 0x000fe20000100800 */
[----:B------:R-:W-:Y:S02]  /*16f70*/  STL [R1+0x1e44], R31 ;  /* 0x001e441f01007387 */ /* 0x000fe40000100800 */
[----:B------:R-:W-:Y:S02]  /*16f80*/  STL [R1+0x1e4c], R31 ;  /* 0x001e4c1f01007387 */ /* 0x000fe40000100800 */
[----:B------:R-:W-:Y:S01]  /*16f90*/  IMAD.SHL.U32 R3, R3, 0x2, RZ ;  /* 0x0000000203037824 */ /* 0x000fe200078e00ff */
[----:B------:R-:W-:Y:S01]  /*16fa0*/  STL [R1+0x1e54], R31 ;  /* 0x001e541f01007387 */ /* 0x000fe20000100800 */
[----:B------:R-:W-:Y:S02]  /*16fb0*/  STL [R1+0x1e5c], R31 ;  /* 0x001e5c1f01007387 */ /* 0x000fe40000100800 */
[----:B------:R-:W-:Y:S02]  /*16fc0*/  STL [R1+0x1e68], R31 ;  /* 0x001e681f01007387 */ /* 0x000fe40000100800 */
[----:B------:R-:W-:Y:S01]  /*16fd0*/  STL [R1+0x1d98], R29 ;  /* 0x001d981d01007387 */ /* 0x000fe20000100800 */
[----:B------:R-:W-:Y:S01]  /*16fe0*/  LOP3.LUT R32, R33, 0x1f, RZ, 0xc0, !PT ;  /* 0x0000001f21207812 */ /* 0x000fe200078ec0ff */
[----:B------:R-:W-:Y:S01]  /*16ff0*/  STL [R1+0x1da0], R29 ;  /* 0x001da01d01007387 */ /* 0x000fe20000100800 */
[----:B------:R-:W-:Y:S03]  /*17000*/  STL [R1+0x1e74], R29 ;  /* 0x001e741d01007387 */ /* 0x000fe60000100800 */
[----:B------:R1:W-:Y:S04]  /*17010*/  STS.U16 [R3+0x400], R51 ;  /* 0x0004003303007388 */ /* 0x0003e80000000400 */
[----:B------:R3:W-:Y:S04]  /*17020*/  STS.U16 [R3+0x4c0], R52 ;  /* 0x0004c03403007388 */ /* 0x0007e80000000400 */
[----:B------:R4:W-:Y:S01]  /*17030*/  STS.U16 [R3+0x480], R53 ;  /* 0x0004803503007388 */ /* 0x0009e20000000400 */
[----:B------:R-:W-:-:S02]  /*17040*/  LOP3.LUT R2, R32, 0x20, RZ, 0xfc, !PT ;  /* 0x0000002020027812 */ /* 0x000fc400078efcff */
[----:B0-----:R-:W-:Y:S01]  /*17050*/  LOP3.LUT R30, R33, 0x1f, RZ, 0xc0, !PT ;  /* 0x0000001f211e7812 */ /* 0x001fe200078ec0ff */
[----:B------:R0:W-:Y:S04]  /*17060*/  STS.U16 [R3+0x800], R54 ;  /* 0x0008003603007388 */ /* 0x0001e80000000400 */
[----:B------:R0:W-:Y:S04]  /*17070*/  STS.U16 [R3+0xc00], R59 ;  /* 0x000c003b03007388 */ /* 0x0001e80000000400 */
[----:B-1----:R-:W2:Y:S01]  /*17080*/  LDL.LU R51, [R1+0x1ec] ;  /* 0x0001ec0001337983 */ /* 0x002ea20000300800 */
[----:B---3--:R-:W3:Y:S02]  /*17090*/  LDL.LU R52, [R1+0x1e8] ;  /* 0x0001e80001347983 */ /* 0x008ee40000300800 */
[----:B----4-:R-:W4:Y:S01]  /*170a0*/  LDL.LU R53, [R1+0x1e4] ;  /* 0x0001e40001357983 */ /* 0x010f220000300800 */
[----:B------:R1:W-:Y:S04]  /*170b0*/  STS.U16 [R3+0xcc0], R60 ;  /* 0x000cc03c03007388 */ /* 0x0003e80000000400 */
[----:B0-----:R-:W4:Y:S01]  /*170c0*/  LDL.LU R54, [R1+0x190] ;  /* 0x0001900001367983 */ /* 0x001f220000300800 */
[----:B------:R-:W4:Y:S03]  /*170d0*/  LDL.LU R59, [R1+0x18c] ;  /* 0x00018c00013b7983 */ /* 0x000f260000300800 */
[----:B------:R0:W-:Y:S01]  /*170e0*/  STS.U16 [R3+0xc80], R61 ;  /* 0x000c803d03007388 */ /* 0x0001e20000000400 */
[----:B------:R-:W-:-:S02]  /*170f0*/  ISETP.GE.AND P1, PT, R2, R29, PT ;  /* 0x0000001d0200720c */ /* 0x000fc40003f26270 */
[----:B------:R-:W-:Y:S01]  /*17100*/  ISETP.GE.AND P0, PT, R30, R29, PT ;  /* 0x0000001d1e00720c */ /* 0x000fe20003f06270 */
[----:B-1----:R-:W4:Y:S01]  /*17110*/  LDL.LU R60, [R1+0x188] ;  /* 0x00018800013c7983 */ /* 0x002f220000300800 */
[----:B0-----:R-:W4:Y:S02]  /*17120*/  LDL.LU R61, [R1+0x184] ;  /* 0x00018400013d7983 */ /* 0x001f240000300800 */
        /* <DEDUP_REMOVED lines=12> */
[----:B------:R-:W4:Y:S01]  /*171f0*/  LDL.LU R32, [R1+0x80] ;  /* 0x0000800001207983 */ /* 0x000f220000300800 */
[----:B------:R0:W-:Y:S01]  /*17200*/  STS.U16 [R3], R34 ;  /* 0x0000002203007388 */ /* 0x0001e20000000400 */
[----:B------:R-:W4:Y:S03]  /*17210*/  LDL.LU R33, [R1+0x6c] ;  /* 0x00006c0001217983 */ /* 0x000f260000300800 */
[----:B------:R1:W-:Y:S04]  /*17220*/  STS.U16 [R3+0x40], R43 ;  /* 0x0000402b03007388 */ /* 0x0003e80000000400 */
[----:B------:R1:W-:Y:S04]  /*17230*/  STS.U16 [R3+0x80], R44 ;  /* 0x0000802c03007388 */ /* 0x0003e80000000400 */
[----:B------:R1:W-:Y:S04]  /*17240*/  STS.U16 [R3+0xc0], R45 ;  /* 0x0000c02d03007388 */ /* 0x0003e80000000400 */
[----:B------:R1:W-:Y:S04]  /*17250*/  STS.U16 [R3+0x440], R46 ;  /* 0x0004402e03007388 */ /* 0x0003e80000000400 */
[----:B------:R1:W-:Y:S04]  /*17260*/  STS.U16 [R3+0x840], R55 ;  /* 0x0008403703007388 */ /* 0x0003e80000000400 */
[----:B0-----:R-:W4:Y:S01]  /*17270*/  LDL.LU R34, [R1+0x68] ;  /* 0x0000680001227983 */ /* 0x001f220000300800 */
[----:B-1----:R-:W4:Y:S02]  /*17280*/  LDL.LU R43, [R1+0x64] ;  /* 0x00006400012b7983 */ /* 0x002f240000300800 */
[----:B------:R-:W4:Y:S01]  /*17290*/  LDL.LU R44, [R1+0x40] ;  /* 0x00004000012c7983 */ /* 0x000f220000300800 */
[----:B------:R-:W4:Y:S01]  /*172a0*/  LDL.LU R45, [R1+0x3c] ;  /* 0x00003c00012d7983 */ /* 0x000f220000300800 */
[----:B------:R-:W4:Y:S03]  /*172b0*/  LDL.LU R46, [R1+0x38] ;  /* 0x00003800012e7983 */ /* 0x000f260000300800 */
[----:B------:R0:W-:Y:S01]  /*172c0*/  STS.U16 [R3+0x880], R56 ;  /* 0x0008803803007388 */ /* 0x0001e20000000400 */
[----:B------:R-:W4:Y:S03]  /*172d0*/  LDL.LU R55, [R1+0x34] ;  /* 0x0000340001377983 */ /* 0x000f260000300800 */
[----:B------:R1:W-:Y:S04]  /*172e0*/  STS.U16 [R3+0x8c0], R57 ;  /* 0x0008c03903007388 */ /* 0x0003e80000000400 */
[----:B------:R1:W-:Y:S04]  /*172f0*/  STS.U16 [R3+0xc40], R58 ;  /* 0x000c403a03007388 */ /* 0x0003e80000000400 */
[----:B0-----:R-:W4:Y:S01]  /*17300*/  LDL.LU R56, [R1+0x10] ;  /* 0x0000100001387983 */ /* 0x001f220000300800 */
[----:B-1----:R-:W4:Y:S02]  /*17310*/  LDL.LU R57, [R1+0xc] ;  /* 0x00000c0001397983 */ /* 0x002f240000300800 */
[----:B------:R-:W4:Y:S01]  /*17320*/  LDL.LU R58, [R1+0x8] ;  /* 0x00000800013a7983 */ /* 0x000f220000300800 */
[----:B--2---:R0:W-:Y:S04]  /*17330*/  STS.U16 [R3+0x1000], R0 ;  /* 0x0010000003007388 */ /* 0x0041e80000000400 */
[----:B0-----:R-:W2:Y:S04]  /*17340*/  LDL.LU R0, [R1+0x4] ;  /* 0x0000040001007983 */ /* 0x001ea80000300800 */
[----:B------:R0:W-:Y:S04]  /*17350*/  STS.U16 [R3+0x1040], R51 ;  /* 0x0010403303007388 */ /* 0x0001e80000000400 */
[----:B---3--:R1:W-:Y:S04]  /*17360*/  STS.U16 [R3+0x1080], R52 ;  /* 0x0010803403007388 */ /* 0x0083e80000000400 */
[----:B----4-:R3:W-:Y:S04]  /*17370*/  STS.U16 [R3+0x10c0], R53 ;  /* 0x0010c03503007388 */ /* 0x0107e80000000400 */
[----:B------:R4:W-:Y:S04]  /*17380*/  STS.U16 [R3+0x1440], R54 ;  /* 0x0014403603007388 */ /* 0x0009e80000000400 */
[----:B------:R4:W-:Y:S04]  /*17390*/  STS.U16 [R3+0x1400], R59 ;  /* 0x0014003b03007388 */ /* 0x0009e80000000400 */
[----:B0-----:R-:W2:Y:S01]  /*173a0*/  LDL.LU R51, [R1+0x1f08] ;  /* 0x001f080001337983 */ /* 0x001ea20000300800 */
[----:B-1----:R-:W2:Y:S03]  /*173b0*/  LDL.LU R52, [R1+0x1f04] ;  /* 0x001f040001347983 */ /* 0x002ea60000300800 */
[----:B---3--:R-:W3:Y:S01]  /*173c0*/  LDL.LU R53, [R1+0x1f00] ;  /* 0x001f000001357983 */ /* 0x008ee20000300800 */
[----:B----4-:R-:W4:Y:S03]  /*173d0*/  LDL.LU R54, [R1+0x1efc] ;  /* 0x001efc0001367983 */ /* 0x010f260000300800 */
[----:B------:R-:W4:Y:S04]  /*173e0*/  LDL.LU R59, [R1+0x1ef8] ;  /* 0x001ef800013b7983 */ /* 0x000f280000300800 */
[----:B------:R0:W-:Y:S04]  /*173f0*/  STS.U16 [R3+0x14c0], R60 ;  /* 0x0014c03c03007388 */ /* 0x0001e80000000400 */
[----:B------:R1:W-:Y:S04]  /*17400*/  STS.U16 [R3+0x1480], R61 ;  /* 0x0014803d03007388 */ /* 0x0003e80000000400 */
[----:B0-----:R-:W4:Y:S01]  /*17410*/  LDL.LU R60, [R1+0x1ef4] ;  /* 0x001ef400013c7983 */ /* 0x001f220000300800 */
[----:B-1----:R-:W4:Y:S03]  /*17420*/  LDL.LU R61, [R1+0x1ef0] ;  /* 0x001ef000013d7983 */ /* 0x002f260000300800 */
[----:B------:R0:W-:Y:S04]  /*17430*/  STS.U16 [R3+0x20c0], R12 ;  /* 0x0020c00c03007388 */ /* 0x0001e80000000400 */
[----:B------:R1:W-:Y:S04]  /*17440*/  STS.U16 [R3+0x2440], R32 ;  /* 0x0024402003007388 */ /* 0x0003e80000000400 */
[----:B------:R1:W-:Y:S04]  /*17450*/  STS.U16 [R3+0x2400], R33 ;  /* 0x0024002103007388 */ /* 0x0003e80000000400 */
[----:B0-----:R-:W4:Y:S01]  /*17460*/  LDL.LU R12, [R1+0x340] ;  /* 0x00034000010c7983 */ /* 0x001f220000300800 */
[----:B-1----:R-:W4:Y:S03]  /*17470*/  LDL.LU R32, [R1+0x33c] ;  /* 0x00033c0001207983 */ /* 0x002f260000300800 */
[----:B------:R0:W-:Y:S01]  /*17480*/  STS.U16 [R3+0x24c0], R34 ;  /* 0x0024c02203007388 */ /* 0x0001e20000000400 */
        /* <DEDUP_REMOVED lines=21> */
[----:B------:R-:W-:Y:S04]  /*175e0*/  STS.U16 [R3+0x1800], R29 ;  /* 0x0018001d03007388 */ /* 0x000fe80000000400 */
[----:B------:R-:W-:Y:S04]  /*175f0*/  STS.U16 [R3+0x1840], R31 ;  /* 0x0018401f03007388 */ /* 0x000fe80000000400 */
[----:B------:R-:W-:Y:S04]  /*17600*/  STS.U16 [R3+0x18c0], R4 ;  /* 0x0018c00403007388 */ /* 0x000fe80000000400 */
[----:B------:R-:W-:Y:S04]  /*17610*/  STS.U16 [R3+0x1c40], R5 ;  /* 0x001c400503007388 */ /* 0x000fe80000000400 */
[----:B------:R-:W-:Y:S04]  /*17620*/  STS.U16 [R3+0x1c00], R6 ;  /* 0x001c000603007388 */ /* 0x000fe80000000400 */
[----:B------:R-:W-:Y:S01]  /*17630*/  STS.U16 [R3+0x1cc0], R7 ;  /* 0x001cc00703007388 */ /* 0x000fe20000000400 */
[----:B0-----:R-:W-:-:S03]  /*17640*/  LOP3.LUT R2, R3, 0x10, RZ, 0x3c, !PT ;  /* 0x0000001003027812 */ /* 0x001fc600078e3cff */
[----:B------:R-:W-:Y:S04]  /*17650*/  STS.U16 [R3+0x1c80], R8 ;  /* 0x001c800803007388 */ /* 0x000fe80000000400 */
        /* <DEDUP_REMOVED lines=16> */
[----:B----4-:R-:W-:Y:S04]  /*17760*/  STS.U16 [R3+0x3000], R54 ;  /* 0x0030003603007388 */ /* 0x010fe80000000400 */
[----:B---3--:R-:W-:Y:S04]  /*17770*/  STS.U16 [R3+0x3040], R53 ;  /* 0x0030403503007388 */ /* 0x008fe80000000400 */
[----:B------:R-:W-:Y:S04]  /*17780*/  STS.U16 [R3+0x3080], R52 ;  /* 0x0030803403007388 */ /* 0x000fe80000000400 */
        /* <DEDUP_REMOVED lines=8> */
[----:B------:R-:W-:Y:S01]  /*17810*/  STS.U16 [R2+0x100], R12 ;  /* 0x0001000c02007388 */ /* 0x000fe20000000400 */
[----:B------:R-:W-:Y:S02]  /*17820*/  STS.U16 [R2+0x140], R32 ;  /* 0x0001402002007388 */ /* 0x000fe40000000400 */
[----:B------:R-:W-:Y:S01]  /*17830*/  STS.U16 [R2+0x180], R33 ;  /* 0x0001802102007388 */ /* 0x000fe20000000400 */
        /* <DEDUP_REMOVED lines=9> */
[----:B--2---:R0:W-:Y:S04]  /*178d0*/  STS.U16 [R2+0xd40], R0 ;  /* 0x000d400002007388 */ /* 0x0041e80000000400 */
[----:B0-----:R-:W2:Y:S01]  /*178e0*/  LDL.LU R0, [R1+0x23c] ;  /* 0x00023c0001007983 */ /* 0x001ea20000300800 */
[----:B------:R-:W3:Y:S02]  /*178f0*/  LDL.LU R39, [R1+0x234] ;  /* 0x0002340001277983 */ /* 0x000ee40000300800 */
[----:B------:R-:W4:Y:S02]  /*17900*/  LDL.LU R40, [R1+0x22c] ;  /* 0x00022c0001287983 */ /* 0x000f240000300800 */
[----:B------:R-:W3:Y:S01]  /*17910*/  LDL.LU R41, [R1+0x1e0] ;  /* 0x0001e00001297983 */ /* 0x000ee20000300800 */
[----:B------:R-:W3:Y:S01]  /*17920*/  LDL.LU R42, [R1+0x1bc] ;  /* 0x0001bc00012a7983 */ /* 0x000ee20000300800 */
[----:B------:R-:W3:Y:S02]  /*17930*/  LDL.LU R51, [R1+0x1b8] ;  /* 0x0001b80001337983 */ /* 0x000ee40000300800 */
[----:B------:R-:W3:Y:S02]  /*17940*/  LDL.LU R52, [R1+0x1b4] ;  /* 0x0001b40001347983 */ /* 0x000ee40000300800 */
[----:B------:R-:W3:Y:S01]  /*17950*/  LDL.LU R53, [R1+0x180] ;  /* 0x0001800001357983 */ /* 0x000ee20000300800 */
[----:B------:R-:W3:Y:S01]  /*17960*/  LDL.LU R54, [R1+0x17c] ;  /* 0x00017c0001367983 */ /* 0x000ee20000300800 */
[----:B------:R-:W3:Y:S02]  /*17970*/  LDL.LU R29, [R1+0x178] ;  /* 0x00017800011d7983 */ /* 0x000ee40000300800 */
[----:B------:R-:W3:Y:S02]  /*17980*/  LDL.LU R31, [R1+0x174] ;  /* 0x00017400011f7983 */ /* 0x000ee40000300800 */
[----:B------:R-:W3:Y:S01]  /*17990*/  LDL.LU R4, [R1+0x150] ;  /* 0x0001500001047983 */ /* 0x000ee20000300800 */
        /* <DEDUP_REMOVED lines=19> */
[----:B--2---:R0:W-:Y:S04]  /*17ad0*/  STS.U16 [R2+0xd00], R0 ;  /* 0x000d000002007388 */ /* 0x0041e80000000400 */
[----:B0-----:R-:W2:Y:S01]  /*17ae0*/  LDL.LU R0, [R1+0x1eec] ;  /* 0x001eec0001007983 */ /* 0x001ea20000300800 */
[----:B---3--:R-:W-:Y:S02]  /*17af0*/  STS.U16 [R2+0xdc0], R39 ;  /* 0x000dc02702007388 */ /* 0x008fe40000000400 */
[----:B----4-:R-:W-:Y:S01]  /*17b00*/  STS.U16 [R2+0xd80], R40 ;  /* 0x000d802802007388 */ /* 0x010fe20000000400 */
[----:B------:R-:W-:Y:S04]  /*17b10*/  STS.U16 [R2+0x1100], R41 ;  /* 0x0011002902007388 */ /* 0x000fe80000000400 */
[----:B------:R-:W-:Y:S01]  /*17b20*/  STS.U16 [R2+0x1140], R42 ;  /* 0x0011402a02007388 */ /* 0x000fe20000000400 */
[----:B------:R-:W-:Y:S02]  /*17b30*/  STS.U16 [R2+0x1180], R51 ;  /* 0x0011803302007388 */ /* 0x000fe40000000400 */
[----:B------:R-:W-:Y:S02]  /*17b40*/  STS.U16 [R2+0x11c0], R52 ;  /* 0x0011c03402007388 */ /* 0x000fe40000000400 */
[----:B------:R-:W-:Y:S01]  /*17b50*/  STS.U16 [R2+0x1540], R53 ;  /* 0x0015403502007388 */ /* 0x000fe20000000400 */
        /* <DEDUP_REMOVED lines=12> */
[----:B------:R0:W-:Y:S01]  /*17c20*/  STS.U16 [R2+0x2140], R32 ;  /* 0x0021402002007388 */ /* 0x0001e20000000400 */
[----:B------:R1:W-:Y:S02]  /*17c30*/  STS.U16 [R2+0x2180], R33 ;  /* 0x0021802102007388 */ /* 0x0003e40000000400 */
[----:B------:R3:W-:Y:S02]  /*17c40*/  STS.U16 [R2+0x21c0], R34 ;  /* 0x0021c02202007388 */ /* 0x0007e40000000400 */
[----:B------:R4:W-:Y:S01]  /*17c50*/  STS.U16 [R2+0x2540], R43 ;  /* 0x0025402b02007388 */ /* 0x0009e20000000400 */
[----:B------:R4:W-:Y:S01]  /*17c60*/  STS.U16 [R2+0x2500], R44 ;  /* 0x0025002c02007388 */ /* 0x0009e20000000400 */
[----:B------:R4:W-:Y:S03]  /*17c70*/  STS.U16 [R2+0x25c0], R45 ;  /* 0x0025c02d02007388 */ /* 0x0009e60000000400 */
[----:B0-----:R-:W2:Y:S01]  /*17c80*/  LDL.LU R32, [R1+0x330] ;  /* 0x0003300001207983 */ /* 0x001ea20000300800 */
[----:B-1----:R-:W2:Y:S02]  /*17c90*/  LDL.LU R33, [R1+0x32c] ;  /* 0x00032c0001217983 */ /* 0x002ea40000300800 */
[----:B---3--:R-:W3:Y:S02]  /*17ca0*/  LDL.LU R34, [R1+0x328] ;  /* 0x0003280001227983 */ /* 0x008ee40000300800 */
[----:B----4-:R-:W4:Y:S01]  /*17cb0*/  LDL.LU R43, [R1+0x324] ;  /* 0x00032400012b7983 */ /* 0x010f220000300800 */
[----:B------:R-:W3:Y:S04]  /*17cc0*/  LDL.LU R44, [R1+0x2f0] ;  /* 0x0002f000012c7983 */ /* 0x000ee80000300800 */
[----:B------:R0:W-:Y:S01]  /*17cd0*/  STS.U16 [R2+0x2580], R46 ;  /* 0x0025802e02007388 */ /* 0x0001e20000000400 */
[----:B------:R-:W3:Y:S02]  /*17ce0*/  LDL.LU R45, [R1+0x2ac] ;  /* 0x0002ac00012d7983 */ /* 0x000ee40000300800 */
[----:B------:R1:W-:Y:S02]  /*17cf0*/  STS.U16 [R2+0x2900], R55 ;  /* 0x0029003702007388 */ /* 0x0003e40000000400 */
[----:B------:R1:W-:Y:S01]  /*17d00*/  STS.U16 [R2+0x2940], R56 ;  /* 0x0029403802007388 */ /* 0x0003e20000000400 */
[----:B------:R1:W-:Y:S01]  /*17d10*/  STS.U16 [R2+0x2980], R57 ;  /* 0x0029803902007388 */ /* 0x0003e20000000400 */
[----:B------:R1:W-:Y:S03]  /*17d20*/  STS.U16 [R2+0x29c0], R58 ;  /* 0x0029c03a02007388 */ /* 0x0003e60000000400 */
[----:B0-----:R-:W3:Y:S01]  /*17d30*/  LDL.LU R46, [R1+0x2a8] ;  /* 0x0002a800012e7983 */ /* 0x001ee20000300800 */
[----:B-1----:R-:W3:Y:S03]  /*17d40*/  LDL.LU R55, [R1+0x2a4] ;  /* 0x0002a40001377983 */ /* 0x002ee60000300800 */
[----:B------:R-:W3:Y:S04]  /*17d50*/  LDL.LU R56, [R1+0x270] ;  /* 0x0002700001387983 */ /* 0x000ee80000300800 */
[----:B------:R-:W4:Y:S01]  /*17d60*/  LDL.LU R57, [R1+0x26c] ;  /* 0x00026c0001397983 */ /* 0x000f220000300800 */
[----:B------:R-:W4:Y:S03]  /*17d70*/  LDL.LU R58, [R1+0x268] ;  /* 0x00026800013a7983 */ /* 0x000f260000300800 */
[----:B--2---:R0:W-:Y:S04]  /*17d80*/  STS.U16 [R2+0x2d40], R0 ;  /* 0x002d400002007388 */ /* 0x0041e80000000400 */
[----:B0-----:R-:W2:Y:S01]  /*17d90*/  LDL.LU R0, [R1+0x264] ;  /* 0x0002640001007983 */ /* 0x001ea20000300800 */
[----:B------:R-:W-:Y:S02]  /*17da0*/  STS.U16 [R2+0x2d00], R61 ;  /* 0x002d003d02007388 */ /* 0x000fe40000000400 */
[----:B------:R-:W-:Y:S02]  /*17db0*/  STS.U16 [R2+0x2dc0], R60 ;  /* 0x002dc03c02007388 */ /* 0x000fe40000000400 */
[----:B------:R-:W-:Y:S01]  /*17dc0*/  STS.U16 [R2+0x2d80], R59 ;  /* 0x002d803b02007388 */ /* 0x000fe20000000400 */
[----:B------:R-:W-:Y:S01]  /*17dd0*/  STS.U16 [R2+0x3100], R50 ;  /* 0x0031003202007388 */ /* 0x000fe20000000400 */
[----:B------:R-:W-:Y:S02]  /*17de0*/  STS.U16 [R2+0x3140], R49 ;  /* 0x0031403102007388 */ /* 0x000fe40000000400 */
[----:B------:R-:W-:Y:S02]  /*17df0*/  STS.U16 [R2+0x3180], R48 ;  /* 0x0031803002007388 */ /* 0x000fe40000000400 */
[----:B------:R-:W-:Y:S01]  /*17e00*/  STS.U16 [R2+0x31c0], R47 ;  /* 0x0031c02f02007388 */ /* 0x000fe20000000400 */
[----:B------:R-:W-:Y:S04]  /*17e10*/  STS.U16 [R2+0x3540], R38 ;  /* 0x0035402602007388 */ /* 0x000fe80000000400 */
[----:B------:R-:W2:Y:S01]  /*17e20*/  LDL.LU R39, [R1+0x224] ;  /* 0x0002240001277983 */ /* 0x000ea20000300800 */
[----:B------:R-:W-:Y:S02]  /*17e30*/  STS.U16 [R2+0x3500], R37 ;  /* 0x0035002502007388 */ /* 0x000fe40000000400 */
[----:B------:R-:W2:Y:S02]  /*17e40*/  LDL.LU R40, [R1+0x21c] ;  /* 0x00021c0001287983 */ /* 0x000ea40000300800 */
[----:B------:R-:W-:Y:S02]  /*17e50*/  STS.U16 [R2+0x35c0], R36 ;  /* 0x0035c02402007388 */ /* 0x000fe40000000400 */
[C---:B------:R-:W-:Y:S01]  /*17e60*/  IMAD.SHL.U32 R51, R30.reuse, 0x2, RZ ;  /* 0x000000021e337824 */ /* 0x040fe200078e00ff */
[----:B------:R-:W2:Y:S04]  /*17e70*/  LDL.LU R41, [R1+0x214] ;  /* 0x0002140001297983 */ /* 0x000ea80000300800 */
[----:B------:R-:W-:Y:S01]  /*17e80*/  STS.U16 [R2+0x3580], R35 ;  /* 0x0035802302007388 */ /* 0x000fe20000000400 */
[----:B------:R-:W2:Y:S02]  /*17e90*/  LDL.LU R42, [R1+0x20c] ;  /* 0x00020c00012a7983 */ /* 0x000ea40000300800 */
[----:B------:R-:W-:Y:S02]  /*17ea0*/  STS.U16 [R2+0x3900], R20 ;  /* 0x0039001402007388 */ /* 0x000fe40000000400 */
[----:B------:R-:W2:Y:S01]  /*17eb0*/  LDL.LU R4, [R1+0x1b0] ;  /* 0x0001b00001047983 */ /* 0x000ea20000300800 */
[----:B------:R-:W-:Y:S04]  /*17ec0*/  STS.U16 [R2+0x3940], R19 ;  /* 0x0039401302007388 */ /* 0x000fe80000000400 */
[----:B------:R-:W2:Y:S01]  /*17ed0*/  LDL.LU R5, [R1+0x19c] ;  /* 0x00019c0001057983 */ /* 0x000ea20000300800 */
[----:B------:R-:W-:Y:S02]  /*17ee0*/  STS.U16 [R2+0x3980], R18 ;  /* 0x0039801202007388 */ /* 0x000fe40000000400 */
[----:B------:R-:W2:Y:S02]  /*17ef0*/  LDL.LU R6, [R1+0x198] ;  /* 0x0001980001067983 */ /* 0x000ea40000300800 */
[----:B------:R-:W-:Y:S01]  /*17f00*/  STS.U16 [R2+0x39c0], R17 ;  /* 0x0039c01102007388 */ /* 0x000fe20000000400 */
[----:B------:R-:W-:Y:S01]  /*17f10*/  LOP3.LUT R51, R51, 0x20, RZ, 0x3c, !PT ;  /* 0x0000002033337812 */ /* 0x000fe200078e3cff */
        /* <DEDUP_REMOVED lines=9> */
[----:B------:R0:W-:Y:S01]  /*17fb0*/  STS.U16 [R51+0x200], R32 ;  /* 0x0002002033007388 */ /* 0x0001e20000000400 */
[----:B------:R-:W2:Y:S04]  /*17fc0*/  LDL.LU R12, [R1+0x100] ;  /* 0x00010000010c7983 */ /* 0x000ea80000300800 */
[----:B------:R1:W-:Y:S01]  /*17fd0*/  STS.U16 [R51+0x240], R33 ;  /* 0x0002402133007388 */ /* 0x0003e20000000400 */
[----:B---3--:R3:W-:Y:S02]  /*17fe0*/  STS.U16 [R51+0x280], R34 ;  /* 0x0002802233007388 */ /* 0x0087e40000000400 */
[----:B----4-:R4:W-:Y:S02]  /*17ff0*/  STS.U16 [R51+0x2c0], R43 ;  /* 0x0002c02b33007388 */ /* 0x0109e40000000400 */
[----:B------:R4:W-:Y:S01]  /*18000*/  STS.U16 [R51+0x640], R44 ;  /* 0x0006402c33007388 */ /* 0x0009e20000000400 */
[----:B------:R4:W-:Y:S04]  /*18010*/  STS.U16 [R51+0x600], R45 ;  /* 0x0006002d33007388 */ /* 0x0009e80000000400 */
[----:B0-----:R-:W2:Y:S01]  /*18020*/  LDL.LU R32, [R1+0xfc] ;  /* 0x0000fc0001207983 */ /* 0x001ea20000300800 */
[----:B-1----:R-:W2:Y:S02]  /*18030*/  LDL.LU R33, [R1+0xf8] ;  /* 0x0000f80001217983 */ /* 0x002ea40000300800 */
[----:B---3--:R-:W3:Y:S01]  /*18040*/  LDL.LU R34, [R1+0xf4] ;  /* 0x0000f40001227983 */ /* 0x008ee20000300800 */
[----:B----4-:R-:W4:Y:S01]  /*18050*/  LDL.LU R43, [R1+0xd0] ;  /* 0x0000d000012b7983 */ /* 0x010f220000300800 */
[----:B------:R-:W3:Y:S02]  /*18060*/  LDL.LU R44, [R1+0xcc] ;  /* 0x0000cc00012c7983 */ /* 0x000ee40000300800 */
[----:B------:R0:W-:Y:S02]  /*18070*/  STS.U16 [R51+0x6c0], R46 ;  /* 0x0006c02e33007388 */ /* 0x0001e40000000400 */
[----:B------:R-:W3:Y:S01]  /*18080*/  LDL.LU R45, [R1+0xc8] ;  /* 0x0000c800012d7983 */ /* 0x000ee20000300800 */
[----:B------:R1:W-:Y:S01]  /*18090*/  STS.U16 [R51+0x680], R55 ;  /* 0x0006803733007388 */ /* 0x0003e20000000400 */
[----:B------:R1:W-:Y:S02]  /*180a0*/  STS.U16 [R51+0xa00], R56 ;  /* 0x000a003833007388 */ /* 0x0003e40000000400 */
[----:B------:R1:W-:Y:S02]  /*180b0*/  STS.U16 [R51+0xa40], R57 ;  /* 0x000a403933007388 */ /* 0x0003e40000000400 */
[----:B------:R1:W-:Y:S01]  /*180c0*/  STS.U16 [R51+0xa80], R58 ;  /* 0x000a803a33007388 */ /* 0x0003e20000000400 */
[----:B0-----:R-:W4:Y:S01]  /*180d0*/  LDL.LU R46, [R1+0xc4] ;  /* 0x0000c400012e7983 */ /* 0x001f220000300800 */
[----:B-1----:R-:W4:Y:S02]  /*180e0*/  LDL.LU R55, [R1+0xa0] ;  /* 0x0000a00001377983 */ /* 0x002f240000300800 */
[----:B------:R-:W4:Y:S01]  /*180f0*/  LDL.LU R56, [R1+0x8c] ;  /* 0x00008c0001387983 */ /* 0x000f220000300800 */
[----:B------:R-:W4:Y:S01]  /*18100*/  LDL.LU R57, [R1+0x88] ;  /* 0x0000880001397983 */ /* 0x000f220000300800 */
[----:B------:R-:W4:Y:S03]  /*18110*/  LDL.LU R58, [R1+0x84] ;  /* 0x00008400013a7983 */ /* 0x000f260000300800 */
[----:B--2---:R0:W-:Y:S04]  /*18120*/  STS.U16 [R51+0xac0], R0 ;  /* 0x000ac00033007388 */ /* 0x0041e80000000400 */
[----:B0-----:R-:W2:Y:S01]  /*18130*/  LDL.LU R0, [R1+0x50] ;  /* 0x0000500001007983 */ /* 0x001ea20000300800 */
[----:B------:R-:W2:Y:S02]  /*18140*/  LDL.LU R52, [R1+0x4c] ;  /* 0x00004c0001347983 */ /* 0x000ea40000300800 */
[----:B------:R-:W2:Y:S02]  /*18150*/  LDL.LU R53, [R1+0x48] ;  /* 0x0000480001357983 */ /* 0x000ea40000300800 */
[----:B------:R-:W2:Y:S01]  /*18160*/  LDL.LU R54, [R1+0x44] ;  /* 0x0000440001367983 */ /* 0x000ea20000300800 */
[----:B------:R-:W2:Y:S01]  /*18170*/  LDL.LU R29, [R1+0x20] ;  /* 0x00002000011d7983 */ /* 0x000ea20000300800 */
[----:B------:R-:W2:Y:S02]  /*18180*/  LDL.LU R31, [R1+0x1c] ;  /* 0x00001c00011f7983 */ /* 0x000ea40000300800 */
[----:B------:R-:W2:Y:S01]  /*18190*/  LDL.LU R2, [R1+0x18] ;  /* 0x0000180001027983 */ /* 0x000ea20000300800 */
[----:B------:R0:W-:Y:S01]  /*181a0*/  STS.U16 [R51+0xe40], R39 ;  /* 0x000e402733007388 */ /* 0x0001e20000000400 */
[----:B------:R1:W-:Y:S02]  /*181b0*/  STS.U16 [R51+0xe00], R40 ;  /* 0x000e002833007388 */ /* 0x0003e40000000400 */
[----:B------:R1:W-:Y:S02]  /*181c0*/  STS.U16 [R51+0xec0], R41 ;  /* 0x000ec02933007388 */ /* 0x0003e40000000400 */
[----:B------:R1:W-:Y:S01]  /*181d0*/  STS.U16 [R51+0xe80], R42 ;  /* 0x000e802a33007388 */ /* 0x0003e20000000400 */
[----:B------:R1:W-:Y:S01]  /*181e0*/  STS.U16 [R51+0x1200], R4 ;  /* 0x0012000433007388 */ /* 0x0003e20000000400 */
[----:B------:R1:W-:Y:S03]  /*181f0*/  STS.U16 [R51+0x1240], R5 ;  /* 0x0012400533007388 */ /* 0x0003e60000000400 */
[----:B0-----:R-:W2:Y:S01]  /*18200*/  LDL.LU R39, [R1+0x1ee8] ;  /* 0x001ee80001277983 */ /* 0x001ea20000300800 */
[----:B-1----:R-:W2:Y:S03]  /*18210*/  LDL.LU R40, [R1+0x1ee4] ;  /* 0x001ee40001287983 */ /* 0x002ea60000300800 */
[----:B------:R-:W2:Y:S01]  /*18220*/  LDL.LU R41, [R1+0x1ee0] ;  /* 0x001ee00001297983 */ /* 0x000ea20000300800 */
[----:B------:R-:W2:Y:S03]  /*18230*/  LDL.LU R42, [R1+0x1edc] ;  /* 0x001edc00012a7983 */ /* 0x000ea60000300800 */
[----:B------:R-:W2:Y:S01]  /*18240*/  LDL.LU R4, [R1+0x1ed8] ;  /* 0x001ed80001047983 */ /* 0x000ea20000300800 */
[----:B------:R-:W2:Y:S03]  /*18250*/  LDL.LU R5, [R1+0x1ed4] ;  /* 0x001ed40001057983 */ /* 0x000ea60000300800 */
        /* <DEDUP_REMOVED lines=15> */
[----:B---3--:R3:W-:Y:S01]  /*18350*/  STS.U16 [R51+0x1ac0], R34 ;  /* 0x001ac02233007388 */ /* 0x0087e20000000400 */
[----:B----4-:R4:W-:Y:S01]  /*18360*/  STS.U16 [R51+0x1e40], R43 ;  /* 0x001e402b33007388 */ /* 0x0109e20000000400 */
[----:B------:R4:W-:Y:S03]  /*18370*/  STS.U16 [R51+0x1e00], R44 ;  /* 0x001e002c33007388 */ /* 0x0009e60000000400 */
[----:B0-----:R-:W2:Y:S01]  /*18380*/  LDL.LU R12, [R1+0x1eb8] ;  /* 0x001eb800010c7983 */ /* 0x001ea20000300800 */
[----:B-1----:R-:W2:Y:S02]  /*18390*/  LDL.LU R32, [R1+0x1eb4] ;  /* 0x001eb40001207983 */ /* 0x002ea40000300800 */
[----:B------:R-:W2:Y:S02]  /*183a0*/  LDL.LU R33, [R1+0x1eb0] ;  /* 0x001eb00001217983 */ /* 0x000ea40000300800 */
[----:B---3--:R-:W3:Y:S01]  /*183b0*/  LDL.LU R34, [R1+0x1eac] ;  /* 0x001eac0001227983 */ /* 0x008ee20000300800 */
[----:B----4-:R-:W4:Y:S01]  /*183c0*/  LDL.LU R43, [R1+0x1ea8] ;  /* 0x001ea800012b7983 */ /* 0x010f220000300800 */
[----:B------:R-:W3:Y:S03]  /*183d0*/  LDL.LU R44, [R1+0x1ea4] ;  /* 0x001ea400012c7983 */ /* 0x000ee60000300800 */
[----:B------:R0:W-:Y:S01]  /*183e0*/  STS.U16 [R51+0x1ec0], R45 ;  /* 0x001ec02d33007388 */ /* 0x0001e20000000400 */
[----:B------:R1:W-:Y:S02]  /*183f0*/  STS.U16 [R51+0x1e80], R46 ;  /* 0x001e802e33007388 */ /* 0x0003e40000000400 */
[----:B------:R1:W-:Y:S02]  /*18400*/  STS.U16 [R51+0x2200], R55 ;  /* 0x0022003733007388 */ /* 0x0003e40000000400 */
[----:B------:R1:W-:Y:S01]  /*18410*/  STS.U16 [R51+0x2240], R56 ;  /* 0x0022403833007388 */ /* 0x0003e20000000400 */
[----:B------:R1:W-:Y:S01]  /*18420*/  STS.U16 [R51+0x2280], R57 ;  /* 0x0022803933007388 */ /* 0x0003e20000000400 */
[----:B------:R1:W-:Y:S03]  /*18430*/  STS.U16 [R51+0x22c0], R58 ;  /* 0x0022c03a33007388 */ /* 0x0003e60000000400 */
[----:B0-----:R-:W3:Y:S01]  /*18440*/  LDL.LU R45, [R1+0x1ea0] ;  /* 0x001ea000012d7983 */ /* 0x001ee20000300800 */
[----:B-1----:R-:W3:Y:S03]  /*18450*/  LDL.LU R46, [R1+0x1e9c] ;  /* 0x001e9c00012e7983 */ /* 0x002ee60000300800 */
[----:B------:R-:W3:Y:S01]  /*18460*/  LDL.LU R55, [R1+0x1e98] ;  /* 0x001e980001377983 */ /* 0x000ee20000300800 */
[----:B------:R-:W3:Y:S03]  /*18470*/  LDL.LU R56, [R1+0x1e94] ;  /* 0x001e940001387983 */ /* 0x000ee60000300800 */
[----:B------:R-:W3:Y:S01]  /*18480*/  LDL.LU R57, [R1+0x1e90] ;  /* 0x001e900001397983 */ /* 0x000ee20000300800 */
[----:B------:R-:W3:Y:S03]  /*18490*/  LDL.LU R58, [R1+0x1e8c] ;  /* 0x001e8c00013a7983 */ /* 0x000ee60000300800 */
[----:B--2---:R0:W-:Y:S04]  /*184a0*/  STS.U16 [R51+0x2640], R0 ;  /* 0x0026400033007388 */ /* 0x0041e80000000400 */
[----:B0-----:R-:W2:Y:S01]  /*184b0*/  LDL.LU R0, [R1+0x1e88] ;  /* 0x001e880001007983 */ /* 0x001ea20000300800 */
[----:B------:R0:W-:Y:S02]  /*184c0*/  STS.U16 [R51+0x2600], R52 ;  /* 0x0026003433007388 */ /* 0x0001e40000000400 */
[----:B------:R1:W-:Y:S02]  /*184d0*/  STS.U16 [R51+0x26c0], R53 ;  /* 0x0026c03533007388 */ /* 0x0003e40000000400 */
[----:B------:R1:W-:Y:S01]  /*184e0*/  STS.U16 [R51+0x2680], R54 ;  /* 0x0026803633007388 */ /* 0x0003e20000000400 */
[----:B------:R1:W-:Y:S01]  /*184f0*/  STS.U16 [R51+0x2a00], R29 ;  /* 0x002a001d33007388 */ /* 0x0003e20000000400 */
[----:B------:R-:W-:Y:S02]  /*18500*/  STS.U16 [R51+0x2a40], R31 ;  /* 0x002a401f33007388 */ /* 0x000fe40000000400 */
[----:B------:R-:W-:Y:S01]  /*18510*/  STS.U16 [R51+0x2a80], R2 ;  /* 0x002a800233007388 */ /* 0x000fe20000000400 */
[----:B0-----:R-:W3:Y:S01]  /*18520*/  LDL.LU R52, [R1+0x320] ;  /* 0x0003200001347983 */ /* 0x001ee20000300800 */
[----:B-1----:R-:W4:Y:S03]  /*18530*/  LDL.LU R53, [R1+0x31c] ;  /* 0x00031c0001357983 */ /* 0x002f260000300800 */
[----:B------:R-:W4:Y:S01]  /*18540*/  LDL.LU R54, [R1+0x318] ;  /* 0x0003180001367983 */ /* 0x000f220000300800 */
[----:B------:R-:W4:Y:S03]  /*18550*/  LDL.LU R29, [R1+0x314] ;  /* 0x00031400011d7983 */ /* 0x000f260000300800 */
[----:B--2---:R0:W-:Y:S04]  /*18560*/  STS.U16 [R51+0x2ac0], R0 ;  /* 0x002ac00033007388 */ /* 0x0041e80000000400 */
[----:B0-----:R-:W2:Y:S01]  /*18570*/  LDL.LU R0, [R1+0x2a0] ;  /* 0x0002a00001007983 */ /* 0x001ea20000300800 */
[----:B---3--:R-:W-:Y:S02]  /*18580*/  STS.U16 [R51+0x2e40], R58 ;  /* 0x002e403a33007388 */ /* 0x008fe40000000400 */
[----:B------:R-:W-:Y:S02]  /*18590*/  STS.U16 [R51+0x2e00], R57 ;  /* 0x002e003933007388 */ /* 0x000fe40000000400 */
[----:B------:R-:W-:Y:S01]  /*185a0*/  STS.U16 [R51+0x2ec0], R56 ;  /* 0x002ec03833007388 */ /* 0x000fe20000000400 */
[----:B------:R-:W-:Y:S01]  /*185b0*/  STS.U16 [R51+0x2e80], R55 ;  /* 0x002e803733007388 */ /* 0x000fe20000000400 */
[----:B------:R-:W-:Y:S02]  /*185c0*/  STS.U16 [R51+0x3200], R46 ;  /* 0x0032002e33007388 */ /* 0x000fe40000000400 */
[----:B------:R-:W-:Y:S02]  /*185d0*/  STS.U16 [R51+0x3240], R45 ;  /* 0x0032402d33007388 */ /* 0x000fe40000000400 */
[----:B------:R-:W-:Y:S01]  /*185e0*/  STS.U16 [R51+0x3280], R44 ;  /* 0x0032802c33007388 */ /* 0x000fe20000000400 */
[----:B----4-:R-:W-:Y:S01]  /*185f0*/  STS.U16 [R51+0x32c0], R43 ;  /* 0x0032c02b33007388 */ /* 0x010fe20000000400 */
[----:B------:R-:W-:Y:S02]  /*18600*/  STS.U16 [R51+0x3640], R34 ;  /* 0x0036402233007388 */ /* 0x000fe40000000400 */
[----:B------:R-:W-:Y:S02]  /*18610*/  STS.U16 [R51+0x3600], R33 ;  /* 0x0036002133007388 */ /* 0x000fe40000000400 */
[----:B------:R-:W-:Y:S01]  /*18620*/  STS.U16 [R51+0x36c0], R32 ;  /* 0x0036c02033007388 */ /* 0x000fe20000000400 */
[----:B------:R-:W-:Y:S01]  /*18630*/  STS.U16 [R51+0x3680], R12 ;  /* 0x0036800c33007388 */ /* 0x000fe20000000400 */
[----:B------:R-:W-:-:S02]  /*18640*/  IMAD.SHL.U32 R30, R30, 0x2, RZ ;  /* 0x000000021e1e7824 */ /* 0x000fc400078e00ff */
[----:B------:R-:W-:Y:S02]  /*18650*/  STS.U16 [R51+0x3a00], R11 ;  /* 0x003a000b33007388 */ /* 0x000fe40000000400 */
[----:B------:R-:W-:Y:S01]  /*18660*/  STS.U16 [R51+0x3a40], R10 ;  /* 0x003a400a33007388 */ /* 0x000fe20000000400 */
[----:B------:R-:W-:Y:S01]  /*18670*/  STS.U16 [R51+0x3a80], R9 ;  /* 0x003a800933007388 */ /* 0x000fe20000000400 */
[----:B------:R-:W-:Y:S02]  /*18680*/  STS.U16 [R51+0x3ac0], R8 ;  /* 0x003ac00833007388 */ /* 0x000fe40000000400 */
[----:B------:R-:W-:Y:S01]  /*18690*/  STS.U16 [R51+0x3e40], R7 ;  /* 0x003e400733007388 */ /* 0x000fe20000000400 */
[----:B------:R-:W-:Y:S01]  /*186a0*/  LOP3.LUT R30, R30, 0x30, RZ, 0x3c, !PT ;  /* 0x000000301e1e7812 */ /* 0x000fe200078e3cff */
[----:B------:R-:W3:Y:S04]  /*186b0*/  LDL.LU R31, [R1+0x298] ;  /* 0x00029800011f7983 */ /* 0x000ee80000300800 */
[----:B------:R-:W-:Y:S01]  /*186c0*/  STS.U16 [R51+0x3e00], R6 ;  /* 0x003e000633007388 */ /* 0x000fe20000000400 */
[----:B------:R-:W4:Y:S02]  /*186d0*/  LDL.LU R2, [R1+0x294] ;  /* 0x0002940001027983 */ /* 0x000f240000300800 */
[----:B------:R0:W-:Y:S02]  /*186e0*/  STS.U16 [R51+0x3ec0], R5 ;  /* 0x003ec00533007388 */ /* 0x0001e40000000400 */
[----:B------:R1:W-:Y:S01]  /*186f0*/  STS.U16 [R51+0x3e80], R4 ;  /* 0x003e800433007388 */ /* 0x0003e20000000400 */
[----:B------:R1:W-:Y:S01]  /*18700*/  STS.U16 [R30+0x300], R52 ;  /* 0x000300341e007388 */ /* 0x0003e20000000400 */
[----:B------:R1:W-:Y:S02]  /*18710*/  STS.U16 [R30+0x340], R53 ;  /* 0x000340351e007388 */ /* 0x0003e40000000400 */
[----:B------:R1:W-:Y:S02]  /*18720*/  STS.U16 [R30+0x380], R54 ;  /* 0x000380361e007388 */ /* 0x0003e40000000400 */
[----:B------:R1:W-:Y:S01]  /*18730*/  STS.U16 [R30+0x3c0], R29 ;  /* 0x0003c01d1e007388 */ /* 0x0003e20000000400 */
[----:B0-----:R-:W3:Y:S01]  /*18740*/  LDL R5, [R1+0x1354] ;  /* 0x0013540001057983 */ /* 0x001ee20000100800 */
[----:B-1----:R-:W3:Y:S02]  /*18750*/  LDL.LU R51, [R1+0x1e84] ;  /* 0x001e840001337983 */ /* 0x002ee40000300800 */
[----:B------:R-:W3:Y:S01]  /*18760*/  LDL R4, [R1+0x134c] ;  /* 0x00134c0001047983 */ /* 0x000ee20000100800 */
[----:B------:R-:W3:Y:S04]  /*18770*/  LDL.LU R52, [R1+0x1e80] ;  /* 0x001e800001347983 */ /* 0x000ee80000300800 */
[----:B------:R-:W3:Y:S01]  /*18780*/  LDL.LU R53, [R1+0x1e7c] ;  /* 0x001e7c0001357983 */ /* 0x000ee20000300800 */
[----:B------:R-:W3:Y:S02]  /*18790*/  LDL.LU R54, [R1+0x1e78] ;  /* 0x001e780001367983 */ /* 0x000ee40000300800 */
[----:B------:R-:W3:Y:S01]  /*187a0*/  LDL.LU R29, [R1+0x1e74] ;  /* 0x001e7400011d7983 */ /* 0x000ee20000300800 */
[----:B--2---:R0:W-:Y:S04]  /*187b0*/  STS.U16 [R30+0x740], R0 ;  /* 0x000740001e007388 */ /* 0x0041e80000000400 */
[----:B0-----:R-:W2:Y:S04]  /*187c0*/  LDL.LU R0, [R1+0x1e70] ;  /* 0x001e700001007983 */ /* 0x001ea80000300800 */
[----:B--2---:R0:W-:Y:S04]  /*187d0*/  STS.U16 [R30+0x700], R0 ;  /* 0x000700001e007388 */ /* 0x0041e80000000400 */
[----:B0-----:R-:W2:Y:S01]  /*187e0*/  LDL.LU R0, [R1+0x1e6c] ;  /* 0x001e6c0001007983 */ /* 0x001ea20000300800 */
[----:B---3--:R-:W-:-:S04]  /*187f0*/  @!P1 LOP3.LUT R5, R5, R4, RZ, 0x3c, !PT ;  /* 0x0000000405059212 */ /* 0x008fc800078e3cff */
[C---:B------:R-:W-:Y:S01]  /*18800*/  @!P1 LOP3.LUT R4, R5.reuse, R4, RZ, 0x3c, !PT ;  /* 0x0000000405049212 */ /* 0x040fe200078e3cff */
[----:B------:R0:W-:Y:S03]  /*18810*/  STS.U16 [R30+0x7c0], R31 ;  /* 0x0007c01f1e007388 */ /* 0x0001e60000000400 */
[----:B------:R-:W-:Y:S01]  /*18820*/  @!P1 LOP3.LUT R5, R5, R4, RZ, 0x3c, !PT ;  /* 0x0000000405059212 */ /* 0x000fe200078e3cff */
[----:B----4-:R1:W-:Y:S04]  /*18830*/  STS.U16 [R30+0x780], R2 ;  /* 0x000780021e007388 */ /* 0x0103e80000000400 */
[----:B0-----:R-:W3:Y:S04]  /*18840*/  LDL.LU R31, [R1+0x1e68] ;  /* 0x001e6800011f7983 */ /* 0x001ee80000300800 */
[----:B-1----:R-:W4:Y:S01]  /*18850*/  LDL.LU R30, [R1+0x1e64] ;  /* 0x001e6400011e7983 */ /* 0x002f220000300800 */
[----:B------:R-:W3:Y:S01]  /*18860*/  LDL.LU R2, [R1+0x1e60] ;  /* 0x001e600001027983 */ /* 0x000ee20000300800 */
[----:B--2---:R-:W-:-:S06]  /*18870*/  PRMT R0, RZ, 0x7610, R0 ;  /* 0x00007610ff007816 */ /* 0x004fcc0000000000 */
[----:B------:R0:W2:Y:S04]  /*18880*/  @!P1 LDG.E.U16 R0, [R4.64] ;  /* 0x0000000404009981 */ /* 0x0000a8000c1e1500 */
[----:B0-----:R-:W2:Y:S04]  /*18890*/  LDL R4, [R1+0x1344] ;  /* 0x0013440001047983 */ /* 0x001ea80000100800 */
[----:B------:R-:W2:Y:S01]  /*188a0*/  LDL R5, [R1+0x1350] ;  /* 0x0013500001057983 */ /* 0x000ea20000100800 */
[----:B---3--:R-:W-:Y:S02]  /*188b0*/  PRMT R2, RZ, 0x7610, R2 ;  /* 0x00007610ff027816 */ /* 0x008fe40000000002 */
[----:B--2---:R-:W-:-:S04]  /*188c0*/  @!P0 LOP3.LUT R5, R5, R4, RZ, 0x3c, !PT ;  /* 0x0000000405058212 */ /* 0x004fc800078e3cff */
[----:B------:R-:W-:-:S04]  /*188d0*/  @!P0 LOP3.LUT R4, R5, R4, RZ, 0x3c, !PT ;  /* 0x0000000405048212 */ /* 0x000fc800078e3cff */
[----:B------:R-:W-:Y:S01]  /*188e0*/  @!P0 LOP3.LUT R5, R5, R4, RZ, 0x3c, !PT ;  /* 0x0000000405058212 */ /* 0x000fe200078e3cff */
[----:B------:R-:W-:Y:S04]  /*188f0*/  STL [R1+0x1d18], R0 ;  /* 0x001d180001007387 */ /* 0x000fe80000100800 */
[----:B------:R0:W2:Y:S04]  /*18900*/  @!P0 LDG.E.U16 R2, [R4.64] ;  /* 0x0000000404028981 */ /* 0x0000a8000c1e1500 */
[----:B0-----:R-:W3:Y:S04]  /*18910*/  LDL R4, [R1+0xa6c] ;  /* 0x000a6c0001047983 */ /* 0x001ee80000100800 */
[----:B------:R-:W3:Y:S01]  /*18920*/  LDL R5, [R1+0xa70] ;  /* 0x000a700001057983 */ /* 0x000ee20000100800 */
[----:B------:R-:W-:-:S02]  /*18930*/  PRMT R31, RZ, 0x7610, R31 ;  /* 0x00007610ff1f7816 */ /* 0x000fc4000000001f */
[----:B---3--:R-:W-:-:S04]  /*18940*/  @!P0 LOP3.LUT R5, R5, R4, RZ, 0x3c, !PT ;  /* 0x0000000405058212 */ /* 0x008fc800078e3cff */
[----:B------:R-:W-:-:S04]  /*18950*/  @!P0 LOP3.LUT R4, R5, R4, RZ, 0x3c, !PT ;  /* 0x0000000405048212 */ /* 0x000fc800078e3cff */
[----:B------:R-:W-:-:S05]  /*18960*/  @!P0 LOP3.LUT R5, R5, R4, RZ, 0x3c, !PT ;  /* 0x0000000405058212 */ /* 0x000fca00078e3cff */
[----:B------:R-:W3:Y:S04]  /*18970*/  @!P0 LDG.E.U16 R31, [R4.64] ;  /* 0x00000004041f8981 */ /* 0x000ee8000c1e1500 */
[----:B--2---:R-:W-:Y:S04]  /*18980*/  STL [R1+0x1d1c], R2 ;  /* 0x001d1c0201007387 */ /* 0x004fe80000100800 */
[----:B---3--:R0:W-:Y:S04]  /*18990*/  STL [R1+0x174], R31 ;  /* 0x0001741f01007387 */ /* 0x0081e80000100800 */
[----:B0-----:R-:W2:Y:S01]  /*189a0*/  LDL.LU R31, [R1+0x1e5c] ;  /* 0x001e5c00011f7983 */ /* 0x001ea20000300800 */
[----:B------:R-:W3:Y:S02]  /*189b0*/  LDL R4, [R1+0xa64] ;  /* 0x000a640001047983 */ /* 0x000ee40000100800 */
[----:B------:R-:W3:Y:S01]  /*189c0*/  LDL R5, [R1+0xa68] ;  /* 0x000a680001057983 */ /* 0x000ee20000100800 */
[----:B----4-:R-:W-:-:S02]  /*189d0*/  PRMT R30, RZ, 0x7610, R30 ;  /* 0x00007610ff1e7816 */ /* 0x010fc4000000001e */
[----:B---3--:R-:W-:-:S04]  /*189e0*/  @!P1 LOP3.LUT R5, R5, R4, RZ, 0x3c, !PT ;  /* 0x0000000405059212 */ /* 0x008fc800078e3cff */
[----:B------:R-:W-:-:S04]  /*189f0*/  @!P1 LOP3.LUT R4, R5, R4, RZ, 0x3c, !PT ;  /* 0x0000000405049212 */ /* 0x000fc800078e3cff */
[----:B------:R-:W-:-:S05]  /*18a00*/  @!P1 LOP3.LUT R5, R5, R4, RZ, 0x3c, !PT ;  /* 0x0000000405059212 */ /* 0x000fca00078e3cff */
[----:B------:R-:W3:Y:S04]  /*18a10*/  @!P1 LDG.E.U16 R30, [R4.64] ;  /* 0x00000004041e9981 */ /* 0x000ee8000c1e1500 */
[----:B---3--:R0:W-:Y:S04]  /*18a20*/  STL [R1+0x170], R30 ;  /* 0x0001701e01007387 */ /* 0x0081e80000100800 */
[----:B0-----:R-:W3:Y:S01]  /*18a30*/  LDL.LU R30, [R1+0x1e58] ;  /* 0x001e5800011e7983 */ /* 0x001ee20000300800 */
[----:B------:R-:W4:Y:S02]  /*18a40*/  LDL R4, [R1+0xa2c] ;  /* 0x000a2c0001047983 */ /* 0x000f240000100800 */
[----:B------:R-:W4:Y:S01]  /*18a50*/  LDL R5, [R1+0xa30] ;  /* 0x000a300001057983 */ /* 0x000f220000100800 */
[----:B--2---:R-:W-:-:S02]  /*18a60*/  PRMT R31, RZ, 0x7610, R31 ;  /* 0x00007610ff1f7816 */ /* 0x004fc4000000001f */
[----:B----4-:R-:W-:-:S04]  /*18a70*/  @!P0 LOP3.LUT R5, R5, R4, RZ, 0x3c, !PT ;  /* 0x0000000405058212 */ /* 0x010fc800078e3cff */
[----:B------:R-:W-:-:S04]  /*18a80*/  @!P0 LOP3.LUT R4, R5, R4, RZ, 0x3c, !PT ;  /* 0x0000000405048212 */ /* 0x000fc800078e3cff */
[----:B------:R-:W-:-:S05]  /*18a90*/  @!P0 LOP3.LUT R5, R5, R4, RZ, 0x3c, !PT ;  /* 0x0000000405058212 */ /* 0x000fca00078e3cff */
[----:B------:R-:W2:Y:S04]  /*18aa0*/  @!P0 LDG.E.U16 R31, [R4.64] ;  /* 0x00000004041f8981 */ /* 0x000ea8000c1e1500 */
[----:B--2---:R0:W-:Y:S04]  /*18ab0*/  STL [R1+0x16c], R31 ;  /* 0x00016c1f01007387 */ /* 0x0041e80000100800 */
[----:B0-----:R-:W2:Y:S01]  /*18ac0*/  LDL.LU R31, [R1+0x1e54] ;  /* 0x001e5400011f7983 */ /* 0x001ea20000300800 */
[----:B------:R-:W4:Y:S02]  /*18ad0*/  LDL R4, [R1+0xa24] ;  /* 0x000a240001047983 */ /* 0x000f240000100800 */
[----:B------:R-:W4:Y:S01]  /*18ae0*/  LDL R5, [R1+0xa28] ;  /* 0x000a280001057983 */ /* 0x000f220000100800 */
[----:B---3--:R-:W-:-:S02]  /*18af0*/  PRMT R30, RZ, 0x7610, R30 ;  /* 0x00007610ff1e7816 */ /* 0x008fc4000000001e */
[----:B----4-:R-:W-:-:S04]  /*18b00*/  @!P1 LOP3.LUT R5, R5, R4, RZ, 0x3c, !PT ;  /* 0x0000000405059212 */ /* 0x010fc800078e3cff */
        /* <DEDUP_REMOVED lines=398> */
[----:B------:R0:W3:Y:S04]  /*1a3f0*/  @!P1 LDG.E.U16 R30, [R4.64] ;  /* 0x00000004041e9981 */ /* 0x0000e8000c1e1500 */
[----:B0-----:R-:W4:Y:S04]  /*1a400*/  LDL R4, [R1+0x85c] ;  /* 0x00085c0001047983 */ /* 0x001f280000100800 */
[----:B------:R-:W4:Y:S01]  /*1a410*/  LDL R5, [R1+0x860] ;  /* 0x0008600001057983 */ /* 0x000f220000100800 */
[----:B------:R-:W-:Y:S02]  /*1a420*/  PRMT R29, RZ, 0x7610, R29 ;  /* 0x00007610ff1d7816 */ /* 0x000fe4000000001d */
[----:B----4-:R-:W-:-:S04]  /*1a430*/  @!P0 LOP3.LUT R5, R5, R4, RZ, 0x3c, !PT ;  /* 0x0000000405058212 */ /* 0x010fc800078e3cff */
[----:B------:R-:W-:-:S04]  /*1a440*/  @!P0 LOP3.LUT R4, R5, R4, RZ, 0x3c, !PT ;  /* 0x0000000405048212 */ /* 0x000fc800078e3cff */
[----:B------:R-:W-:-:S05]  /*1a450*/  @!P0 LOP3.LUT R5, R5, R4, RZ, 0x3c, !PT ;  /* 0x0000000405058212 */ /* 0x000fca00078e3cff */
[----:B------:R-:W4:Y:S04]  /*1a460*/  @!P0 LDG.E.U16 R29, [R4.64] ;  /* 0x00000004041d8981 */ /* 0x000f28000c1e1500 */
[----:B---3--:R0:W-:Y:S04]  /*1a470*/  STL [R1+0x20], R30 ;  /* 0x0000201e01007387 */ /* 0x0081e80000100800 */
[----:B0-----:R-:W3:Y:S04]  /*1a480*/  LDL R30, [R1+0x7d8] ;  /* 0x0007d800011e7983 */ /* 0x001ee80000100800 */
[----:B----4-:R0:W-:Y:S04]  /*1a490*/  STL [R1+0x14], R29 ;  /* 0x0000141d01007387 */ /* 0x0101e80000100800 */
[----:B0-----:R-:W4:Y:S01]  /*1a4a0*/  LDL.LU R29, [R1+0x1da0] ;  /* 0x001da000011d7983 */ /* 0x001f220000300800 */
[----:B------:R-:W3:Y:S02]  /*1a4b0*/  LDL R4, [R1+0x854] ;  /* 0x0008540001047983 */ /* 0x000ee40000100800 */
[----:B------:R-:W3:Y:S01]  /*1a4c0*/  LDL R5, [R1+0x858] ;  /* 0x0008580001057983 */ /* 0x000ee20000100800 */
[----:B--2---:R-:W-:-:S02]  /*1a4d0*/  PRMT R31, RZ, 0x7610, R31 ;  /* 0x00007610ff1f7816 */ /* 0x004fc4000000001f */
[----:B---3--:R-:W-:-:S04]  /*1a4e0*/  @!P1 LOP3.LUT R5, R5, R4, RZ, 0x3c, !PT ;  /* 0x0000000405059212 */ /* 0x008fc800078e3cff */
[----:B------:R-:W-:-:S04]  /*1a4f0*/  @!P1 LOP3.LUT R4, R5, R4, RZ, 0x3c, !PT ;  /* 0x0000000405049212 */ /* 0x000fc800078e3cff */
[----:B------:R-:W-:-:S05]  /*1a500*/  @!P1 LOP3.LUT R5, R5, R4, RZ, 0x3c, !PT ;  /* 0x0000000405059212 */ /* 0x000fca00078e3cff */
[----:B------:R-:W2:Y:S04]  /*1a510*/  @!P1 LDG.E.U16 R31, [R4.64] ;  /* 0x00000004041f9981 */ /* 0x000ea8000c1e1500 */
[----:B--2---:R0:W-:Y:S04]  /*1a520*/  STL [R1+0x10], R31 ;  /* 0x0000101f01007387 */ /* 0x0041e80000100800 */
        /* <DEDUP_REMOVED lines=17> */
[----:B--2---:R0:W-:Y:S04]  /*1a640*/  STL [R1], R31 ;  /* 0x0000001f01007387 */ /* 0x0041e80000100800 */
        /* <DEDUP_REMOVED lines=8> */
[----:B0-----:R-:W4:Y:S01]  /*1a6d0*/  LDL R5, [R1+0x7d4] ;  /* 0x0007d40001057983 */ /* 0x001f220000100800 */
[----:B------:R-:W-:Y:S01]  /*1a6e0*/  PRMT R28, RZ, 0x7610, R28 ;  /* 0x00007610ff1c7816 */ /* 0x000fe2000000001c */
[----:B------:R-:W-:Y:S02]  /*1a6f0*/  @!P1 IMAD.MOV.U32 R4, RZ, RZ, R30 ;  /* 0x000000ffff049224 */ /* 0x000fe400078e001e */
[----:B---3--:R-:W-:Y:S01]  /*1a700*/  STL [R1+0x1d30], R29 ;  /* 0x001d301d01007387 */ /* 0x008fe20000100800 */
[----:B------:R-:W-:Y:S01]  /*1a710*/  PRMT R27, RZ, 0x7610, R27 ;  /* 0x00007610ff1b7816 */ /* 0x000fe2000000001b */
[----:B------:R-:W3:Y:S02]  /*1a720*/  LDL R30, [R1+0x12b0] ;  /* 0x0012b000011e7983 */ /* 0x000ee40000100800 */
[----:B----4-:R0:W4:Y:S04]  /*1a730*/  @!P1 LDG.E.U16 R28, [R4.64] ;  /* 0x00000004041c9981 */ /* 0x010128000c1e1500 */
[----:B0-----:R-:W2:Y:S04]  /*1a740*/  LDL R4, [R1+0x79c] ;  /* 0x00079c0001047983 */ /* 0x001ea80000100800 */
[----:B------:R-:W2:Y:S02]  /*1a750*/  LDL R5, [R1+0x7a0] ;  /* 0x0007a00001057983 */ /* 0x000ea40000100800 */
[----:B--2---:R-:W-:-:S04]  /*1a760*/  @!P0 LOP3.LUT R5, R5, R4, RZ, 0x3c, !PT ;  /* 0x0000000405058212 */ /* 0x004fc800078e3cff */
[----:B------:R-:W-:-:S04]  /*1a770*/  @!P0 LOP3.LUT R4, R5, R4, RZ, 0x3c, !PT ;  /* 0x0000000405048212 */ /* 0x000fc800078e3cff */
[----:B------:R-:W-:Y:S01]  /*1a780*/  @!P0 LOP3.LUT R5, R5, R4, RZ, 0x3c, !PT ;  /* 0x0000000405058212 */ /* 0x000fe200078e3cff */
[----:B----4-:R-:W-:Y:S04]  /*1a790*/  STL [R1+0x1d34], R28 ;  /* 0x001d341c01007387 */ /* 0x010fe80000100800 */
[----:B------:R0:W2:Y:S04]  /*1a7a0*/  @!P0 LDG.E.U16 R27, [R4.64] ;  /* 0x00000004041b8981 */ /* 0x0000a8000c1e1500 */
[----:B0-----:R-:W4:Y:S04]  /*1a7b0*/  LDL R4, [R1+0x794] ;  /* 0x0007940001047983 */ /* 0x001f280000100800 */
[----:B------:R-:W4:Y:S01]  /*1a7c0*/  LDL R5, [R1+0x798] ;  /* 0x0007980001057983 */ /* 0x000f220000100800 */
[----:B------:R-:W-:-:S02]  /*1a7d0*/  PRMT R26, RZ, 0x7610, R26 ;  /* 0x00007610ff1a7816 */ /* 0x000fc4000000001a */
[----:B----4-:R-:W-:-:S04]  /*1a7e0*/  @!P1 LOP3.LUT R5, R5, R4, RZ, 0x3c, !PT ;  /* 0x0000000405059212 */ /* 0x010fc800078e3cff */
[----:B------:R-:W-:-:S04]  /*1a7f0*/  @!P1 LOP3.LUT R4, R5, R4, RZ, 0x3c, !PT ;  /* 0x0000000405049212 */ /* 0x000fc800078e3cff */
[----:B------:R-:W-:Y:S01]  /*1a800*/  @!P1 LOP3.LUT R5, R5, R4, RZ, 0x3c, !PT ;  /* 0x0000000405059212 */ /* 0x000fe200078e3cff */
[----:B--2---:R-:W-:Y:S04]  /*1a810*/  STL [R1+0x1d38], R27 ;  /* 0x001d381b01007387 */ /* 0x004fe80000100800 */
        /* <DEDUP_REMOVED lines=17> */
[----:B0-----:R-:W4:Y:S01]  /*1a930*/  LDL R5, [R1+0x12a4] ;  /* 0x0012a40001057983 */ /* 0x001f220000100800 */
[----:B------:R-:W-:Y:S01]  /*1a940*/  PRMT R23, RZ, 0x7610, R23 ;  /* 0x00007610ff177816 */ /* 0x000fe20000000017 */
[----:B---3--:R-:W-:-:S02]  /*1a950*/  @!P0 IMAD.MOV.U32 R4, RZ, RZ, R30 ;  /* 0x000000ffff048224 */ /* 0x008fc400078e001e */
[----:B--2---:R-:W-:Y:S01]  /*1a960*/  STL [R1+0x1d44], R24 ;  /* 0x001d441801007387 */ /* 0x004fe20000100800 */
[----:B------:R-:W-:Y:S01]  /*1a970*/  PRMT R22, RZ, 0x7610, R22 ;  /* 0x00007610ff167816 */ /* 0x000fe20000000016 */
[----:B------:R-:W2:Y:S02]  /*1a980*/  LDL R30, [R1+0x1338] ;  /* 0x00133800011e7983 */ /* 0x000ea40000100800 */
[----:B----4-:R0:W3:Y:S04]  /*1a990*/  @!P0 LDG.E.U16 R23, [R4.64] ;  /* 0x0000000404178981 */ /* 0x0100e8000c1e1500 */
[----:B0-----:R-:W4:Y:S04]  /*1a9a0*/  LDL R4, [R1+0x12ac] ;  /* 0x0012ac0001047983 */ /* 0x001f280000100800 */
[----:B------:R-:W4:Y:S02]  /*1a9b0*/  LDL R5, [R1+0x12b8] ;  /* 0x0012b80001057983 */ /* 0x000f240000100800 */
[----:B----4-:R-:W-:-:S04]  /*1a9c0*/  @!P1 LOP3.LUT R5, R5, R4, RZ, 0x3c, !PT ;  /* 0x0000000405059212 */ /* 0x010fc800078e3cff */
[----:B------:R-:W-:-:S04]  /*1a9d0*/  @!P1 LOP3.LUT R4, R5, R4, RZ, 0x3c, !PT ;  /* 0x0000000405049212 */ /* 0x000fc800078e3cff */
[----:B------:R-:W-:Y:S01]  /*1a9e0*/  @!P1 LOP3.LUT R5, R5, R4, RZ, 0x3c, !PT ;  /* 0x0000000405059212 */ /* 0x000fe200078e3cff */
[----:B---3--:R-:W-:Y:S04]  /*1a9f0*/  STL [R1+0x1d48], R23 ;  /* 0x001d481701007387 */ /* 0x008fe80000100800 */
[----:B------:R0:W3:Y:S04]  /*1aa00*/  @!P1 LDG.E.U16 R22, [R4.64] ;  /* 0x0000000404169981 */ /* 0x0000e8000c1e1500 */
[----:B0-----:R-:W4:Y:S04]  /*1aa10*/  LDL R4, [R1+0x12e4] ;  /* 0x0012e40001047983 */ /* 0x001f280000100800 */
[----:B------:R-:W4:Y:S01]  /*1aa20*/  LDL R5, [R1+0x12f0] ;  /* 0x0012f00001057983 */ /* 0x000f220000100800 */
[----:B------:R-:W-:-:S02]  /*1aa30*/  PRMT R21, RZ, 0x7610, R21 ;  /* 0x00007610ff157816 */ /* 0x000fc40000000015 */
        /* <DEDUP_REMOVED lines=21> */
[----:B0-----:R-:W4:Y:S01]  /*1ab90*/  LDL R5, [R1+0x132c] ;  /* 0x00132c0001057983 */ /* 0x001f220000100800 */
[----:B------:R-:W-:Y:S01]  /*1aba0*/  PRMT R18, RZ, 0x7610, R18 ;  /* 0x00007610ff127816 */ /* 0x000fe20000000012 */
[----:B--2---:R-:W-:-:S02]  /*1abb0*/  @!P1 IMAD.MOV.U32 R4, RZ, RZ, R30 ;  /* 0x000000ffff049224 */ /* 0x004fc400078e001e */
[----:B---3--:R-:W-:Y:S01]  /*1abc0*/  STL [R1+0x1d58], R19 ;  /* 0x001d581301007387 */ /* 0x008fe20000100800 */
[----:B------:R-:W-:Y:S01]  /*1abd0*/  PRMT R31, RZ, 0x7610, R31 ;  /* 0x00007610ff1f7816 */ /* 0x000fe2000000001f */
[----:B------:R-:W2:Y:S02]  /*1abe0*/  LDL R30, [R1+0x9d0] ;  /* 0x0009d000011e7983 */ /* 0x000ea40000100800 */
[----:B----4-:R0:W3:Y:S04]  /*1abf0*/  @!P1 LDG.E.U16 R18, [R4.64] ;  /* 0x0000000404129981 */ /* 0x0100e8000c1e1500 */
[----:B0-----:R-:W4:Y:S04]  /*1ac00*/  LDL R4, [R1+0xa4c] ;  /* 0x000a4c0001047983 */ /* 0x001f280000100800 */
[----:B------:R-:W4:Y:S02]  /*1ac10*/  LDL R5, [R1+0xa50] ;  /* 0x000a500001057983 */ /* 0x000f240000100800 */
[----:B----4-:R-:W-:-:S04]  /*1ac20*/  @!P0 LOP3.LUT R5, R5, R4, RZ, 0x3c, !PT ;  /* 0x0000000405058212 */ /* 0x010fc800078e3cff */
[----:B------:R-:W-:-:S04]  /*1ac30*/  @!P0 LOP3.LUT R4, R5, R4, RZ, 0x3c, !PT ;  /* 0x0000000405048212 */ /* 0x000fc800078e3cff */
[----:B------:R-:W-:-:S05]  /*1ac40*/  @!P0 LOP3.LUT R5, R5, R4, RZ, 0x3c, !PT ;  /* 0x0000000405058212 */ /* 0x000fca00078e3cff */
[----:B------:R-:W4:Y:S04]  /*1ac50*/  @!P0 LDG.E.U16 R31, [R4.64] ;  /* 0x00000004041f8981 */ /* 0x000f28000c1e1500 */
[----:B---3--:R-:W-:Y:S04]  /*1ac60*/  STL [R1+0x1d5c], R18 ;  /* 0x001d5c1201007387 */ /* 0x008fe80000100800 */
[----:B----4-:R0:W-:Y:S04]  /*1ac70*/  STL [R1+0x58], R31 ;  /* 0x0000581f01007387 */ /* 0x0101e80000100800 */
[----:B0-----:R-:W3:Y:S01]  /*1ac80*/  LDL.LU R31, [R1+0x1d90] ;  /* 0x001d9000011f7983 */ /* 0x001ee20000300800 */
[----:B------:R-:W4:Y:S02]  /*1ac90*/  LDL R4, [R1+0xa44] ;  /* 0x000a440001047983 */ /* 0x000f240000100800 */
[----:B------:R-:W4:Y:S01]  /*1aca0*/  LDL R5, [R1+0xa48] ;  /* 0x000a480001057983 */ /* 0x000f220000100800 */
[----:B------:R-:W-:-:S02]  /*1acb0*/  PRMT R26, RZ, 0x7610, R26 ;  /* 0x00007610ff1a7816 */ /* 0x000fc4000000001a */
[----:B----4-:R-:W-:-:S04]  /*1acc0*/  @!P1 LOP3.LUT R5, R5, R4, RZ, 0x3c, !PT ;  /* 0x0000000405059212 */ /* 0x010fc800078e3cff */
[----:B------:R-:W-:-:S04]  /*1acd0*/  @!P1 LOP3.LUT R4, R5, R4, RZ, 0x3c, !PT ;  /* 0x0000000405049212 */ /* 0x000fc800078e3cff */
[----:B------:R-:W-:-:S05]  /*1ace0*/  @!P1 LOP3.LUT R5, R5, R4, RZ, 0x3c, !PT ;  /* 0x0000000405059212 */ /* 0x000fca00078e3cff */
[----:B------:R0:W4:Y:S04]  /*1acf0*/  @!P1 LDG.E.U16 R26, [R4.64] ;  /* 0x00000004041a9981 */ /* 0x000128000c1e1500 */
[----:B0-----:R-:W2:Y:S04]  /*1ad00*/  LDL R4, [R1+0xa0c] ;  /* 0x000a0c0001047983 */ /* 0x001ea80000100800 */
[----:B------:R-:W2:Y:S01]  /*1ad10*/  LDL R5, [R1+0xa10] ;  /* 0x000a100001057983 */ /* 0x000ea20000100800 */
[----:B------:R-:W-:Y:S02]  /*1ad20*/  PRMT R25, RZ, 0x7610, R25 ;  /* 0x00007610ff197816 */ /* 0x000fe40000000019 */
[----:B--2---:R-:W-:-:S04]  /*1ad30*/  @!P0 LOP3.LUT R5, R5, R4, RZ, 0x3c, !PT ;  /* 0x0000000405058212 */ /* 0x004fc800078e3cff */
[----:B------:R-:W-:-:S04]  /*1ad40*/  @!P0 LOP3.LUT R4, R5, R4, RZ, 0x3c, !PT ;  /* 0x0000000405048212 */ /* 0x000fc800078e3cff */
[----:B------:R-:W-:Y:S01]  /*1ad50*/  @!P0 LOP3.LUT R5, R5, R4, RZ, 0x3c, !PT ;  /* 0x0000000405058212 */ /* 0x000fe200078e3cff */
[----:B----4-:R0:W-:Y:S04]  /*1ad60*/  STL [R1+0x54], R26 ;  /* 0x0000541a01007387 */ /* 0x0101e80000100800 */
[----:B------:R1:W2:Y:S01]  /*1ad70*/  @!P0 LDG.E.U16 R25, [R4.64] ;  /* 0x0000000404198981 */ /* 0x0002a2000c1e1500 */
[----:B---3--:R-:W-:-:S03]  /*1ad80*/  PRMT R31, RZ, 0x7610, R31 ;  /* 0x00007610ff1f7816 */ /* 0x008fc6000000001f */
[----:B0-----:R-:W3:Y:S04]  /*1ad90*/  LDL R26, [R1+0x990] ;  /* 0x00099000011a7983 */ /* 0x001ee80000100800 */
[----:B-1----:R-:W4:Y:S04]  /*1ada0*/  LDL R4, [R1+0xa04] ;  /* 0x000a040001047983 */ /* 0x002f280000100800 */
[----:B------:R-:W4:Y:S02]  /*1adb0*/  LDL R5, [R1+0xa08] ;  /* 0x000a080001057983 */ /* 0x000f240000100800 */
[----:B----4-:R-:W-:-:S04]  /*1adc0*/  @!P1 LOP3.LUT R5, R5, R4, RZ, 0x3c, !PT ;  /* 0x0000000405059212 */ /* 0x010fc800078e3cff */
[----:B------:R-:W-:-:S04]  /*1add0*/  @!P1 LOP3.LUT R4, R5, R4, RZ, 0x3c, !PT ;  /* 0x0000000405049212 */ /* 0x000fc800078e3cff */
[----:B------:R-:W-:-:S05]  /*1ade0*/  @!P1 LOP3.LUT R5, R5, R4, RZ, 0x3c, !PT ;  /* 0x0000000405059212 */ /* 0x000fca00078e3cff */
[----:B------:R-:W4:Y:S04]  /*1adf0*/  @!P1 LDG.E.U16 R31, [R4.64] ;  /* 0x00000004041f9981 */ /* 0x000f28000c1e1500 */
[----:B--2---:R0:W-:Y:S04]  /*1ae00*/  STL [R1+0x50], R25 ;  /* 0x0000501901007387 */ /* 0x0041e80000100800 */
[----:B0-----:R-:W2:Y:S04]  /*1ae10*/  LDL R25, [R1+0x988] ;  /* 0x0009880001197983 */ /* 0x001ea80000100800 */
[----:B----4-:R0:W-:Y:S04]  /*1ae20*/  STL [R1+0x4c], R31 ;  /* 0x00004c1f01007387 */ /* 0x0101e80000100800 */
[----:B0-----:R-:W4:Y:S01]  /*1ae30*/  LDL.LU R31, [R1+0x1d8c] ;  /* 0x001d8c00011f7983 */ /* 0x001f220000300800 */
[----:B------:R-:W2:Y:S01]  /*1ae40*/  LDL R5, [R1+0x9cc] ;  /* 0x0009cc0001057983 */ /* 0x000ea20000100800 */
[----:B------:R-:W-:Y:S01]  /*1ae50*/  PRMT R22, RZ, 0x7610, R22 ;  /* 0x00007610ff167816 */ /* 0x000fe20000000016 */
[----:B------:R-:W-:Y:S01]  /*1ae60*/  @!P0 IMAD.MOV.U32 R4, RZ, RZ, R30 ;  /* 0x000000ffff048224 */ /* 0x000fe200078e001e */
[----:B------:R-:W-:Y:S01]  /*1ae70*/  PRMT R3, RZ, 0x7610, R3 ;  /* 0x00007610ff037816 */ /* 0x000fe20000000003 */
[----:B------:R-:W3:Y:S04]  /*1ae80*/  LDL R30, [R1+0x944] ;  /* 0x00094400011e7983 */ /* 0x000ee80000100800 */
[----:B--2---:R0:W2:Y:S04]  /*1ae90*/  @!P0 LDG.E.U16 R22, [R4.64] ;  /* 0x0000000404168981 */ /* 0x0040a8000c1e1500 */
[----:B0-----:R-:W2:Y:S04]  /*1aea0*/  LDL R4, [R1+0x9c4] ;  /* 0x0009c40001047983 */ /* 0x001ea80000100800 */
[----:B------:R-:W2:Y:S02]  /*1aeb0*/  LDL R5, [R1+0x9c8] ;  /* 0x0009c80001057983 */ /* 0x000ea40000100800 */
[----:B--2---:R-:W-:-:S04]  /*1aec0*/  @!P1 LOP3.LUT R5, R5, R4, RZ, 0x3c, !PT ;  /* 0x0000000405059212 */ /* 0x004fc800078e3cff */
[----:B------:R-:W-:-:S04]  /*1aed0*/  @!P1 LOP3.LUT R4, R5, R4, RZ, 0x3c, !PT ;  /* 0x0000000405049212 */ /* 0x000fc800078e3cff */
[----:B------:R-:W-:-:S05]  /*1aee0*/  @!P1 LOP3.LUT R5, R5, R4, RZ, 0x3c, !PT ;  /* 0x0000000405059212 */ /* 0x000fca00078e3cff */
[----:B------:R-:W2:Y:S04]  /*1aef0*/  @!P1 LDG.E.U16 R3, [R4.64] ;  /* 0x0000000404039981 */ /* 0x000ea8000c1e1500 */
[----:B------:R0:W-:Y:S04]  /*1af00*/  STL [R1+0x48], R22 ;  /* 0x0000481601007387 */ /* 0x0001e80000100800 */
[----:B0-----:R-:W4:Y:S04]  /*1af10*/  LDL R22, [R1+0x948] ;  /* 0x0009480001167983 */ /* 0x001f280000100800 */
[----:B--2---:R-:W-:Y:S01]  /*1af20*/  STL [R1+0x44], R3 ;  /* 0x0000440301007387 */ /* 0x004fe20000100800 */
[----:B------:R-:W2:Y:S01]  /*1af30*/  LDL R5, [R1+0x98c] ;  /* 0x00098c0001057983 */ /* 0x000ea20000100800 */
[----:B------:R-:W-:Y:S01]  /*1af40*/  PRMT R21, RZ, 0x7610, R21 ;  /* 0x00007610ff157816 */ /* 0x000fe20000000015 */
[----:B---3--:R-:W-:Y:S01]  /*1af50*/  @!P0 IMAD.MOV.U32 R4, RZ, RZ, R26 ;  /* 0x000000ffff048224 */ /* 0x008fe200078e001a */
[----:B------:R-:W-:Y:S01]  /*1af60*/  PRMT R23, RZ, 0x7610, R23 ;  /* 0x00007610ff177816 */ /* 0x000fe20000000017 */
[----:B------:R-:W3:Y:S04]  /*1af70*/  LDL R26, [R1+0x90c] ;  /* 0x00090c00011a7983 */ /* 0x000ee80000100800 */
[----:B--2---:R0:W2:Y:S04]  /*1af80*/  @!P0 LDG.E.U16 R21, [R4.64] ;  /* 0x0000000404158981 */ /* 0x0040a8000c1e1500 */
[----:B0-----:R-:W3:Y:S01]  /*1af90*/  LDL R5, [R1+0x984] ;  /* 0x0009840001057983 */ /* 0x001ee20000100800 */
[----:B------:R-:W-:-:S03]  /*1afa0*/  @!P1 IMAD.MOV.U32 R4, RZ, RZ, R25 ;  /* 0x000000ffff049224 */ /* 0x000fc600078e0019 */
[----:B--2---:R0:W-:Y:S01]  /*1afb0*/  STL [R1+0x40], R21 ;  /* 0x0000401501007387 */ /* 0x0041e20000100800 */
[----:B------:R-:W2:Y:S03]  /*1afc0*/  LDL R25, [R1+0x904] ;  /* 0x0009040001197983 */ /* 0x000ea60000100800 */
[----:B---3--:R1:W3:Y:S04]  /*1afd0*/  @!P1 LDG.E.U16 R23, [R4.64] ;  /* 0x0000000404179981 */ /* 0x0082e8000c1e1500 */
[----:B0-----:R-:W2:Y:S04]  /*1afe0*/  LDL R21, [R1+0x910] ;  /* 0x0009100001157983 */ /* 0x001ea80000100800 */
[----:B-1----:R-:W2:Y:S04]  /*1aff0*/  LDL R4, [R1+0x94c] ;  /* 0x00094c0001047983 */ /* 0x002ea80000100800 */
[----:B------:R-:W2:Y:S01]  /*1b000*/  LDL R5, [R1+0x950] ;  /* 0x0009500001057983 */ /* 0x000ea20000100800 */
[----:B----4-:R-:W-:-:S02]  /*1b010*/  PRMT R31, RZ, 0x7610, R31 ;  /* 0x00007610ff1f7816 */ /* 0x010fc4000000001f */
[----:B------:R-:W-:Y:S01]  /*1b020*/  PRMT R18, RZ, 0x7610, R18 ;  /* 0x00007610ff127816 */ /* 0x000fe20000000012 */
[----:B---3--:R0:W-:Y:S04]  /*1b030*/  STL [R1+0x3c], R23 ;  /* 0x00003c1701007387 */ /* 0x0081e80000100800 */
[----:B0-----:R-:W3:Y:S01]  /*1b040*/  LDL R23, [R1+0x908] ;  /* 0x0009080001177983 */ /* 0x001ee20000100800 */
[----:B--2---:R-:W-:-:S04]  /*1b050*/  @!P0 LOP3.LUT R5, R5, R4, RZ, 0x3c, !PT ;  /* 0x0000000405058212 */ /* 0x004fc800078e3cff */
[----:B------:R-:W-:-:S04]  /*1b060*/  @!P0 LOP3.LUT R4, R5, R4, RZ, 0x3c, !PT ;  /* 0x0000000405048212 */ /* 0x000fc800078e3cff */
[----:B------:R-:W-:-:S05]  /*1b070*/  @!P0 LOP3.LUT R5, R5, R4, RZ, 0x3c, !PT ;  /* 0x0000000405058212 */ /* 0x000fca00078e3cff */
[----:B------:R0:W2:Y:S02]  /*1b080*/  @!P0 LDG.E.U16 R31, [R4.64] ;  /* 0x00000004041f8981 */ /* 0x0000a4000c1e1500 */
[----:B0-----:R-:W-:Y:S02]  /*1b090*/  @!P1 IMAD.MOV.U32 R4, RZ, RZ, R22 ;  /* 0x000000ffff049224 */ /* 0x001fe400078e0016 */
[----:B------:R-:W-:-:S05]  /*1b0a0*/  @!P1 IMAD.MOV.U32 R5, RZ, RZ, R30 ;  /* 0x000000ffff059224 */ /* 0x000fca00078e001e */
[----:B------:R0:W4:Y:S01]  /*1b0b0*/  @!P1 LDG.E.U16 R18, [R4.64] ;  /* 0x0000000404129981 */ /* 0x000122000c1e1500 */
[----:B------:R-:W-:Y:S01]  /*1b0c0*/  PRMT R19, RZ, 0x7610, R19 ;  /* 0x00007610ff137816 */ /* 0x000fe20000000013 */
[----:B0-----:R-:W-:Y:S02]  /*1b0d0*/  @!P0 IMAD.MOV.U32 R4, RZ, RZ, R21 ;  /* 0x000000ffff048224 */ /* 0x001fe400078e0015 */
[----:B------:R-:W-:-:S05]  /*1b0e0*/  @!P0 IMAD.MOV.U32 R5, RZ, RZ, R26 ;  /* 0x000000ffff058224 */ /* 0x000fca00078e001a */
[----:B------:R0:W4:Y:S01]  /*1b0f0*/  @!P0 LDG.E.U16 R19, [R4.64] ;  /* 0x0000000404138981 */ /* 0x000122000c1e1500 */
[----:B------:R-:W-:Y:S01]  /*1b100*/  PRMT R20, RZ, 0x7610, R20 ;  /* 0x00007610ff147816 */ /* 0x000fe20000000014 */
[----:B0-----:R-:W-:Y:S02]  /*1b110*/  @!P1 IMAD.MOV.U32 R5, RZ, RZ, R25 ;  /* 0x000000ffff059224 */ /* 0x001fe400078e0019 */
[----:B---3--:R-:W-:-:S05]  /*1b120*/  @!P1 IMAD.MOV.U32 R4, RZ, RZ, R23 ;  /* 0x000000ffff049224 */ /* 0x008fca00078e0017 */
[----:B------:R-:W3:Y:S04]  /*1b130*/  @!P1 LDG.E.U16 R20, [R4.64] ;  /* 0x0000000404149981 */ /* 0x000ee8000c1e1500 */
[----:B--2---:R0:W-:Y:S01]  /*1b140*/  STL [R1+0x38], R31 ;  /* 0x0000381f01007387 */ /* 0x0041e20000100800 */
[----:B------:R-:W2:Y:S02]  /*1b150*/  LDL R30, [R1+0x8d0] ;  /* 0x0008d000011e7983 */ /* 0x000ea40000100800 */
[----:B------:R-:W2:Y:S01]  /*1b160*/  LDL R22, [R1+0x8c4] ;  /* 0x0008c40001167983 */ /* 0x000ea20000100800 */
[----:B0-----:R-:W2:Y:S04]  /*1b170*/  LDL R31, [R1+0x8cc] ;  /* 0x0008cc00011f7983 */ /* 0x001ea80000100800 */
[----:B----4-:R0:W-:Y:S01]  /*1b180*/  STL [R1+0x34], R18 ;  /* 0x0000341201007387 */ /* 0x0101e20000100800 */
[----:B------:R-:W4:Y:S03]  /*1b190*/  LDL R21, [R1+0x88c] ;  /* 0x00088c0001157983 */ /* 0x000f260000100800 */
[----:B0-----:R-:W4:Y:S04]  /*1b1a0*/  LDL R18, [R1+0x8c8] ;  /* 0x0008c80001127983 */ /* 0x001f280000100800 */
[----:B------:R0:W-:Y:S01]  /*1b1b0*/  STL [R1+0x30], R19 ;  /* 0x0000301301007387 */ /* 0x0001e20000100800 */
[----:B------:R-:W4:Y:S02]  /*1b1c0*/  LDL R26, [R1+0x884] ;  /* 0x00088400011a7983 */ /* 0x000f240000100800 */
[----:B------:R-:W4:Y:S02]  /*1b1d0*/  LDL R25, [R1+0x888] ;  /* 0x0008880001197983 */ /* 0x000f240000100800 */
[----:B------:R-:W4:Y:S01]  /*1b1e0*/  LDL R23, [R1+0x84c] ;  /* 0x00084c0001177983 */ /* 0x000f220000100800 */
[----:B0-----:R-:W4:Y:S01]  /*1b1f0*/  LDL R19, [R1+0x890] ;  /* 0x0008900001137983 */ /* 0x001f220000100800 */
[----:B------:R-:W-:-:S03]  /*1b200*/  PRMT R29, RZ, 0x7610, R29 ;  /* 0x00007610ff1d7816 */ /* 0x000fc6000000001d */
[----:B---3--:R0:W-:Y:S04]  /*1b210*/  STL [R1+0x2c], R20 ;  /* 0x00002c1401007387 */ /* 0x0081e80000100800 */
[----:B0-----:R-:W3:Y:S01]  /*1b220*/  LDL R20, [R1+0x850] ;  /* 0x0008500001147983 */ /* 0x001ee20000100800 */
[----:B--2---:R-:W-:Y:S02]  /*1b230*/  @!P0 IMAD.MOV.U32 R4, RZ, RZ, R30 ;  /* 0x000000ffff048224 */ /* 0x004fe400078e001e */
[----:B------:R-:W-:-:S05]  /*1b240*/  @!P0 IMAD.MOV.U32 R5, RZ, RZ, R31 ;  /* 0x000000ffff058224 */ /* 0x000fca00078e001f */
[----:B------:R0:W2:Y:S02]  /*1b250*/  @!P0 LDG.E.U16 R29, [R4.64] ;  /* 0x00000004041d8981 */ /* 0x0000a4000c1e1500 */
[----:B0-----:R-:W-:Y:S02]  /*1b260*/  @!P1 IMAD.MOV.U32 R5, RZ, RZ, R22 ;  /* 0x000000ffff059224 */ /* 0x001fe400078e0016 */
[----:B----4-:R-:W-:Y:S01]  /*1b270*/  @!P1 IMAD.MOV.U32 R4, RZ, RZ, R18 ;  /* 0x000000ffff049224 */ /* 0x010fe200078e0012 */
[----:B------:R-:W4:Y:S04]  /*1b280*/  LDL R22, [R1+0x844] ;  /* 0x0008440001167983 */ /* 0x000f280000100800 */
[----:B------:R-:W2:Y:S01]  /*1b290*/  LDL R18, [R1+0x848] ;  /* 0x0008480001127983 */ /* 0x000ea20000100800 */
[----:B------:R-:W-:-:S02]  /*1b2a0*/  PRMT R28, RZ, 0x7610, R28 ;  /* 0x00007610ff1c7816 */ /* 0x000fc4000000001c */
[----:B------:R-:W-:-:S04]  /*1b2b0*/  PRMT R27, RZ, 0x7610, R27 ;  /* 0x00007610ff1b7816 */ /* 0x000fc8000000001b */
[----:B------:R0:W2:Y:S01]  /*1b2c0*/  @!P1 LDG.E.U16 R28, [R4.64] ;  /* 0x00000004041c9981 */ /* 0x0000a2000c1e1500 */
[----:B------:R-:W-:Y:S01]  /*1b2d0*/  PRMT R24, RZ, 0x7610, R24 ;  /* 0x00007610ff187816 */ /* 0x000fe20000000018 */
[----:B0-----:R-:W-:Y:S02]  /*1b2e0*/  @!P0 IMAD.MOV.U32 R4, RZ, RZ, R19 ;  /* 0x000000ffff048224 */ /* 0x001fe400078e0013 */
[----:B------:R-:W-:Y:S01]  /*1b2f0*/  @!P0 IMAD.MOV.U32 R5, RZ, RZ, R21 ;  /* 0x000000ffff058224 */ /* 0x000fe200078e0015 */
[----:B------:R-:W-:Y:S02]  /*1b300*/  PRMT R2, RZ, 0x7610, R2 ;  /* 0x00007610ff027816 */ /* 0x000fe40000000002 */
[----:B------:R-:W-:Y:S01]  /*1b310*/  PRMT R0, RZ, 0x7610, R0 ;  /* 0x00007610ff007816 */ /* 0x000fe20000000000 */
[----:B------:R-:W2:Y:S04]  /*1b320*/  LDL R21, [R1+0x80c] ;  /* 0x00080c0001157983 */ /* 0x000ea80000100800 */
[----:B------:R0:W2:Y:S04]  /*1b330*/  @!P0 LDG.E.U16 R27, [R4.64] ;  /* 0x00000004041b8981 */ /* 0x0000a8000c1e1500 */
[----:B------:R-:W2:Y:S01]  /*1b340*/  LDL R19, [R1+0x810] ;  /* 0x0008100001137983 */ /* 0x000ea20000100800 */
[----:B0-----:R-:W-:-:S02]  /*1b350*/  @!P1 IMAD.MOV.U32 R4, RZ, RZ, R25 ;  /* 0x000000ffff049224 */ /* 0x001fc400078e0019 */
[----:B------:R-:W-:-:S05]  /*1b360*/  @!P1 IMAD.MOV.U32 R5, RZ, RZ, R26 ;  /* 0x000000ffff059224 */ /* 0x000fca00078e001a */
[----:B------:R0:W2:Y:S02]  /*1b370*/  @!P1 LDG.E.U16 R24, [R4.64] ;  /* 0x0000000404189981 */ /* 0x0000a4000c1e1500 */
[----:B0-----:R-:W-:Y:S02]  /*1b380*/  @!P0 IMAD.MOV.U32 R5, RZ, RZ, R23 ;  /* 0x000000ffff058224 */ /* 0x001fe400078e0017 */
[----:B------:R-:W2:Y:S01]  /*1b390*/  LDL R23, [R1+0x804] ;  /* 0x0008040001177983 */ /* 0x000ea20000100800 */
[----:B---3--:R-:W-:-:S03]  /*1b3a0*/  @!P0 IMAD.MOV.U32 R4, RZ, RZ, R20 ;  /* 0x000000ffff048224 */ /* 0x008fc600078e0014 */
[----:B------:R-:W3:Y:S04]  /*1b3b0*/  LDL R20, [R1+0x808] ;  /* 0x0008080001147983 */ /* 0x000ee80000100800 */
[----:B------:R4:W3:Y:S02]  /*1b3c0*/  @!P0 LDG.E.U16 R2, [R4.64] ;  /* 0x0000000404028981 */ /* 0x0008e4000c1e1500 */
[----:B----4-:R-:W-:Y:S02]  /*1b3d0*/  @!P1 IMAD.MOV.U32 R5, RZ, RZ, R22 ;  /* 0x000000ffff059224 */ /* 0x010fe400078e0016 */
[----:B--2---:R-:W-:-:S05]  /*1b3e0*/  @!P1 IMAD.MOV.U32 R4, RZ, RZ, R18 ;  /* 0x000000ffff049224 */ /* 0x004fca00078e0012 */
[----:B------:R0:W2:Y:S01]  /*1b3f0*/  @!P1 LDG.E.U16 R0, [R4.64] ;  /* 0x0000000404009981 */ /* 0x0000a2000c1e1500 */
[----:B------:R-:W-:Y:S01]  /*1b400*/  PRMT R17, RZ, 0x7610, R17 ;  /* 0x00007610ff117816 */ /* 0x000fe20000000011 */
[----:B0-----:R-:W-:Y:S02]  /*1b410*/  @!P0 IMAD.MOV.U32 R5, RZ, RZ, R21 ;  /* 0x000000ffff058224 */ /* 0x001fe400078e0015 */
[----:B------:R-:W-:-:S05]  /*1b420*/  @!P0 IMAD.MOV.U32 R4, RZ, RZ, R19 ;  /* 0x000000ffff048224 */ /* 0x000fca00078e0013 */
[----:B------:R0:W4:Y:S01]  /*1b430*/  @!P0 LDG.E.U16 R17, [R4.64] ;  /* 0x0000000404118981 */ /* 0x000122000c1e1500 */
[----:B------:R-:W-:Y:S01]  /*1b440*/  PRMT R16, RZ, 0x7610, R16 ;  /* 0x00007610ff107816 */ /* 0x000fe20000000010 */
[----:B0-----:R-:W-:Y:S02]  /*1b450*/  @!P1 IMAD.MOV.U32 R5, RZ, RZ, R23 ;  /* 0x000000ffff059224 */ /* 0x001fe400078e0017 */
[----:B---3--:R0:W-:Y:S01]  /*1b460*/  STL [R1+0x1d20], R2 ;  /* 0x001d200201007387 */ /* 0x0081e20000100800 */
[----:B------:R-:W3:Y:S02]  /*1b470*/  LDL R22, [R1+0x7cc] ;  /* 0x0007cc0001167983 */ /* 0x000ee40000100800 */
[----:B------:R-:W3:Y:S02]  /*1b480*/  LDL R18, [R1+0x7d0] ;  /* 0x0007d00001127983 */ /* 0x000ee40000100800 */
[----:B------:R-:W-:-:S05]  /*1b490*/  @!P1 IMAD.MOV.U32 R4, RZ, RZ, R20 ;  /* 0x000000ffff049224 */ /* 0x000fca00078e0014 */
[----:B------:R3:W3:Y:S04]  /*1b4a0*/  @!P1 LDG.E.U16 R16, [R4.64] ;  /* 0x0000000404109981 */ /* 0x0006e8000c1e1500 */
[----:B--2---:R-:W-:Y:S01]  /*1b4b0*/  STL [R1+0x1d24], R0 ;  /* 0x001d240001007387 */ /* 0x004fe20000100800 */
[----:B------:R-:W2:Y:S02]  /*1b4c0*/  LDL R21, [R1+0x7c4] ;  /* 0x0007c40001157983 */ /* 0x000ea40000100800 */
[----:B------:R-:W2:Y:S01]  /*1b4d0*/  LDL R19, [R1+0x7c8] ;  /* 0x0007c80001137983 */ /* 0x000ea20000100800 */
[----:B------:R-:W-:Y:S02]  /*1b4e0*/  PRMT R15, RZ, 0x7610, R15 ;  /* 0x00007610ff0f7816 */ /* 0x000fe4000000000f */
[----:B------:R-:W-:Y:S01]  /*1b4f0*/  PRMT R14, RZ, 0x7610, R14 ;  /* 0x00007610ff0e7816 */ /* 0x000fe2000000000e */
[----:B0-----:R-:W2:Y:S01]  /*1b500*/  LDL R2, [R1+0x790] ;  /* 0x0007900001027983 */ /* 0x001ea20000100800 */
[----:B------:R-:W-:Y:S03]  /*1b510*/  STL [R1+0x28], R29 ;  /* 0x0000281d01007387 */ /* 0x000fe60000100800 */
[----:B----4-:R0:W-:Y:S01]  /*1b520*/  STL [R1+0x1d28], R17 ;  /* 0x001d281101007387 */ /* 0x0101e20000100800 */
[----:B------:R-:W4:Y:S03]  /*1b530*/  LDL R20, [R1+0x78c] ;  /* 0x00078c0001147983 */ /* 0x000f260000100800 */
[----:B0-----:R-:W4:Y:S01]  /*1b540*/  LDL R17, [R1+0x788] ;  /* 0x0007880001117983 */ /* 0x001f220000100800 */
[----:B------:R-:W-:Y:S02]  /*1b550*/  STL [R1+0x24], R28 ;  /* 0x0000241c01007387 */ /* 0x000fe40000100800 */
[----:B---3--:R-:W-:-:S02]  /*1b560*/  @!P0 IMAD.MOV.U32 R5, RZ, RZ, R22 ;  /* 0x000000ffff058224 */ /* 0x008fc400078e0016 */
[----:B------:R-:W-:-:S05]  /*1b570*/  @!P0 IMAD.MOV.U32 R4, RZ, RZ, R18 ;  /* 0x000000ffff048224 */ /* 0x000fca00078e0012 */
[----:B------:R2:W3:Y:S04]  /*1b580*/  @!P0 LDG.E.U16 R15, [R4.64] ;  /* 0x00000004040f8981 */ /* 0x0004e8000c1e1500 */
[----:B------:R0:W-:Y:S01]  /*1b590*/  STL [R1+0x1d2c], R16 ;  /* 0x001d2c1001007387 */ /* 0x0001e20000100800 */
[----:B------:R-:W3:Y:S02]  /*1b5a0*/  LDL R18, [R1+0x784] ;  /* 0x0007840001127983 */ /* 0x000ee40000100800 */
[----:B--2---:R-:W-:Y:S02]  /*1b5b0*/  @!P1 IMAD.MOV.U32 R5, RZ, RZ, R21 ;  /* 0x000000ffff059224 */ /* 0x004fe400078e0015 */
[----:B------:R-:W-:-:S05]  /*1b5c0*/  @!P1 IMAD.MOV.U32 R4, RZ, RZ, R19 ;  /* 0x000000ffff049224 */ /* 0x000fca00078e0013 */
[----:B------:R1:W2:Y:S04]  /*1b5d0*/  @!P1 LDG.E.U16 R14, [R4.64] ;  /* 0x00000004040e9981 */ /* 0x0002a8000c1e1500 */
[----:B------:R-:W-:Y:S01]  /*1b5e0*/  STL [R1+0x1c], R27 ;  /* 0x00001c1b01007387 */ /* 0x000fe20000100800 */
[----:B------:R-:W2:Y:S01]  /*1b5f0*/  LDL R0, [R1+0x1280] ;  /* 0x0012800001007983 */ /* 0x000ea20000100800 */
[----:B------:R-:W-:Y:S01]  /*1b600*/  PRMT R13, RZ, 0x7610, R13 ;  /* 0x00007610ff0d7816 */ /* 0x000fe2000000000d */
[----:B-1----:R-:W-:Y:S02]  /*1b610*/  @!P0 IMAD.MOV.U32 R4, RZ, RZ, R2 ;  /* 0x000000ffff048224 */ /* 0x002fe400078e0002 */
[----:B----4-:R-:W-:-:S05]  /*1b620*/  @!P0 IMAD.MOV.U32 R5, RZ, RZ, R20 ;  /* 0x000000ffff058224 */ /* 0x010fca00078e0014 */
[----:B------:R1:W4:Y:S01]  /*1b630*/  @!P0 LDG.E.U16 R13, [R4.64] ;  /* 0x00000004040d8981 */ /* 0x000322000c1e1500 */
[----:B------:R-:W-:Y:S01]  /*1b640*/  PRMT R12, RZ, 0x7610, R12 ;  /* 0x00007610ff0c7816 */ /* 0x000fe2000000000c */
[----:B-1----:R-:W-:Y:S02]  /*1b650*/  @!P1 IMAD.MOV.U32 R4, RZ, RZ, R17 ;  /* 0x000000ffff049224 */ /* 0x002fe400078e0011 */
[----:B---3--:R1:W-:Y:S01]  /*1b660*/  STL [R1+0x1d60], R15 ;  /* 0x001d600f01007387 */ /* 0x0083e20000100800 */
[----:B------:R-:W-:Y:S02]  /*1b670*/  STL [R1+0x18], R24 ;  /* 0x0000181801007387 */ /* 0x000fe40000100800 */
[----:B0-----:R-:W3:Y:S02]  /*1b680*/  LDL R16, [R1+0x1274] ;  /* 0x0012740001107983 */ /* 0x001ee40000100800 */
[----:B------:R-:W3:Y:S02]  /*1b690*/  LDL R19, [R1+0x1288] ;  /* 0x0012880001137983 */ /* 0x000ee40000100800 */
[----:B------:R-:W-:-:S05]  /*1b6a0*/  @!P1 IMAD.MOV.U32 R5, RZ, RZ, R18 ;  /* 0x000000ffff059224 */ /* 0x000fca00078e0012 */
[----:B------:R0:W3:Y:S04]  /*1b6b0*/  @!P1 LDG.E.U16 R12, [R4.64] ;  /* 0x00000004040c9981 */ /* 0x0000e8000c1e1500 */
[----:B--2---:R-:W-:Y:S01]  /*1b6c0*/  STL [R1+0x1d64], R14 ;  /* 0x001d640e01007387 */ /* 0x004fe20000100800 */
[----:B------:R-:W2:Y:S01]  /*1b6d0*/  LDL R20, [R1+0x127c] ;  /* 0x00127c0001147983 */ /* 0x000ea20000100800 */
[----:B------:R-:W-:Y:S01]  /*1b6e0*/  PRMT R11, RZ, 0x7610, R11 ;  /* 0x00007610ff0b7816 */ /* 0x000fe2000000000b */
[----:B0-----:R-:W-:Y:S01]  /*1b6f0*/  @!P0 IMAD.MOV.U32 R4, RZ, RZ, R0 ;  /* 0x000000ffff048224 */ /* 0x001fe200078e0000 */
[----:B------:R-:W-:Y:S01]  /*1b700*/  PRMT R10, RZ, 0x7610, R10 ;  /* 0x00007610ff0a7816 */ /* 0x000fe2000000000a */
[----:B-1----:R-:W2:Y:S04]  /*1b710*/  LDL R15, [R1+0x12b4] ;  /* 0x0012b400010f7983 */ /* 0x002ea80000100800 */
[----:B------:R-:W2:Y:S04]  /*1b720*/  LDL R2, [R1+0x12c0] ;  /* 0x0012c00001027983 */ /* 0x000ea80000100800 */
[----:B----4-:R0:W-:Y:S01]  /*1b730*/  STL [R1+0x1d68], R13 ;  /* 0x001d680d01007387 */ /* 0x0101e20000100800 */
[----:B------:R-:W4:Y:S02]  /*1b740*/  LDL R18, [R1+0x12bc] ;  /* 0x0012bc0001127983 */ /* 0x000f240000100800 */
[----:B------:R-:W4:Y:S01]  /*1b750*/  LDL R17, [R1+0x12c8] ;  /* 0x0012c80001117983 */ /* 0x000f220000100800 */
[----:B0-----:R-:W4:Y:S01]  /*1b760*/  LDL R13, [R1+0x1300] ;  /* 0x00130000010d7983 */ /* 0x001f220000100800 */
[----:B---3--:R-:W-:-:S05]  /*1b770*/  @!P0 IMAD.MOV.U32 R5, RZ, RZ, R16 ;  /* 0x000000ffff058224 */ /* 0x008fca00078e0010 */
[----:B------:R0:W3:Y:S02]  /*1b780*/  @!P0 LDG.E.U16 R11, [R4.64] ;  /* 0x00000004040b8981 */ /* 0x0000e4000c1e1500 */
[----:B0-----:R-:W-:Y:S02]  /*1b790*/  @!P1 IMAD.MOV.U32 R4, RZ, RZ, R19 ;  /* 0x000000ffff049224 */ /* 0x001fe400078e0013 */
[----:B--2---:R-:W-:-:S05]  /*1b7a0*/  @!P1 IMAD.MOV.U32 R5, RZ, RZ, R20 ;  /* 0x000000ffff059224 */ /* 0x004fca00078e0014 */
[----:B------:R0:W2:Y:S04]  /*1b7b0*/  @!P1 LDG.E.U16 R10, [R4.64] ;  /* 0x00000004040a9981 */ /* 0x0000a8000c1e1500 */
[----:B------:R-:W-:Y:S01]  /*1b7c0*/  STL [R1+0x1d6c], R12 ;  /* 0x001d6c0c01007387 */ /* 0x000fe20000100800 */
[----:B------:R-:W2:Y:S02]  /*1b7d0*/  LDL R14, [R1+0x12f4] ;  /* 0x0012f400010e7983 */ /* 0x000ea40000100800 */
[----:B------:R-:W2:Y:S02]  /*1b7e0*/  LDL R16, [R1+0x12fc] ;  /* 0x0012fc0001107983 */ /* 0x000ea40000100800 */
[----:B------:R-:W2:Y:S01]  /*1b7f0*/  LDL R0, [R1+0x1308] ;  /* 0x0013080001007983 */ /* 0x000ea20000100800 */
[----:B------:R-:W-:Y:S01]  /*1b800*/  PRMT R9, RZ, 0x7610, R9 ;  /* 0x00007610ff097816 */ /* 0x000fe20000000009 */
[----:B0-----:R-:W-:-:S02]  /*1b810*/  @!P0 IMAD.MOV.U32 R4, RZ, RZ, R2 ;  /* 0x000000ffff048224 */ /* 0x001fc400078e0002 */
[----:B------:R-:W-:Y:S01]  /*1b820*/  @!P0 IMAD.MOV.U32 R5, RZ, RZ, R15 ;  /* 0x000000ffff058224 */ /* 0x000fe200078e000f */
[----:B------:R-:W-:-:S04]  /*1b830*/  PRMT R8, RZ, 0x7610, R8 ;  /* 0x00007610ff087816 */ /* 0x000fc80000000008 */
[----:B------:R4:W2:Y:S02]  /*1b840*/  @!P0 LDG.E.U16 R9, [R4.64] ;  /* 0x0000000404098981 */ /* 0x0008a4000c1e1500 */
[----:B----4-:R-:W-:Y:S02]  /*1b850*/  @!P1 IMAD.MOV.U32 R4, RZ, RZ, R17 ;  /* 0x000000ffff049224 */ /* 0x010fe400078e0011 */
[----:B------:R-:W-:-:S05]  /*1b860*/  @!P1 IMAD.MOV.U32 R5, RZ, RZ, R18 ;  /* 0x000000ffff059224 */ /* 0x000fca00078e0012 */
[----:B------:R0:W4:Y:S01]  /*1b870*/  @!P1 LDG.E.U16 R8, [R4.64] ;  /* 0x0000000404089981 */ /* 0x000122000c1e1500 */
[----:B------:R-:W-:Y:S02]  /*1b880*/  PRMT R7, RZ, 0x7610, R7 ;  /* 0x00007610ff077816 */ /* 0x000fe40000000007 */
[----:B------:R-:W-:Y:S01]  /*1b890*/  PRMT R6, RZ, 0x7610, R6 ;  /* 0x00007610ff067816 */ /* 0x000fe20000000006 */
[----:B0-----:R-:W-:Y:S01]  /*1b8a0*/  @!P0 IMAD.MOV.U32 R4, RZ, RZ, R13 ;  /* 0x000000ffff048224 */ /* 0x001fe200078e000d */
[----:B---3--:R-:W-:Y:S04]  /*1b8b0*/  STL [R1+0x1d70], R11 ;  /* 0x001d700b01007387 */ /* 0x008fe80000100800 */
[----:B--2---:R0:W-:Y:S01]  /*1b8c0*/  STL [R1+0x1d74], R10 ;  /* 0x001d740a01007387 */ /* 0x0041e20000100800 */
[----:B------:R-:W2:Y:S02]  /*1b8d0*/  LDL R15, [R1+0x1334] ;  /* 0x00133400010f7983 */ /* 0x000ea40000100800 */
[----:B------:R-:W3:Y:S02]  /*1b8e0*/  LDL R2, [R1+0x1340] ;  /* 0x0013400001027983 */ /* 0x000ee40000100800 */
[----:B------:R-:W-:-:S02]  /*1b8f0*/  @!P0 IMAD.MOV.U32 R5, RZ, RZ, R14 ;  /* 0x000000ffff058224 */ /* 0x000fc400078e000e */
[----:B------:R-:W-:Y:S02]  /*1b900*/  @!P1 IMAD.MOV.U32 R30, RZ, RZ, R0 ;  /* 0x000000ffff1e9224 */ /* 0x000fe400078e0000 */
[----:B------:R-:W-:Y:S01]  /*1b910*/  @!P1 IMAD.MOV.U32 R31, RZ, RZ, R16 ;  /* 0x000000ffff1f9224 */ /* 0x000fe200078e0010 */
[----:B------:R1:W3:Y:S04]  /*1b920*/  @!P0 LDG.E.U16 R7, [R4.64] ;  /* 0x0000000404078981 */ /* 0x0002e8000c1e1500 */
[----:B------:R2:W3:Y:S04]  /*1b930*/  @!P1 LDG.E.U16 R6, [R30.64] ;  /* 0x000000041e069981 */ /* 0x0004e8000c1e1500 */
[----:B0-----:R-:W3:Y:S01]  /*1b940*/  LDL R10, [R1+0x1348] ;  /* 0x00134800010a7983 */ /* 0x001ee20000100800 */
[----:B-1----:R-:W-:-:S03]  /*1b950*/  PRMT R5, RZ, 0x7610, R5 ;  /* 0x00007610ff057816 */ /* 0x002fc60000000005 */
[----:B------:R0:W-:Y:S01]  /*1b960*/  STL [R1+0x1d78], R9 ;  /* 0x001d780901007387 */ /* 0x0001e20000100800 */
[----:B------:R-:W3:Y:S03]  /*1b970*/  LDL R12, [R1+0x133c] ;  /* 0x00133c00010c7983 */ /* 0x000ee60000100800 */
[----:B0-----:R-:W3:Y:S01]  /*1b980*/  LDL R9, [R1+0xa40] ;  /* 0x000a400001097983 */ /* 0x001ee20000100800 */
[----:B----4-:R0:W-:Y:S02]  /*1b990*/  STL [R1+0x1d7c], R8 ;  /* 0x001d7c0801007387 */ /* 0x0101e40000100800 */
[----:B------:R-:W4:Y:S02]  /*1b9a0*/  LDL R14, [R1+0xa34] ;  /* 0x000a3400010e7983 */ /* 0x000f240000100800 */
[----:B------:R-:W4:Y:S01]  /*1b9b0*/  LDL R13, [R1+0xa38] ;  /* 0x000a3800010d7983 */ /* 0x000f220000100800 */
[----:B0-----:R-:W4:Y:S01]  /*1b9c0*/  LDL R8, [R1+0xa3c] ;  /* 0x000a3c0001087983 */ /* 0x001f220000100800 */
[----:B--2---:R-:W-:-:S02]  /*1b9d0*/  @!P0 IMAD.MOV.U32 R31, RZ, RZ, R15 ;  /* 0x000000ffff1f8224 */ /* 0x004fc400078e000f */
[----:B---3--:R-:W-:-:S05]  /*1b9e0*/  @!P0 IMAD.MOV.U32 R30, RZ, RZ, R2 ;  /* 0x000000ffff1e8224 */ /* 0x008fca00078e0002 */
[----:B------:R0:W2:Y:S04]  /*1b9f0*/  @!P0 LDG.E.U16 R5, [R30.64] ;  /* 0x000000041e058981 */ /* 0x0000a8000c1e1500 */
[----:B------:R-:W-:Y:S01]  /*1ba00*/  STL [R1+0x1d80], R7 ;  /* 0x001d800701007387 */ /* 0x000fe20000100800 */
[----:B------:R-:W3:Y:S02]  /*1ba10*/  LDL R11, [R1+0x9fc] ;  /* 0x0009fc00010b7983 */ /* 0x000ee40000100800 */
[----:B------:R-:W3:Y:S02]  /*1ba20*/  LDL R0, [R1+0xa00] ;  /* 0x000a000001007983 */ /* 0x000ee40000100800 */
[----:B------:R1:W-:Y:S01]  /*1ba30*/  STL [R1+0x1d84], R6 ;  /* 0x001d840601007387 */ /* 0x0003e20000100800 */
[----:B------:R-:W3:Y:S04]  /*1ba40*/  LDL R2, [R1+0x9f8] ;  /* 0x0009f80001027983 */ /* 0x000ee80000100800 */
[----:B-1----:R-:W3:Y:S01]  /*1ba50*/  LDL R6, [R1+0x9f4] ;  /* 0x0009f40001067983 */ /* 0x002ee20000100800 */
[----:B------:R-:W-:Y:S01]  /*1ba60*/  PRMT R4, RZ, 0x7610, R4 ;  /* 0x00007610ff047816 */ /* 0x000fe20000000004 */
[----:B0-----:R-:W-:-:S02]  /*1ba70*/  @!P1 IMAD.MOV.U32 R30, RZ, RZ, R10 ;  /* 0x000000ffff1e9224 */ /* 0x001fc400078e000a */
[----:B------:R-:W-:Y:S01]  /*1ba80*/  @!P1 IMAD.MOV.U32 R31, RZ, RZ, R12 ;  /* 0x000000ffff1f9224 */ /* 0x000fe200078e000c */
[----:B------:R-:W-:-:S04]  /*1ba90*/  PRMT R60, RZ, 0x7610, R60 ;  /* 0x00007610ff3c7816 */ /* 0x000fc8000000003c */
[----:B------:R0:W3:Y:S01]  /*1baa0*/  @!P1 LDG.E.U16 R4, [R30.64] ;  /* 0x000000041e049981 */ /* 0x0000e2000c1e1500 */
[----:B------:R-:W-:Y:S01]  /*1bab0*/  PRMT R58, RZ, 0x7610, R58 ;  /* 0x00007610ff3a7816 */ /* 0x000fe2000000003a */
[----:B0-----:R-:W-:Y:S02]  /*1bac0*/  @!P0 IMAD.MOV.U32 R30, RZ, RZ, R9 ;  /* 0x000000ffff1e8224 */ /* 0x001fe400078e0009 */
[----:B----4-:R-:W-:-:S05]  /*1bad0*/  @!P0 IMAD.MOV.U32 R31, RZ, RZ, R8 ;  /* 0x000000ffff1f8224 */ /* 0x010fca00078e0008 */
[----:B------:R0:W4:Y:S01]  /*1bae0*/  @!P0 LDG.E.U16 R60, [R30.64] ;  /* 0x000000041e3c8981 */ /* 0x000122000c1e1500 */
[----:B------:R-:W-:Y:S01]  /*1baf0*/  PRMT R56, RZ, 0x7610, R56 ;  /* 0x00007610ff387816 */ /* 0x000fe20000000038 */
[----:B0-----:R-:W-:Y:S02]  /*1bb00*/  @!P1 IMAD.MOV.U32 R30, RZ, RZ, R13 ;  /* 0x000000ffff1e9224 */ /* 0x001fe400078e000d */
[----:B------:R-:W-:-:S05]  /*1bb10*/  @!P1 IMAD.MOV.U32 R31, RZ, RZ, R14 ;  /* 0x000000ffff1f9224 */ /* 0x000fca00078e000e */
[----:B------:R3:W4:Y:S04]  /*1bb20*/  @!P1 LDG.E.U16 R58, [R30.64] ;  /* 0x000000041e3a9981 */ /* 0x000728000c1e1500 */
[----:B--2---:R0:W-:Y:S01]  /*1bb30*/  STL [R1+0x1d88], R5 ;  /* 0x001d880501007387 */ /* 0x0041e20000100800 */
[----:B------:R-:W2:Y:S02]  /*1bb40*/  LDL R12, [R1+0x9bc] ;  /* 0x0009bc00010c7983 */ /* 0x000ea40000100800 */
[----:B------:R-:W4:Y:S02]  /*1bb50*/  LDL R10, [R1+0x9c0] ;  /* 0x0009c000010a7983 */ /* 0x000f240000100800 */
[----:B------:R-:W4:Y:S01]  /*1bb60*/  LDL R9, [R1+0x9b4] ;  /* 0x0009b40001097983 */ /* 0x000f220000100800 */
[----:B------:R-:W4:Y:S04]  /*1bb70*/  LDL R8, [R1+0x9b8] ;  /* 0x0009b80001087983 */ /* 0x000f280000100800 */
[----:B------:R-:W4:Y:S01]  /*1bb80*/  LDL R7, [R1+0x97c] ;  /* 0x00097c0001077983 */ /* 0x000f220000100800 */
[----:B---3--:R-:W-:-:S02]  /*1bb90*/  @!P0 IMAD.MOV.U32 R30, RZ, RZ, R0 ;  /* 0x000000ffff1e8224 */ /* 0x008fc400078e0000 */
[----:B------:R-:W-:Y:S01]  /*1bba0*/  @!P0 IMAD.MOV.U32 R31, RZ, RZ, R11 ;  /* 0x000000ffff1f8224 */ /* 0x000fe200078e000b */
[----:B------:R-:W3:Y:S04]  /*1bbb0*/  LDL R0, [R1+0x978] ;  /* 0x0009780001007983 */ /* 0x000ee80000100800 */
[----:B------:R-:W3:Y:S04]  /*1bbc0*/  LDL R11, [R1+0x974] ;  /* 0x00097400010b7983 */ /* 0x000ee80000100800 */
[----:B0-----:R-:W3:Y:S04]  /*1bbd0*/  LDL R5, [R1+0x980] ;  /* 0x0009800001057983 */ /* 0x001ee80000100800 */
[----:B------:R0:W3:Y:S01]  /*1bbe0*/  @!P0 LDG.E.U16 R56, [R30.64] ;  /* 0x000000041e388981 */ /* 0x0000e2000c1e1500 */
[----:B------:R-:W-:-:S02]  /*1bbf0*/  PRMT R54, RZ, 0x7610, R54 ;  /* 0x00007610ff367816 */ /* 0x000fc40000000036 */
[----:B------:R-:W-:Y:S01]  /*1bc00*/  PRMT R52, RZ, 0x7610, R52 ;  /* 0x00007610ff347816 */ /* 0x000fe20000000034 */
[----:B------:R-:W3:Y:S01]  /*1bc10*/  LDL R13, [R1+0x934] ;  /* 0x00093400010d7983 */ /* 0x000ee20000100800 */
[----:B------:R-:W-:Y:S02]  /*1bc20*/  PRMT R51, RZ, 0x7610, R51 ;  /* 0x00007610ff337816 */ /* 0x000fe40000000033 */
[----:B------:R-:W-:Y:S02]  /*1bc30*/  PRMT R50, RZ, 0x7610, R50 ;  /* 0x00007610ff327816 */ /* 0x000fe40000000032 */
[----:B------:R-:W-:Y:S02]  /*1bc40*/  PRMT R48, RZ, 0x7610, R48 ;  /* 0x00007610ff307816 */ /* 0x000fe40000000030 */
[----:B------:R-:W-:Y:S02]  /*1bc50*/  PRMT R46, RZ, 0x7610, R46 ;  /* 0x00007610ff2e7816 */ /* 0x000fe4000000002e */
[----:B------:R-:W-:-:S02]  /*1bc60*/  PRMT R44, RZ, 0x7610, R44 ;  /* 0x00007610ff2c7816 */ /* 0x000fc4000000002c */
[----:B------:R-:W-:Y:S01]  /*1bc70*/  PRMT R42, RZ, 0x7610, R42 ;  /* 0x00007610ff2a7816 */ /* 0x000fe2000000002a */
[----:B0-----:R-:W-:Y:S01]  /*1bc80*/  @!P1 IMAD.MOV.U32 R31, RZ, RZ, R6 ;  /* 0x000000ffff1f9224 */ /* 0x001fe200078e0006 */
[----:B------:R-:W-:Y:S01]  /*1bc90*/  PRMT R40, RZ, 0x7610, R40 ;  /* 0x00007610ff287816 */ /* 0x000fe20000000028 */
[----:B------:R-:W3:Y:S01]  /*1bca0*/  LDL R6, [R1+0x93c] ;  /* 0x00093c0001067983 */ /* 0x000ee20000100800 */
[----:B------:R-:W-:Y:S02]  /*1bcb0*/  @!P1 IMAD.MOV.U32 R30, RZ, RZ, R2 ;  /* 0x000000ffff1e9224 */ /* 0x000fe400078e0002 */
[----:B------:R-:W3:Y:S01]  /*1bcc0*/  LDL R2, [R1+0x940] ;  /* 0x0009400001027983 */ /* 0x000ee20000100800 */
[----:B------:R-:W-:Y:S02]  /*1bcd0*/  PRMT R38, RZ, 0x7610, R38 ;  /* 0x00007610ff267816 */ /* 0x000fe40000000026 */
[----:B------:R-:W-:Y:S01]  /*1bce0*/  PRMT R36, RZ, 0x7610, R36 ;  /* 0x00007610ff247816 */ /* 0x000fe20000000024 */
[----:B------:R-:W3:Y:S04]  /*1bcf0*/  LDL R15, [R1+0x7fc] ;  /* 0x0007fc00010f7983 */ /* 0x000ee80000100800 */
[----:B------:R2:W3:Y:S04]  /*1bd00*/  @!P1 LDG.E.U16 R54, [R30.64] ;  /* 0x000000041e369981 */ /* 0x0004e8000c1e1500 */
[----:B------:R-:W3:Y:S01]  /*1bd10*/  LDL R14, [R1+0x7f4] ;  /* 0x0007f400010e7983 */ /* 0x000ee20000100800 */
[----:B--2---:R-:W-:-:S02]  /*1bd20*/  @!P0 IMAD.MOV.U32 R31, RZ, RZ, R12 ;  /* 0x000000ffff1f8224 */ /* 0x004fc400078e000c */
[----:B----4-:R-:W-:Y:S01]  /*1bd30*/  @!P0 IMAD.MOV.U32 R30, RZ, RZ, R10 ;  /* 0x000000ffff1e8224 */ /* 0x010fe200078e000a */
[----:B------:R-:W2:Y:S04]  /*1bd40*/  LDL R12, [R1+0x8bc] ;  /* 0x0008bc00010c7983 */ /* 0x000ea80000100800 */
[----:B------:R-:W4:Y:S04]  /*1bd50*/  LDL R10, [R1+0x938] ;  /* 0x00093800010a7983 */ /* 0x000f280000100800 */
[----:B------:R0:W2:Y:S02]  /*1bd60*/  @!P0 LDG.E.U16 R52, [R30.64] ;  /* 0x000000041e348981 */ /* 0x0000a4000c1e1500 */
[----:B0-----:R-:W-:-:S02]  /*1bd70*/  @!P1 IMAD.MOV.U32 R30, RZ, RZ, R8 ;  /* 0x000000ffff1e9224 */ /* 0x001fc400078e0008 */
[----:B------:R-:W-:Y:S01]  /*1bd80*/  @!P1 IMAD.MOV.U32 R31, RZ, RZ, R9 ;  /* 0x000000ffff1f9224 */ /* 0x000fe200078e0009 */
[----:B------:R-:W2:Y:S04]  /*1bd90*/  LDL R8, [R1+0x900] ;  /* 0x0009000001087983 */ /* 0x000ea80000100800 */
[----:B------:R-:W2:Y:S04]  /*1bda0*/  LDL R9, [R1+0x8fc] ;  /* 0x0008fc0001097983 */ /* 0x000ea80000100800 */
[----:B------:R3:W2:Y:S02]  /*1bdb0*/  @!P1 LDG.E.U16 R51, [R30.64] ;  /* 0x000000041e339981 */ /* 0x0006a4000c1e1500 */
[----:B---3--:R-:W-:-:S02]  /*1bdc0*/  @!P0 IMAD.MOV.U32 R30, RZ, RZ, R5 ;  /* 0x000000ffff1e8224 */ /* 0x008fc400078e0005 */
[----:B------:R-:W-:Y:S01]  /*1bdd0*/  @!P0 IMAD.MOV.U32 R31, RZ, RZ, R7 ;  /* 0x000000ffff1f8224 */ /* 0x000fe200078e0007 */
[----:B------:R-:W3:Y:S04]  /*1bde0*/  LDL R5, [R1+0x8f8] ;  /* 0x0008f80001057983 */ /* 0x000ee80000100800 */
[----:B------:R-:W3:Y:S04]  /*1bdf0*/  LDL R7, [R1+0x8f4] ;  /* 0x0008f40001077983 */ /* 0x000ee80000100800 */
[----:B------:R0:W3:Y:S02]  /*1be00*/  @!P0 LDG.E.U16 R50, [R30.64] ;  /* 0x000000041e328981 */ /* 0x0000e4000c1e1500 */
[----:B0-----:R-:W-:-:S02]  /*1be10*/  @!P1 IMAD.MOV.U32 R30, RZ, RZ, R0 ;  /* 0x000000ffff1e9224 */ /* 0x001fc400078e0000 */
[----:B------:R-:W-:Y:S01]  /*1be20*/  @!P1 IMAD.MOV.U32 R31, RZ, RZ, R11 ;  /* 0x000000ffff1f9224 */ /* 0x000fe200078e000b */
[----:B------:R-:W3:Y:S04]  /*1be30*/  LDL R0, [R1+0x8b8] ;  /* 0x0008b80001007983 */ /* 0x000ee80000100800 */
[----:B------:R-:W3:Y:S04]  /*1be40*/  LDL R11, [R1+0x8c0] ;  /* 0x0008c000010b7983 */ /* 0x000ee80000100800 */
[----:B------:R0:W3:Y:S02]  /*1be50*/  @!P1 LDG.E.U16 R48, [R30.64] ;  /* 0x000000041e309981 */ /* 0x0000e4000c1e1500 */
[----:B0-----:R-:W-:-:S02]  /*1be60*/  @!P0 IMAD.MOV.U32 R31, RZ, RZ, R6 ;  /* 0x000000ffff1f8224 */ /* 0x001fc400078e0006 */
[----:B------:R-:W3:Y:S01]  /*1be70*/  LDL R6, [R1+0x8b4] ;  /* 0x0008b40001067983 */ /* 0x000ee20000100800 */
[----:B------:R-:W-:Y:S02]  /*1be80*/  @!P0 IMAD.MOV.U32 R30, RZ, RZ, R2 ;  /* 0x000000ffff1e8224 */ /* 0x000fe400078e0002 */
[----:B------:R-:W3:Y:S03]  /*1be90*/  LDL R2, [R1+0x880] ;  /* 0x0008800001027983 */ /* 0x000ee60000100800 */
[----:B------:R0:W3:Y:S02]  /*1bea0*/  @!P0 LDG.E.U16 R46, [R30.64] ;  /* 0x000000041e2e8981 */ /* 0x0000e4000c1e1500 */
[----:B0-----:R-:W-:Y:S02]  /*1beb0*/  @!P1 IMAD.MOV.U32 R31, RZ, RZ, R13 ;  /* 0x000000ffff1f9224 */ /* 0x001fe400078e000d */
[----:B------:R-:W3:Y:S01]  /*1bec0*/  LDL R13, [R1+0x7f8] ;  /* 0x0007f800010d7983 */ /* 0x000ee20000100800 */
[----:B----4-:R-:W-:-:S03]  /*1bed0*/  @!P1 IMAD.MOV.U32 R30, RZ, RZ, R10 ;  /* 0x000000ffff1e9224 */ /* 0x010fc600078e000a */
[----:B------:R-:W4:Y:S04]  /*1bee0*/  LDL R10, [R1+0x87c] ;  /* 0x00087c00010a7983 */ /* 0x000f280000100800 */
[----:B------:R2:W4:Y:S02]  /*1bef0*/  @!P1 LDG.E.U16 R44, [R30.64] ;  /* 0x000000041e2c9981 */ /* 0x000524000c1e1500 */
[----:B--2---:R-:W-:Y:S02]  /*1bf00*/  @!P0 IMAD.MOV.U32 R30, RZ, RZ, R8 ;  /* 0x000000ffff1e8224 */ /* 0x004fe400078e0008 */
        /* <DEDUP_REMOVED lines=11> */
[----:B------:R-:W-:Y:S01]  /*1bfc0*/  PRMT R34, RZ, 0x7610, R34 ;  /* 0x00007610ff227816 */ /* 0x000fe20000000022 */
[----:B------:R-:W3:Y:S04]  /*1bfd0*/  LDL R12, [R1+0x7bc] ;  /* 0x0007bc00010c7983 */ /* 0x000ee80000100800 */
[----:B------:R0:W3:Y:S04]  /*1bfe0*/  @!P0 LDG.E.U16 R38, [R30.64] ;  /* 0x000000041e268981 */ /* 0x0000e8000c1e1500 */
[----:B------:R-:W3:Y:S01]  /*1bff0*/  LDL R11, [R1+0x7c0] ;  /* 0x0007c000010b7983 */ /* 0x000ee20000100800 */
[----:B0-----:R-:W-:-:S03]  /*1c000*/  @!P1 IMAD.MOV.U32 R31, RZ, RZ, R6 ;  /* 0x000000ffff1f9224 */ /* 0x001fc600078e0006 */
[----:B------:R-:W3:Y:S01]  /*1c010*/  LDL R6, [R1+0x834] ;  /* 0x0008340001067983 */ /* 0x000ee20000100800 */
[----:B------:R-:W-:Y:S02]  /*1c020*/  @!P1 IMAD.MOV.U32 R30, RZ, RZ, R0 ;  /* 0x000000ffff1e9224 */ /* 0x000fe400078e0000 */
[----:B------:R-:W3:Y:S03]  /*1c030*/  LDL R0, [R1+0x838] ;  /* 0x0008380001007983 */ /* 0x000ee60000100800 */
[----:B------:R0:W3:Y:S02]  /*1c040*/  @!P1 LDG.E.U16 R36, [R30.64] ;  /* 0x000000041e249981 */ /* 0x0000e4000c1e1500 */
[----:B0-----:R-:W-:Y:S02]  /*1c050*/  @!P0 IMAD.MOV.U32 R30, RZ, RZ, R2 ;  /* 0x000000ffff1e8224 */ /* 0x001fe400078e0002 */
[----:B------:R-:W3:Y:S01]  /*1c060*/  LDL R2, [R1+0x800] ;  /* 0x0008000001027983 */ /* 0x000ee20000100800 */
[----:B------:R-:W-:-:S02]  /*1c070*/  PRMT R32, RZ, 0x7610, R32 ;  /* 0x00007610ff207816 */ /* 0x000fc40000000020 */
[----:B------:R-:W-:Y:S02]  /*1c080*/  PRMT R33, RZ, 0x7610, R33 ;  /* 0x00007610ff217816 */ /* 0x000fe40000000021 */
[----:B------:R-:W-:Y:S01]  /*1c090*/  PRMT R35, RZ, 0x7610, R35 ;  /* 0x00007610ff237816 */ /* 0x000fe20000000023 */
[----:B----4-:R-:W-:Y:S02]  /*1c0a0*/  @!P0 IMAD.MOV.U32 R31, RZ, RZ, R10 ;  /* 0x000000ffff1f8224 */ /* 0x010fe400078e000a */
[----:B------:R-:W4:Y:S04]  /*1c0b0*/  LDL R10, [R1+0x7b4] ;  /* 0x0007b400010a7983 */ /* 0x000f280000100800 */
[----:B------:R2:W4:Y:S02]  /*1c0c0*/  @!P0 LDG.E.U16 R34, [R30.64] ;  /* 0x000000041e228981 */ /* 0x000524000c1e1500 */
[----:B--2---:R-:W-:-:S02]  /*1c0d0*/  @!P1 IMAD.MOV.U32 R30, RZ, RZ, R8 ;  /* 0x000000ffff1e9224 */ /* 0x004fc400078e0008 */
        /* <DEDUP_REMOVED lines=16> */
[----:B------:R-:W-:Y:S01]  /*1c1e0*/  PRMT R37, RZ, 0x7610, R37 ;  /* 0x00007610ff257816 */ /* 0x000fe20000000025 */
[----:B------:R-:W-:Y:S01]  /*1c1f0*/  @!P0 IMAD.MOV.U32 R31, RZ, RZ, R15 ;  /* 0x000000ffff1f8224 */ /* 0x000fe200078e000f */
[----:B------:R-:W-:-:S04]  /*1c200*/  PRMT R39, RZ, 0x7610, R39 ;  /* 0x00007610ff277816 */ /* 0x000fc80000000027 */
[----:B------:R0:W3:Y:S01]  /*1c210*/  @!P0 LDG.E.U16 R37, [R30.64] ;  /* 0x000000041e258981 */ /* 0x0000e2000c1e1500 */
[----:B------:R-:W-:Y:S01]  /*1c220*/  PRMT R41, RZ, 0x7610, R41 ;  /* 0x00007610ff297816 */ /* 0x000fe20000000029 */
[----:B0-----:R-:W-:Y:S02]  /*1c230*/  @!P1 IMAD.MOV.U32 R30, RZ, RZ, R13 ;  /* 0x000000ffff1e9224 */ /* 0x001fe400078e000d */
[----:B------:R-:W-:Y:S01]  /*1c240*/  @!P1 IMAD.MOV.U32 R31, RZ, RZ, R14 ;  /* 0x000000ffff1f9224 */ /* 0x000fe200078e000e */
[----:B------:R-:W3:Y:S04]  /*1c250*/  LDL R13, [R1+0x1298] ;  /* 0x00129800010d7983 */ /* 0x000ee80000100800 */
[----:B------:R-:W3:Y:S04]  /*1c260*/  LDL R14, [R1+0x128c] ;  /* 0x00128c00010e7983 */ /* 0x000ee80000100800 */
[----:B------:R0:W3:Y:S01]  /*1c270*/  @!P1 LDG.E.U16 R39, [R30.64] ;  /* 0x000000041e279981 */ /* 0x0000e2000c1e1500 */
[----:B------:R-:W-:Y:S01]  /*1c280*/  PRMT R43, RZ, 0x7610, R43 ;  /* 0x00007610ff2b7816 */ /* 0x000fe2000000002b */
[----:B0-----:R-:W-:-:S02]  /*1c290*/  @!P0 IMAD.MOV.U32 R30, RZ, RZ, R11 ;  /* 0x000000ffff1e8224 */ /* 0x001fc400078e000b */
[----:B------:R-:W-:Y:S01]  /*1c2a0*/  @!P0 IMAD.MOV.U32 R31, RZ, RZ, R12 ;  /* 0x000000ffff1f8224 */ /* 0x000fe200078e000c */
[----:B------:R-:W3:Y:S04]  /*1c2b0*/  LDL R11, [R1+0x12d0] ;  /* 0x0012d000010b7983 */ /* 0x000ee80000100800 */
[----:B------:R-:W3:Y:S04]  /*1c2c0*/  LDL R12, [R1+0x12c4] ;  /* 0x0012c400010c7983 */ /* 0x000ee80000100800 */
[----:B------:R4:W3:Y:S01]  /*1c2d0*/  @!P0 LDG.E.U16 R41, [R30.64] ;  /* 0x000000041e298981 */ /* 0x0008e2000c1e1500 */
[----:B------:R-:W-:-:S02]  /*1c2e0*/  PRMT R45, RZ, 0x7610, R45 ;  /* 0x00007610ff2d7816 */ /* 0x000fc4000000002d */
[----:B------:R-:W-:Y:S01]  /*1c2f0*/  PRMT R47, RZ, 0x7610, R47 ;  /* 0x00007610ff2f7816 */ /* 0x000fe2000000002f */
[----:B----4-:R-:W-:Y:S02]  /*1c300*/  @!P1 IMAD.MOV.U32 R31, RZ, RZ, R10 ;  /* 0x000000ffff1f9224 */ /* 0x010fe400078e000a */
[----:B------:R-:W4:Y:S01]  /*1c310*/  LDL R10, [R1+0x12cc] ;  /* 0x0012cc00010a7983 */ /* 0x000f220000100800 */
[----:B--2---:R-:W-:-:S03]  /*1c320*/  @!P1 IMAD.MOV.U32 R30, RZ, RZ, R9 ;  /* 0x000000ffff1e9224 */ /* 0x004fc600078e0009 */
[----:B------:R-:W2:Y:S04]  /*1c330*/  LDL R9, [R1+0x12d8] ;  /* 0x0012d80001097983 */ /* 0x000ea80000100800 */
[----:B------:R0:W2:Y:S02]  /*1c340*/  @!P1 LDG.E.U16 R43, [R30.64] ;  /* 0x000000041e2b9981 */ /* 0x0000a4000c1e1500 */
[----:B0-----:R-:W-:Y:S02]  /*1c350*/  @!P0 IMAD.MOV.U32 R31, RZ, RZ, R8 ;  /* 0x000000ffff1f8224 */ /* 0x001fe400078e0008 */
[----:B---3--:R-:W-:Y:S01]  /*1c360*/  @!P0 IMAD.MOV.U32 R30, RZ, RZ, R7 ;  /* 0x000000ffff1e8224 */ /* 0x008fe200078e0007 */
[----:B------:R-:W3:Y:S04]  /*1c370*/  LDL R8, [R1+0x1304] ;  /* 0x0013040001087983 */ /* 0x000ee80000100800 */
[----:B------:R-:W3:Y:S04]  /*1c380*/  LDL R7, [R1+0x1310] ;  /* 0x0013100001077983 */ /* 0x000ee80000100800 */
[----:B------:R0:W3:Y:S02]  /*1c390*/  @!P0 LDG.E.U16 R45, [R30.64] ;  /* 0x000000041e2d8981 */ /* 0x0000e4000c1e1500 */
[----:B0-----:R-:W-:-:S02]  /*1c3a0*/  @!P1 IMAD.MOV.U32 R30, RZ, RZ, R5 ;  /* 0x000000ffff1e9224 */ /* 0x001fc400078e0005 */
[----:B------:R-:W3:Y:S01]  /*1c3b0*/  LDL R5, [R1+0x1318] ;  /* 0x0013180001057983 */ /* 0x000ee20000100800 */
[----:B------:R-:W-:-:S03]  /*1c3c0*/  @!P1 IMAD.MOV.U32 R31, RZ, RZ, R6 ;  /* 0x000000ffff1f9224 */ /* 0x000fc600078e0006 */
[----:B------:R-:W3:Y:S04]  /*1c3d0*/  LDL R6, [R1+0x130c] ;  /* 0x00130c0001067983 */ /* 0x000ee80000100800 */
[----:B------:R0:W3:Y:S01]  /*1c3e0*/  @!P1 LDG.E.U16 R47, [R30.64] ;  /* 0x000000041e2f9981 */ /* 0x0000e2000c1e1500 */
[----:B------:R-:W3:Y:S02]  /*1c3f0*/  LDL.LU R16, [R1+0x750] ;  /* 0x0007500001107983 */ /* 0x000ee40000300800 */
[----:B------:R-:W3:Y:S02]  /*1c400*/  LDL.LU R17, [R1+0x74c] ;  /* 0x00074c0001117983 */ /* 0x000ee40000300800 */
[----:B0-----:R-:W-:Y:S02]  /*1c410*/  @!P0 IMAD.MOV.U32 R30, RZ, RZ, R0 ;  /* 0x000000ffff1e8224 */ /* 0x001fe400078e0000 */
[----:B------:R-:W3:Y:S01]  /*1c420*/  LDL.LU R0, [R1+0x748] ;  /* 0x0007480001007983 */ /* 0x000ee20000300800 */
[----:B------:R-:W-:-:S03]  /*1c430*/  @!P0 IMAD.MOV.U32 R31, RZ, RZ, R2 ;  /* 0x000000ffff1f8224 */ /* 0x000fc600078e0002 */
        /* <DEDUP_REMOVED lines=8> */
[----:B------:R-:W3:Y:S01]  /*1c4c0*/  LDL.LU R25, [R1+0x724] ;  /* 0x0007240001197983 */ /* 0x000ee20000300800 */
[----:B------:R-:W3:Y:S02]  /*1c4d0*/  LDL.LU R28, [R1+0x720] ;  /* 0x00072000011c7983 */ /* 0x000ee40000300800 */
[----:B------:R-:W3:Y:S01]  /*1c4e0*/  LDL.LU R29, [R1+0x71c] ;  /* 0x00071c00011d7983 */ /* 0x000ee20000300800 */
[----:B------:R-:W-:Y:S01]  /*1c4f0*/  PRMT R49, RZ, 0x7610, R49 ;  /* 0x00007610ff317816 */ /* 0x000fe20000000031 */
[----:B------:R-:W0:Y:S01]  /*1c500*/  S2R R3, SR_TID.X ;  /* 0x0000000000037919 */ /* 0x000e220000002100 */
[----:B------:R-:W-:-:S02]  /*1c510*/  PRMT R53, RZ, 0x7610, R53 ;  /* 0x00007610ff357816 */ /* 0x000fc40000000035 */
[----:B------:R-:W-:Y:S02]  /*1c520*/  PRMT R55, RZ, 0x7610, R55 ;  /* 0x00007610ff377816 */ /* 0x000fe40000000037 */
[----:B------:R-:W-:Y:S02]  /*1c530*/  PRMT R57, RZ, 0x7610, R57 ;  /* 0x00007610ff397816 */ /* 0x000fe40000000039 */
[----:B------:R-:W-:Y:S01]  /*1c540*/  PRMT R59, RZ, 0x7610, R59 ;  /* 0x00007610ff3b7816 */ /* 0x000fe2000000003b */
[----:B------:R1:W3:Y:S01]  /*1c550*/  @!P0 LDG.E.U16 R49, [R30.64] ;  /* 0x000000041e318981 */ /* 0x0002e2000c1e1500 */
[----:B------:R-:W-:-:S03]  /*1c560*/  PRMT R61, RZ, 0x7610, R61 ;  /* 0x00007610ff3d7816 */ /* 0x000fc6000000003d */
[----:B------:R-:W3:Y:S01]  /*1c570*/  LDL.LU R26, [R1+0x718] ;  /* 0x00071800011a7983 */ /* 0x000ee20000300800 */
[----:B------:R-:W3:Y:S02]  /*1c580*/  LDL.LU R27, [R1+0x714] ;  /* 0x00071400011b7983 */ /* 0x000ee40000300800 */
[----:B-1----:R-:W-:Y:S02]  /*1c590*/  @!P1 IMAD.MOV.U32 R30, RZ, RZ, R13 ;  /* 0x000000ffff1e9224 */ /* 0x002fe400078e000d */
[----:B------:R-:W-:-:S05]  /*1c5a0*/  @!P1 IMAD.MOV.U32 R31, RZ, RZ, R14 ;  /* 0x000000ffff1f9224 */ /* 0x000fca00078e000e */
[----:B------:R1:W3:Y:S02]  /*1c5b0*/  @!P1 LDG.E.U16 R53, [R30.64] ;  /* 0x000000041e359981 */ /* 0x0002e4000c1e1500 */
[----:B-1----:R-:W-:Y:S02]  /*1c5c0*/  @!P0 IMAD.MOV.U32 R30, RZ, RZ, R11 ;  /* 0x000000ffff1e8224 */ /* 0x002fe400078e000b */
[----:B------:R-:W-:-:S05]  /*1c5d0*/  @!P0 IMAD.MOV.U32 R31, RZ, RZ, R12 ;  /* 0x000000ffff1f8224 */ /* 0x000fca00078e000c */
[----:B------:R4:W3:Y:S01]  /*1c5e0*/  @!P0 LDG.E.U16 R55, [R30.64] ;  /* 0x000000041e378981 */ /* 0x0008e2000c1e1500 */
[----:B0-----:R-:W-:-:S05]  /*1c5f0*/  LOP3.LUT R3, R3, 0x1f, RZ, 0xc0, !PT ;  /* 0x0000001f03037812 */ /* 0x001fca00078ec0ff */
[----:B------:R-:W-:Y:S02]  /*1c600*/  IMAD.SHL.U32 R3, R3, 0x2, RZ ;  /* 0x0000000203037824 */ /* 0x000fe400078e00ff */
[----:B----4-:R-:W-:Y:S02]  /*1c610*/  @!P1 IMAD.MOV.U32 R31, RZ, RZ, R10 ;  /* 0x000000ffff1f9224 */ /* 0x010fe400078e000a */
[----:B--2---:R-:W-:-:S05]  /*1c620*/  @!P1 IMAD.MOV.U32 R30, RZ, RZ, R9 ;  /* 0x000000ffff1e9224 */ /* 0x004fca00078e0009 */
[----:B------:R3:W2:Y:S02]  /*1c630*/  @!P1 LDG.E.U16 R57, [R30.64] ;  /* 0x000000041e399981 */ /* 0x0006a4000c1e1500 */
[----:B---3--:R-:W-:Y:S02]  /*1c640*/  @!P0 IMAD.MOV.U32 R30, RZ, RZ, R7 ;  /* 0x000000ffff1e8224 */ /* 0x008fe400078e0007 */
[----:B------:R-:W-:-:S05]  /*1c650*/  @!P0 IMAD.MOV.U32 R31, RZ, RZ, R8 ;  /* 0x000000ffff1f8224 */ /* 0x000fca00078e0008 */
[----:B------:R0:W3:Y:S02]  /*1c660*/  @!P0 LDG.E.U16 R59, [R30.64] ;  /* 0x000000041e3b8981 */ /* 0x0000e4000c1e1500 */
[----:B0-----:R-:W-:Y:S02]  /*1c670*/  @!P1 IMAD.MOV.U32 R30, RZ, RZ, R5 ;  /* 0x000000ffff1e9224 */ /* 0x001fe400078e0005 */
[----:B------:R-:W-:-:S05]  /*1c680*/  @!P1 IMAD.MOV.U32 R31, RZ, RZ, R6 ;  /* 0x000000ffff1f9224 */ /* 0x000fca00078e0006 */
[----:B------:R0:W4:Y:S02]  /*1c690*/  @!P1 LDG.E.U16 R61, [R30.64] ;  /* 0x000000041e3d9981 */ /* 0x000124000c1e1500 */
[C---:B0-----:R-:W-:Y:S02]  /*1c6a0*/  LOP3.LUT R30, R3.reuse, 0x30, RZ, 0x3c, !PT ;  /* 0x00000030031e7812 */ /* 0x041fe400078e3cff */
[----:B------:R-:W2:Y:S01]  /*1c6b0*/  LDL.LU R31, [R1+0x710] ;  /* 0x00071000011f7983 */ /* 0x000ea20000300800 */
[----:B------:R-:W3:Y:S02]  /*1c6c0*/  LDL.LU R5, [R1+0x3cc] ;  /* 0x0003cc0001057983 */ /* 0x000ee40000300800 */
[----:B------:R-:W4:Y:S01]  /*1c6d0*/  LDL.LU R6, [R1+0x3c8] ;  /* 0x0003c80001067983 */ /* 0x000f220000300800 */
        /* <DEDUP_REMOVED lines=13> */
[----:B------:R1:W-:Y:S03]  /*1c7b0*/  STS.U16 [R30+0x1700], R29 ;  /* 0x0017001d1e007388 */ /* 0x0003e60000000400 */
[----:B0-----:R-:W4:Y:S01]  /*1c7c0*/  LDL.LU R28, [R1+0x3c4] ;  /* 0x0003c400011c7983 */ /* 0x001f220000300800 */
[----:B------:R-:W4:Y:S02]  /*1c7d0*/  LDL.LU R7, [R1+0x3c0] ;  /* 0x0003c00001077983 */ /* 0x000f240000300800 */
[----:B------:R-:W4:Y:S02]  /*1c7e0*/  LDL.LU R8, [R1+0x3bc] ;  /* 0x0003bc0001087983 */ /* 0x000f240000300800 */
[----:B-1----:R-:W4:Y:S01]  /*1c7f0*/  LDL.LU R29, [R1+0x3b8] ;  /* 0x0003b800011d7983 */ /* 0x002f220000300800 */
[----:B------:R-:W4:Y:S04]  /*1c800*/  LDL.LU R9, [R1+0x3b4] ;  /* 0x0003b40001097983 */ /* 0x000f280000300800 */
[----:B------:R0:W-:Y:S01]  /*1c810*/  STS.U16 [R30+0x17c0], R26 ;  /* 0x0017c01a1e007388 */ /* 0x0001e20000000400 */
[----:B------:R-:W4:Y:S03]  /*1c820*/  LDL.LU R10, [R1+0x3b0] ;  /* 0x0003b000010a7983 */ /* 0x000f260000300800 */
        /* <DEDUP_REMOVED lines=16> */
[----:B------:R0:W-:Y:S04]  /*1c930*/  STS.U16 [R30+0x1780], R27 ;  /* 0x0017801b1e007388 */ /* 0x0001e80000000400 */
[----:B------:R-:W4:Y:S01]  /*1c940*/  LDL.LU R24, [R1+0x250] ;  /* 0x0002500001187983 */ /* 0x000f220000300800 */
[----:B------:R-:W4:Y:S03]  /*1c950*/  LDL.LU R25, [R1+0x248] ;  /* 0x0002480001197983 */ /* 0x000f260000300800 */
[----:B0-----:R-:W4:Y:S04]  /*1c960*/  LDL.LU R27, [R1+0x240] ;  /* 0x00024000011b7983 */ /* 0x001f280000300800 */
[----:B--2---:R-:W-:Y:S01]  /*1c970*/  STS.U16 [R30+0x1b00], R31 ;  /* 0x001b001f1e007388 */ /* 0x004fe20000000400 */
[----:B---3--:R-:W-:Y:S02]  /*1c980*/  STS.U16 [R30+0x1b40], R5 ;  /* 0x001b40051e007388 */ /* 0x008fe40000000400 */
[----:B----4-:R-:W-:Y:S01]  /*1c990*/  STS.U16 [R30+0x1b80], R6 ;  /* 0x001b80061e007388 */ /* 0x010fe20000000400 */
[----:B------:R0:W-:Y:S01]  /*1c9a0*/  STS.U16 [R30+0x1bc0], R28 ;  /* 0x001bc01c1e007388 */ /* 0x0001e20000000400 */
[----:B------:R-:W-:Y:S02]  /*1c9b0*/  STS.U16 [R30+0x1f40], R7 ;  /* 0x001f40071e007388 */ /* 0x000fe40000000400 */
[----:B------:R-:W-:Y:S02]  /*1c9c0*/  STS.U16 [R30+0x1f00], R8 ;  /* 0x001f00081e007388 */ /* 0x000fe40000000400 */
[----:B------:R1:W-:Y:S01]  /*1c9d0*/  STS.U16 [R30+0x1fc0], R29 ;  /* 0x001fc01d1e007388 */ /* 0x0003e20000000400 */
[----:B0-----:R-:W2:Y:S01]  /*1c9e0*/  LDL.LU R28, [R1+0x238] ;  /* 0x00023800011c7983 */ /* 0x001ea20000300800 */
[----:B-1----:R-:W3:Y:S03]  /*1c9f0*/  LDL.LU R29, [R1+0x230] ;  /* 0x00023000011d7983 */ /* 0x002ee60000300800 */
[----:B------:R-:W-:Y:S01]  /*1ca00*/  STS.U16 [R30+0x1f80], R9 ;  /* 0x001f80091e007388 */ /* 0x000fe20000000400 */
[----:B------:R-:W-:Y:S02]  /*1ca10*/  STS.U16 [R30+0x2300], R10 ;  /* 0x0023000a1e007388 */ /* 0x000fe40000000400 */
[----:B------:R0:W-:Y:S01]  /*1ca20*/  STS.U16 [R30+0x2340], R26 ;  /* 0x0023401a1e007388 */ /* 0x0001e20000000400 */
        /* <DEDUP_REMOVED lines=13> */
[----:B------:R-:W-:Y:S03]  /*1cb00*/  STS.U16 [R30+0x2f80], R22 ;  /* 0x002f80161e007388 */ /* 0x000fe60000000400 */
[----:B0-----:R-:W4:Y:S01]  /*1cb10*/  LDL.LU R26, [R1+0x228] ;  /* 0x00022800011a7983 */ /* 0x001f220000300800 */
[----:B------:R-:W-:Y:S02]  /*1cb20*/  STS.U16 [R30+0x3300], R23 ;  /* 0x003300171e007388 */ /* 0x000fe40000000400 */
[----:B------:R-:W-:Y:S02]  /*1cb30*/  STS.U16 [R30+0x3340], R24 ;  /* 0x003340181e007388 */ /* 0x000fe40000000400 */
[----:B------:R-:W4:Y:S01]  /*1cb40*/  LDL.LU R31, [R1+0x220] ;  /* 0x00022000011f7983 */ /* 0x000f220000300800 */
[----:B------:R-:W-:Y:S04]  /*1cb50*/  STS.U16 [R30+0x3380], R25 ;  /* 0x003380191e007388 */ /* 0x000fe80000000400 */
[----:B------:R-:W4:Y:S01]  /*1cb60*/  LDL.LU R5, [R1+0x218] ;  /* 0x0002180001057983 */ /* 0x000f220000300800 */
[----:B------:R-:W4:Y:S03]  /*1cb70*/  LDL.LU R6, [R1+0x210] ;  /* 0x0002100001067983 */ /* 0x000f260000300800 */
[----:B------:R0:W-:Y:S04]  /*1cb80*/  STS.U16 [R30+0x33c0], R27 ;  /* 0x0033c01b1e007388 */ /* 0x0001e80000000400 */
[----:B0-----:R-:W4:Y:S01]  /*1cb90*/  LDL.LU R27, [R1+0x208] ;  /* 0x00020800011b7983 */ /* 0x001f220000300800 */
[----:B------:R-:W4:Y:S02]  /*1cba0*/  LDL.LU R7, [R1+0x204] ;  /* 0x0002040001077983 */ /* 0x000f240000300800 */
[----:B------:R-:W4:Y:S01]  /*1cbb0*/  LDL.LU R8, [R1+0x200] ;  /* 0x0002000001087983 */ /* 0x000f220000300800 */
[----:B--2---:R0:W-:Y:S01]  /*1cbc0*/  STS.U16 [R30+0x3740], R28 ;  /* 0x0037401c1e007388 */ /* 0x0041e20000000400 */
[----:B---3--:R1:W-:Y:S03]  /*1cbd0*/  STS.U16 [R30+0x3700], R29 ;  /* 0x0037001d1e007388 */ /* 0x0083e60000000400 */
[----:B0-----:R-:W2:Y:S01]  /*1cbe0*/  LDL.LU R28, [R1+0x1fc] ;  /* 0x0001fc00011c7983 */ /* 0x001ea20000300800 */
[----:B------:R-:W3:Y:S02]  /*1cbf0*/  LDL.LU R9, [R1+0x1f8] ;  /* 0x0001f80001097983 */ /* 0x000ee40000300800 */
[----:B------:R-:W3:Y:S02]  /*1cc00*/  LDL.LU R10, [R1+0x1f0] ;  /* 0x0001f000010a7983 */ /* 0x000ee40000300800 */
[----:B-1----:R-:W3:Y:S01]  /*1cc10*/  LDL.LU R29, [R1+0x174] ;  /* 0x00017400011d7983 */ /* 0x002ee20000300800 */
        /* <DEDUP_REMOVED lines=8> */
[----:B------:R-:W3:Y:S04]  /*1cca0*/  LDL.LU R2, [R1+0x150] ;  /* 0x0001500001027983 */ /* 0x000ee80000300800 */
[----:B----4-:R0:W-:Y:S01]  /*1ccb0*/  STS.U16 [R30+0x37c0], R26 ;  /* 0x0037c01a1e007388 */ /* 0x0101e20000000400 */
[----:B------:R-:W4:Y:S02]  /*1ccc0*/  LDL.LU R18, [R1+0x10c] ;  /* 0x00010c0001127983 */ /* 0x000f240000300800 */
[----:B------:R-:W4:Y:S02]  /*1ccd0*/  LDL.LU R19, [R1+0x108] ;  /* 0x0001080001137983 */ /* 0x000f240000300800 */
[----:B------:R-:W-:Y:S01]  /*1cce0*/  STS.U16 [R30+0x3780], R31 ;  /* 0x0037801f1e007388 */ /* 0x000fe20000000400 */
[----:B------:R-:W4:Y:S04]  /*1ccf0*/  LDL.LU R20, [R1+0x104] ;  /* 0x0001040001147983 */ /* 0x000f280000300800 */
[----:B------:R-:W-:Y:S01]  /*1cd00*/  STS.U16 [R30+0x3b00], R5 ;  /* 0x003b00051e007388 */ /* 0x000fe20000000400 */
[----:B------:R-:W4:Y:S02]  /*1cd10*/  LDL.LU R21, [R1+0x100] ;  /* 0x0001000001157983 */ /* 0x000f240000300800 */
[----:B------:R-:W-:Y:S02]  /*1cd20*/  STS.U16 [R30+0x3b40], R6 ;  /* 0x003b40061e007388 */ /* 0x000fe40000000400 */
[----:B------:R-:W4:Y:S01]  /*1cd30*/  LDL.LU R22, [R1+0xfc] ;  /* 0x0000fc0001167983 */ /* 0x000f220000300800 */
[----:B------:R-:W4:Y:S01]  /*1cd40*/  LDL.LU R23, [R1+0xf8] ;  /* 0x0000f80001177983 */ /* 0x000f220000300800 */
[----:B------:R-:W4:Y:S02]  /*1cd50*/  LDL.LU R24, [R1+0xf4] ;  /* 0x0000f40001187983 */ /* 0x000f240000300800 */
[----:B------:R-:W4:Y:S02]  /*1cd60*/  LDL.LU R25, [R1+0xf0] ;  /* 0x0000f00001197983 */ /* 0x000f240000300800 */
[----:B0-----:R-:W4:Y:S01]  /*1cd70*/  LDL.LU R26, [R1+0xec] ;  /* 0x0000ec00011a7983 */ /* 0x001f220000300800 */
[----:B------:R0:W-:Y:S01]  /*1cd80*/  STS.U16 [R30+0x3b80], R27 ;  /* 0x003b801b1e007388 */ /* 0x0001e20000000400 */
[----:B------:R-:W-:Y:S02]  /*1cd90*/  STS.U16 [R30+0x3bc0], R7 ;  /* 0x003bc0071e007388 */ /* 0x000fe40000000400 */
[----:B------:R-:W-:Y:S01]  /*1cda0*/  STS.U16 [R30+0x3f40], R8 ;  /* 0x003f40081e007388 */ /* 0x000fe20000000400 */
[----:B0-----:R-:W4:Y:S04]  /*1cdb0*/  LDL.LU R27, [R1+0xe8] ;  /* 0x0000e800011b7983 */ /* 0x001f280000300800 */
[----:B--2---:R0:W-:Y:S01]  /*1cdc0*/  STS.U16 [R30+0x3f00], R28 ;  /* 0x003f001c1e007388 */ /* 0x0041e20000000400 */
[----:B---3--:R-:W-:Y:S03]  /*1cdd0*/  STS.U16 [R30+0x3fc0], R9 ;  /* 0x003fc0091e007388 */ /* 0x008fe60000000400 */
[----:B------:R-:W-:Y:S01]  /*1cde0*/  STS.U16 [R30+0x3f80], R10 ;  /* 0x003f800a1e007388 */ /* 0x000fe20000000400 */
[----:B------:R1:W-:Y:S03]  /*1cdf0*/  STS.U16 [R3+0x4000], R29 ;  /* 0x0040001d03007388 */ /* 0x0003e60000000400 */
[----:B0-----:R-:W2:Y:S04]  /*1ce00*/  LDL.LU R28, [R1+0xe4] ;  /* 0x0000e400011c7983 */ /* 0x001ea80000300800 */
[----:B-1----:R-:W3:Y:S01]  /*1ce10*/  LDL.LU R29, [R1+0xe0] ;  /* 0x0000e000011d7983 */ /* 0x002ee20000300800 */
[----:B------:R-:W3:Y:S02]  /*1ce20*/  LDL.LU R5, [R1+0xdc] ;  /* 0x0000dc0001057983 */ /* 0x000ee40000300800 */
[----:B------:R-:W3:Y:S01]  /*1ce30*/  LDL.LU R6, [R1+0xd8] ;  /* 0x0000d80001067983 */ /* 0x000ee20000300800 */
[----:B------:R-:W3:Y:S01]  /*1ce40*/  LDL.LU R7, [R1+0xd4] ;  /* 0x0000d40001077983 */ /* 0x000ee20000300800 */
[----:B------:R-:W3:Y:S02]  /*1ce50*/  LDL.LU R31, [R1+0xd0] ;  /* 0x0000d000011f7983 */ /* 0x000ee40000300800 */
[----:B------:R-:W3:Y:S01]  /*1ce60*/  LDL.LU R8, [R1+0xcc] ;  /* 0x0000cc0001087983 */ /* 0x000ee20000300800 */
[----:B------:R0:W-:Y:S01]  /*1ce70*/  STS.U16 [R3+0x4640], R16 ;  /* 0x0046401003007388 */ /* 0x0001e20000000400 */
[----:B------:R-:W3:Y:S03]  /*1ce80*/  LDL.LU R9, [R1+0xc8] ;  /* 0x0000c80001097983 */ /* 0x000ee60000300800 */
[----:B------:R1:W-:Y:S04]  /*1ce90*/  STS.U16 [R3+0x4040], R11 ;  /* 0x0040400b03007388 */ /* 0x0003e80000000400 */
[----:B------:R1:W-:Y:S04]  /*1cea0*/  STS.U16 [R3+0x4240], R12 ;  /* 0x0042400c03007388 */ /* 0x0003e80000000400 */
[----:B0-----:R-:W3:Y:S01]  /*1ceb0*/  LDL.LU R16, [R1+0xc4] ;  /* 0x0000c40001107983 */ /* 0x001ee20000300800 */
[----:B------:R-:W3:Y:S02]  /*1cec0*/  LDL.LU R10, [R1+0xc0] ;  /* 0x0000c000010a7983 */ /* 0x000ee40000300800 */
[----:B-1----:R-:W3:Y:S02]  /*1ced0*/  LDL.LU R11, [R1+0xbc] ;  /* 0x0000bc00010b7983 */ /* 0x002ee40000300800 */
[----:B------:R-:W3:Y:S01]  /*1cee0*/  LDL.LU R12, [R1+0xb8] ;  /* 0x0000b800010c7983 */ /* 0x000ee20000300800 */
[----:B------:R0:W-:Y:S04]  /*1cef0*/  STS.U16 [R3+0x4200], R13 ;  /* 0x0042000d03007388 */ /* 0x0001e80000000400 */
[----:B------:R1:W-:Y:S04]  /*1cf00*/  STS.U16 [R3+0x4400], R14 ;  /* 0x0044000e03007388 */ /* 0x0003e80000000400 */
[----:B------:R1:W-:Y:S04]  /*1cf10*/  STS.U16 [R3+0x4440], R15 ;  /* 0x0044400f03007388 */ /* 0x0003e80000000400 */
[----:B----4-:R4:W-:Y:S04]  /*1cf20*/  STS.U16 [R3+0x4a40], R18 ;  /* 0x004a401203007388 */ /* 0x0109e80000000400 */
[----:B------:R4:W-:Y:S04]  /*1cf30*/  STS.U16 [R3+0x4a00], R19 ;  /* 0x004a001303007388 */ /* 0x0009e80000000400 */
[----:B------:R4:W-:Y:S04]  /*1cf40*/  STS.U16 [R3+0x4c00], R20 ;  /* 0x004c001403007388 */ /* 0x0009e80000000400 */
[----:B0-----:R-:W3:Y:S01]  /*1cf50*/  LDL.LU R13, [R1+0xb4] ;  /* 0x0000b400010d7983 */ /* 0x001ee20000300800 */
[----:B-1----:R-:W3:Y:S02]  /*1cf60*/  LDL.LU R14, [R1+0xb0] ;  /* 0x0000b000010e7983 */ /* 0x002ee40000300800 */
[----:B------:R-:W3:Y:S01]  /*1cf70*/  LDL.LU R15, [R1+0xac] ;  /* 0x0000ac00010f7983 */ /* 0x000ee20000300800 */
[----:B----4-:R-:W4:Y:S04]  /*1cf80*/  LDL.LU R18, [R1+0xa8] ;  /* 0x0000a80001127983 */ /* 0x010f280000300800 */
[----:B------:R-:W4:Y:S04]  /*1cf90*/  LDL.LU R19, [R1+0xa4] ;  /* 0x0000a40001137983 */ /* 0x000f280000300800 */
        /* <DEDUP_REMOVED lines=14> */
[----:B0-----:R-:W4:Y:S04]  /*1d080*/  LDL.LU R27, [R1+0x64] ;  /* 0x00006400011b7983 */ /* 0x001f280000300800 */
[----:B------:R-:W-:Y:S04]  /*1d090*/  STS.U16 [R3+0x4600], R17 ;  /* 0x0046001103007388 */ /* 0x000fe80000000400 */
[----:B------:R-:W-:Y:S04]  /*1d0a0*/  STS.U16 [R3+0x4800], R0 ;  /* 0x0048000003007388 */ /* 0x000fe80000000400 */
[----:B------:R-:W-:Y:S04]  /*1d0b0*/  STS.U16 [R3+0x4840], R2 ;  /* 0x0048400203007388 */ /* 0x000fe80000000400 */
[----:B--2---:R0:W-:Y:S04]  /*1d0c0*/  STS.U16 [R3+0x5400], R28 ;  /* 0x0054001c03007388 */ /* 0x0041e80000000400 */
[----:B---3--:R1:W-:Y:S04]  /*1d0d0*/  STS.U16 [R3+0x5440], R29 ;  /* 0x0054401d03007388 */ /* 0x0083e80000000400 */
[----:B0-----:R-:W2:Y:S04]  /*1d0e0*/  LDL.LU R28, [R1+0x60] ;  /* 0x00006000011c7983 */ /* 0x001ea80000300800 */
[----:B-1----:R-:W3:Y:S01]  /*1d0f0*/  LDL.LU R29, [R1+0x5c] ;  /* 0x00005c00011d7983 */ /* 0x002ee20000300800 */
[----:B------:R-:W3:Y:S02]  /*1d100*/  LDL.LU R17, [R1+0x14] ;  /* 0x0000140001117983 */ /* 0x000ee40000300800 */
[----:B------:R-:W3:Y:S01]  /*1d110*/  LDL.LU R0, [R1+0x10] ;  /* 0x0000100001007983 */ /* 0x000ee20000300800 */
[----:B------:R-:W3:Y:S04]  /*1d120*/  LDL.LU R2, [R1+0x4] ;  /* 0x0000040001027983 */ /* 0x000ee80000300800 */
[----:B------:R0:W-:Y:S04]  /*1d130*/  STS.U16 [R3+0x5640], R5 ;  /* 0x0056400503007388 */ /* 0x0001e80000000400 */
[----:B------:R1:W-:Y:S04]  /*1d140*/  STS.U16 [R3+0x5600], R6 ;  /* 0x0056000603007388 */ /* 0x0003e80000000400 */
[----:B------:R1:W-:Y:S04]  /*1d150*/  STS.U16 [R3+0x5800], R7 ;  /* 0x0058000703007388 */ /* 0x0003e80000000400 */
[----:B------:R1:W-:Y:S04]  /*1d160*/  STS.U16 [R3+0x5840], R31 ;  /* 0x0058401f03007388 */ /* 0x0003e80000000400 */
[----:B------:R1:W-:Y:S04]  /*1d170*/  STS.U16 [R3+0x5a40], R8 ;  /* 0x005a400803007388 */ /* 0x0003e80000000400 */
[----:B------:R1:W-:Y:S04]  /*1d180*/  STS.U16 [R3+0x5a00], R9 ;  /* 0x005a000903007388 */ /* 0x0003e80000000400 */
[----:B0-----:R-:W3:Y:S01]  /*1d190*/  LDL.LU R5, [R1+0x1d88] ;  /* 0x001d880001057983 */ /* 0x001ee20000300800 */
[----:B-1----:R-:W3:Y:S02]  /*1d1a0*/  LDL.LU R6, [R1+0x1d84] ;  /* 0x001d840001067983 */ /* 0x002ee40000300800 */
[----:B------:R-:W3:Y:S02]  /*1d1b0*/  LDL.LU R7, [R1+0x1d80] ;  /* 0x001d800001077983 */ /* 0x000ee40000300800 */
[----:B------:R-:W3:Y:S01]  /*1d1c0*/  LDL.LU R31, [R1] ;  /* 0x00000000011f7983 */ /* 0x000ee20000300800 */
[----:B------:R-:W3:Y:S01]  /*1d1d0*/  LDL.LU R8, [R1+0x1d7c] ;  /* 0x001d7c0001087983 */ /* 0x000ee20000300800 */
[----:B------:R-:W3:Y:S03]  /*1d1e0*/  LDL.LU R9, [R1+0x1d78] ;  /* 0x001d780001097983 */ /* 0x000ee60000300800 */
[----:B------:R0:W-:Y:S04]  /*1d1f0*/  STS.U16 [R3+0x5c40], R10 ;  /* 0x005c400a03007388 */ /* 0x0001e80000000400 */
[----:B------:R1:W-:Y:S04]  /*1d200*/  STS.U16 [R3+0x5e40], R11 ;  /* 0x005e400b03007388 */ /* 0x0003e80000000400 */
[----:B------:R1:W-:Y:S04]  /*1d210*/  STS.U16 [R3+0x5c00], R16 ;  /* 0x005c001003007388 */ /* 0x0003e80000000400 */
[----:B------:R1:W-:Y:S04]  /*1d220*/  STS.U16 [R3+0x5e00], R12 ;  /* 0x005e000c03007388 */ /* 0x0003e80000000400 */
[----:B0-----:R-:W3:Y:S01]  /*1d230*/  LDL.LU R10, [R1+0x1d74] ;  /* 0x001d7400010a7983 */ /* 0x001ee20000300800 */
[----:B-1----:R-:W3:Y:S01]  /*1d240*/  LDL.LU R11, [R1+0x1d70] ;  /* 0x001d7000010b7983 */ /* 0x002ee20000300800 */
[----:B------:R-:W-:Y:S01]  /*1d250*/  LOP3.LUT R16, R3, 0x10, RZ, 0x3c, !PT ;  /* 0x0000001003107812 */ /* 0x000fe200078e3cff */
[----:B------:R-:W3:Y:S01]  /*1d260*/  LDL.LU R12, [R1+0x1d6c] ;  /* 0x001d6c00010c7983 */ /* 0x000ee20000300800 */
[----:B------:R-:W3:Y:S04]  /*1d270*/  LDL.LU R3, [R1+0x20] ;  /* 0x0000200001037983 */ /* 0x000ee80000300800 */
[----:B------:R0:W-:Y:S01]  /*1d280*/  STS.U16 [R16+0x4080], R13 ;  /* 0x0040800d10007388 */ /* 0x0001e20000000400 */
[----:B------:R1:W-:Y:S02]  /*1d290*/  STS.U16 [R16+0x40c0], R14 ;  /* 0x0040c00e10007388 */ /* 0x0003e40000000400 */
[----:B------:R4:W-:Y:S02]  /*1d2a0*/  STS.U16 [R16+0x42c0], R15 ;  /* 0x0042c00f10007388 */ /* 0x0009e40000000400 */
[----:B----4-:R4:W-:Y:S01]  /*1d2b0*/  STS.U16 [R16+0x4280], R18 ;  /* 0x0042801210007388 */ /* 0x0109e20000000400 */
[----:B------:R4:W-:Y:S01]  /*1d2c0*/  STS.U16 [R16+0x4480], R19 ;  /* 0x0044801310007388 */ /* 0x0009e20000000400 */
[----:B------:R4:W-:Y:S03]  /*1d2d0*/  STS.U16 [R16+0x44c0], R20 ;  /* 0x0044c01410007388 */ /* 0x0009e60000000400 */
[----:B0-----:R-:W3:Y:S01]  /*1d2e0*/  LDL.LU R13, [R1+0x1d68] ;  /* 0x001d6800010d7983 */ /* 0x001ee20000300800 */
[----:B-1----:R-:W3:Y:S02]  /*1d2f0*/  LDL.LU R14, [R1+0x1d64] ;  /* 0x001d6400010e7983 */ /* 0x002ee40000300800 */
[----:B------:R-:W3:Y:S02]  /*1d300*/  LDL.LU R15, [R1+0x1d60] ;  /* 0x001d6000010f7983 */ /* 0x000ee40000300800 */
[----:B----4-:R-:W4:Y:S01]  /*1d310*/  LDL.LU R18, [R1+0x1d5c] ;  /* 0x001d5c0001127983 */ /* 0x010f220000300800 */
[----:B------:R-:W4:Y:S01]  /*1d320*/  LDL.LU R19, [R1+0x1d58] ;  /* 0x001d580001137983 */ /* 0x000f220000300800 */
[----:B------:R-:W4:Y:S03]  /*1d330*/  LDL.LU R20, [R1+0x1d54] ;  /* 0x001d540001147983 */ /* 0x000f260000300800 */
[----:B------:R0:W-:Y:S01]  /*1d340*/  STS.U16 [R16+0x46c0], R21 ;  /* 0x0046c01510007388 */ /* 0x0001e20000000400 */
[----:B------:R1:W-:Y:S02]  /*1d350*/  STS.U16 [R16+0x4680], R22 ;  /* 0x0046801610007388 */ /* 0x0003e40000000400 */
[----:B------:R1:W-:Y:S02]  /*1d360*/  STS.U16 [R16+0x4880], R23 ;  /* 0x0048801710007388 */ /* 0x0003e40000000400 */
[----:B------:R1:W-:Y:S01]  /*1d370*/  STS.U16 [R16+0x48c0], R24 ;  /* 0x0048c01810007388 */ /* 0x0003e20000000400 */
[----:B------:R1:W-:Y:S01]  /*1d380*/  STS.U16 [R16+0x4ac0], R25 ;  /* 0x004ac01910007388 */ /* 0x0003e20000000400 */
[----:B------:R1:W-:Y:S03]  /*1d390*/  STS.U16 [R16+0x4a80], R26 ;  /* 0x004a801a10007388 */ /* 0x0003e60000000400 */
[----:B0-----:R-:W4:Y:S01]  /*1d3a0*/  LDL.LU R21, [R1+0x1d50] ;  /* 0x001d500001157983 */ /* 0x001f220000300800 */
[----:B-1----:R-:W4:Y:S03]  /*1d3b0*/  LDL.LU R22, [R1+0x1d4c] ;  /* 0x001d4c0001167983 */ /* 0x002f260000300800 */
[----:B------:R-:W4:Y:S01]  /*1d3c0*/  LDL.LU R23, [R1+0x1d48] ;  /* 0x001d480001177983 */ /* 0x000f220000300800 */
[----:B------:R-:W4:Y:S03]  /*1d3d0*/  LDL.LU R24, [R1+0x1d44] ;  /* 0x001d440001187983 */ /* 0x000f260000300800 */
[----:B------:R-:W4:Y:S01]  /*1d3e0*/  LDL.LU R25, [R1+0x1d40] ;  /* 0x001d400001197983 */ /* 0x000f220000300800 */
[----:B------:R-:W4:Y:S03]  /*1d3f0*/  LDL.LU R26, [R1+0x1d3c] ;  /* 0x001d3c00011a7983 */ /* 0x000f260000300800 */
[----:B------:R0:W-:Y:S04]  /*1d400*/  STS.U16 [R16+0x4c80], R27 ;  /* 0x004c801b10007388 */ /* 0x0001e80000000400 */
[----:B0-----:R-:W4:Y:S04]  /*1d410*/  LDL.LU R27, [R1+0x1d38] ;  /* 0x001d3800011b7983 */ /* 0x001f280000300800 */
[----:B--2---:R0:W-:Y:S04]  /*1d420*/  STS.U16 [R16+0x4cc0], R28 ;  /* 0x004cc01c10007388 */ /* 0x0041e80000000400 */
[----:B---3--:R1:W-:Y:S04]  /*1d430*/  STS.U16 [R16+0x4ec0], R29 ;  /* 0x004ec01d10007388 */ /* 0x0083e80000000400 */
[----:B0-----:R-:W2:Y:S04]  /*1d440*/  LDL.LU R28, [R1+0x1d34] ;  /* 0x001d3400011c7983 */ /* 0x001ea80000300800 */
[----:B-1----:R-:W3:Y:S04]  /*1d450*/  LDL.LU R29, [R1+0x1d30] ;  /* 0x001d3000011d7983 */ /* 0x002ee80000300800 */
[----:B------:R-:W-:Y:S01]  /*1d460*/  STS.U16 [R16+0x4e80], R3 ;  /* 0x004e800310007388 */ /* 0x000fe20000000400 */
[----:B------:R0:W-:Y:S02]  /*1d470*/  STS.U16 [R16+0x5080], R17 ;  /* 0x0050801110007388 */ /* 0x0001e40000000400 */
[----:B------:R1:W-:Y:S02]  /*1d480*/  STS.U16 [R16+0x50c0], R0 ;  /* 0x0050c00010007388 */ /* 0x0003e40000000400 */
[----:B------:R1:W-:Y:S01]  /*1d490*/  STS.U16 [R16+0x52c0], R2 ;  /* 0x0052c00210007388 */ /* 0x0003e20000000400 */
[----:B0-----:R-:W4:Y:S01]  /*1d4a0*/  LDL.LU R17, [R1+0x58] ;  /* 0x0000580001117983 */ /* 0x001f220000300800 */
[----:B-1----:R-:W4:Y:S02]  /*1d4b0*/  LDL.LU R0, [R1+0x54] ;  /* 0x0000540001007983 */ /* 0x002f240000300800 */
[----:B------:R-:W4:Y:S01]  /*1d4c0*/  LDL.LU R2, [R1+0x50] ;  /* 0x0000500001027983 */ /* 0x000f220000300800 */
[----:B------:R0:W-:Y:S01]  /*1d4d0*/  STS.U16 [R16+0x5280], R31 ;  /* 0x0052801f10007388 */ /* 0x0001e20000000400 */
[----:B------:R-:W4:Y:S03]  /*1d4e0*/  LDL.LU R3, [R1+0x18] ;  /* 0x0000180001037983 */ /* 0x000f260000300800 */
[----:B0-----:R-:W0:Y:S02]  /*1d4f0*/  S2R R31, SR_TID.X ;  /* 0x00000000001f7919 */ /* 0x001e240000002100 */
[----:B0-----:R-:W-:-:S05]  /*1d500*/  LOP3.LUT R31, R31, 0x1f, RZ, 0xc0, !PT ;  /* 0x0000001f1f1f7812 */ /* 0x001fca00078ec0ff */
[----:B------:R-:W-:-:S05]  /*1d510*/  IMAD.SHL.U32 R31, R31, 0x2, RZ ;  /* 0x000000021f1f7824 */ /* 0x000fca00078e00ff */
[----:B------:R-:W-:Y:S01]  /*1d520*/  LOP3.LUT R31, R31, 0x20, RZ, 0x3c, !PT ;  /* 0x000000201f1f7812 */ /* 0x000fe200078e3cff */
[----:B---3--:R0:W-:Y:S01]  /*1d530*/  STS.U16 [R16+0x5480], R29 ;  /* 0x0054801d10007388 */ /* 0x0081e20000000400 */
[----:B--2---:R1:W-:Y:S02]  /*1d540*/  STS.U16 [R16+0x54c0], R28 ;  /* 0x0054c01c10007388 */ /* 0x0043e40000000400 */
[----:B----4-:R2:W-:Y:S01]  /*1d550*/  STS.U16 [R16+0x56c0], R27 ;  /* 0x0056c01b10007388 */ /* 0x0105e20000000400 */
[----:B------:R3:W-:Y:S04]  /*1d560*/  STS.U16 [R16+0x5680], R26 ;  /* 0x0056801a10007388 */ /* 0x0007e80000000400 */
[----:B------:R3:W-:Y:S01]  /*1d570*/  STS.U16 [R16+0x5880], R25 ;  /* 0x0058801910007388 */ /* 0x0007e20000000400 */
[----:B------:R3:W-:Y:S03]  /*1d580*/  STS.U16 [R16+0x58c0], R24 ;  /* 0x0058c01810007388 */ /* 0x0007e60000000400 */
[----:B0-----:R-:W4:Y:S01]  /*1d590*/  LDL.LU R29, [R1+0x1c] ;  /* 0x00001c00011d7983 */ /* 0x001f220000300800 */
[----:B-1----:R-:W4:Y:S03]  /*1d5a0*/  LDL.LU R28, [R1+0x24] ;  /* 0x00002400011c7983 */ /* 0x002f260000300800 */
[----:B--2---:R-:W2:Y:S01]  /*1d5b0*/  LDL.LU R27, [R1+0x28] ;  /* 0x00002800011b7983 */ /* 0x004ea20000300800 */
[----:B---3--:R-:W3:Y:S03]  /*1d5c0*/  LDL.LU R26, [R1+0x2c] ;  /* 0x00002c00011a7983 */ /* 0x008ee60000300800 */
        /* <DEDUP_REMOVED lines=13> */
[----:B------:R-:W2:Y:S02]  /*1d6a0*/  LDL.LU R16, [R1+0x1d2c] ;  /* 0x001d2c0001107983 */ /* 0x000ea40000300800 */
[----:B------:R-:W2:Y:S01]  /*1d6b0*/  LDL.LU R18, [R1+0x4c] ;  /* 0x00004c0001127983 */ /* 0x000ea20000300800 */
[----:B------:R0:W-:Y:S01]  /*1d6c0*/  STS.U16 [R31+0x4100], R17 ;  /* 0x004100111f007388 */ /* 0x0001e20000000400 */
[----:B------:R1:W-:Y:S02]  /*1d6d0*/  STS.U16 [R31+0x4140], R0 ;  /* 0x004140001f007388 */ /* 0x0003e40000000400 */
[----:B------:R1:W-:Y:S01]  /*1d6e0*/  STS.U16 [R31+0x4340], R2 ;  /* 0x004340021f007388 */ /* 0x0003e20000000400 */
[----:B0-----:R-:W4:Y:S01]  /*1d6f0*/  LDL.LU R17, [R1+0x1d28] ;  /* 0x001d280001117983 */ /* 0x001f220000300800 */
[----:B-1----:R-:W4:Y:S02]  /*1d700*/  LDL.LU R0, [R1+0x1d24] ;  /* 0x001d240001007983 */ /* 0x002f240000300800 */
[----:B------:R-:W4:Y:S01]  /*1d710*/  LDL.LU R2, [R1+0x1d20] ;  /* 0x001d200001027983 */ /* 0x000f220000300800 */
[----:B--2---:R-:W-:Y:S01]  /*1d720*/  STS.U16 [R31+0x4300], R18 ;  /* 0x004300121f007388 */ /* 0x004fe20000000400 */
[----:B------:R-:W-:Y:S02]  /*1d730*/  STS.U16 [R31+0x4500], R19 ;  /* 0x004500131f007388 */ /* 0x000fe40000000400 */
[----:B------:R-:W-:Y:S02]  /*1d740*/  STS.U16 [R31+0x4540], R20 ;  /* 0x004540141f007388 */ /* 0x000fe40000000400 */
[----:B------:R-:W-:Y:S01]  /*1d750*/  STS.U16 [R31+0x4740], R21 ;  /* 0x004740151f007388 */ /* 0x000fe20000000400 */
[----:B------:R-:W-:Y:S01]  /*1d760*/  STS.U16 [R31+0x4700], R22 ;  /* 0x004700161f007388 */ /* 0x000fe20000000400 */
[----:B------:R-:W-:Y:S02]  /*1d770*/  STS.U16 [R31+0x4900], R23 ;  /* 0x004900171f007388 */ /* 0x000fe40000000400 */
[----:B------:R-:W-:Y:S02]  /*1d780*/  STS.U16 [R31+0x4940], R24 ;  /* 0x004940181f007388 */ /* 0x000fe40000000400 */
[----:B------:R-:W-:Y:S01]  /*1d790*/  STS.U16 [R31+0x4b40], R25 ;  /* 0x004b40191f007388 */ /* 0x000fe20000000400 */
[----:B---3--:R-:W-:Y:S01]  /*1d7a0*/  STS.U16 [R31+0x4b00], R26 ;  /* 0x004b001a1f007388 */ /* 0x008fe20000000400 */
[----:B------:R-:W-:Y:S02]  /*1d7b0*/  STS.U16 [R31+0x4d00], R27 ;  /* 0x004d001b1f007388 */ /* 0x000fe40000000400 */
[----:B----4-:R-:W-:Y:S01]  /*1d7c0*/  STS.U16 [R31+0x4d40], R28 ;  /* 0x004d401c1f007388 */ /* 0x010fe20000000400 */
[----:B------:R-:W-:Y:S04]  /*1d7d0*/  STS.U16 [R31+0x4f40], R29 ;  /* 0x004f401d1f007388 */ /* 0x000fe80000000400 */
[----:B------:R-:W-:Y:S01]  /*1d7e0*/  STS.U16 [R31+0x4f00], R3 ;  /* 0x004f00031f007388 */ /* 0x000fe20000000400 */
[----:B------:R0:W-:Y:S02]  /*1d7f0*/  STS.U16 [R31+0x5100], R2 ;  /* 0x005100021f007388 */ /* 0x0001e40000000400 */
[----:B------:R1:W-:Y:S01]  /*1d800*/  STS.U16 [R31+0x5140], R0 ;  /* 0x005140001f007388 */ /* 0x0003e20000000400 */
[----:B0-----:R-:W2:Y:S01]  /*1d810*/  LDL.LU R2, [R1+0x1d1c] ;  /* 0x001d1c0001027983 */ /* 0x001ea20000300800 */
[----:B-1----:R-:W3:Y:S02]  /*1d820*/  LDL.LU R0, [R1+0x1d18] ;  /* 0x001d180001007983 */ /* 0x002ee40000300800 */
        /* <DEDUP_REMOVED lines=9> */
[----:B------:R0:W-:Y:S01]  /*1d8c0*/  STS.U16 [R31+0x5b00], R8 ;  /* 0x005b00081f007388 */ /* 0x0001e20000000400 */
[----:B------:R-:W-:Y:S01]  /*1d8d0*/  STS.U16 [R31+0x5d00], R7 ;  /* 0x005d00071f007388 */ /* 0x000fe20000000400 */
[----:B------:R-:W-:Y:S02]  /*1d8e0*/  STS.U16 [R31+0x5d40], R6 ;  /* 0x005d40061f007388 */ /* 0x000fe40000000400 */
[----:B------:R-:W-:Y:S02]  /*1d8f0*/  STS.U16 [R31+0x5f40], R5 ;  /* 0x005f40051f007388 */ /* 0x000fe40000000400 */
[----:B------:R1:W-:Y:S01]  /*1d900*/  STS.U16 [R31+0x5f00], R4 ;  /* 0x005f00041f007388 */ /* 0x0003e20000000400 */
[----:B0-----:R-:W4:Y:S01]  /*1d910*/  LDL.LU.64 R8, [R1+0x6a0] ;  /* 0x0006a00001087983 */ /* 0x001f220000300a00 */
[----:B------:R-:W4:Y:S03]  /*1d920*/  LDL.LU.64 R10, [R1+0x6a8] ;  /* 0x0006a800010a7983 */ /* 0x000f260000300a00 */
[----:B-1----:R-:W0:Y:S04]  /*1d930*/  S2R R31, SR_TID.X ;  /* 0x00000000001f7919 */ /* 0x002e280000002100 */
[----:B--2---:R-:W-:Y:S01]  /*1d940*/  STS.U16 [R30+0x5fc0], R2 ;  /* 0x005fc0021e007388 */ /* 0x004fe20000000400 */
[----:B---3--:R-:W-:Y:S02]  /*1d950*/  STS.U16 [R30+0x5f80], R0 ;  /* 0x005f80001e007388 */ /* 0x008fe40000000400 */
        /* <DEDUP_REMOVED lines=20> */
[----:B------:R1:W-:Y:S02]  /*1daa0*/  STS.U16 [R30+0x5580], R41 ;  /* 0x005580291e007388 */ /* 0x0003e40000000400 */
[----:B-1----:R-:W2:Y:S01]  /*1dab0*/  LDL.LU.64 R40, [R1+0x6c0] ;  /* 0x0006c00001287983 */ /* 0x002ea20000300a00 */
[----:B------:R-:W3:Y:S02]  /*1dac0*/  LDL.LU.64 R36, [R1+0x690] ;  /* 0x0006900001247983 */ /* 0x000ee40000300a00 */
[----:B------:R-:W3:Y:S01]  /*1dad0*/  LDL.LU.64 R38, [R1+0x698] ;  /* 0x0006980001267983 */ /* 0x000ee20000300a00 */
[----:B------:R-:W1:Y:S01]  /*1dae0*/  S2R R0, SR_TID.X ;  /* 0x0000000000007919 */ /* 0x000e620000002100 */
[----:B------:R0:W-:Y:S02]  /*1daf0*/  STS.U16 [R30+0x55c0], R43 ;  /* 0x0055c02b1e007388 */ /* 0x0001e40000000400 */
        /* <DEDUP_REMOVED lines=8> */
[----:B------:R-:W-:Y:S02]  /*1db80*/  BAR.SYNC.DEFER_BLOCKING 0x0 ;  /* 0x0000000000007b1d */ /* 0x000fe40000010000 */
[----:B0-----:R-:W-:-:S02]  /*1db90*/  IMAD.SHL.U32 R48, R31, 0x2, RZ ;  /* 0x000000021f307824 */ /* 0x001fc400078e00ff */
[C---:B------:R-:W-:Y:S02]  /*1dba0*/  IMAD.SHL.U32 R51, R31.reuse, 0x80, RZ ;  /* 0x000000801f337824 */ /* 0x040fe400078e00ff */
[----:B------:R-:W-:Y:S01]  /*1dbb0*/  IMAD.SHL.U32 R31, R31, 0x2, RZ ;  /* 0x000000021f1f7824 */ /* 0x000fe200078e00ff */
[----:B------:R-:W2:Y:S01]  /*1dbc0*/  LDL.LU.64 R42, [R1+0x6c8] ;  /* 0x0006c800012a7983 */ /* 0x000ea20000300a00 */
[----:B-1----:R-:W-:-:S05]  /*1dbd0*/  LOP3.LUT R0, R0, 0x7, RZ, 0xc0, !PT ;  /* 0x0000000700007812 */ /* 0x002fca00078ec0ff */
[C---:B------:R-:W-:Y:S02]  /*1dbe0*/  IMAD R50, R0.reuse, 0x110, RZ ;  /* 0x0000011000327824 */ /* 0x040fe400078e02ff */
[----:B------:R-:W-:-:S03]  /*1dbf0*/  IMAD R0, R0, 0x90, RZ ;  /* 0x0000009000007824 */ /* 0x000fc600078e02ff */
[----:B------:R-:W-:Y:S02]  /*1dc00*/  LOP3.LUT R2, R50, 0x10, R48, 0x78, !PT ;  /* 0x0000001032027812 */ /* 0x000fe400078e7830 */
[----:B------:R-:W-:Y:S02]  /*1dc10*/  LOP3.LUT R0, R0, 0x30, R31, 0x78, !PT ;  /* 0x0000003000007812 */ /* 0x000fe400078e781f */
[----:B------:R-:W-:-:S03]  /*1dc20*/  LOP3.LUT R2, R2, 0x800, R51, 0xf8, !PT ;  /* 0x0000080002027812 */ /* 0x000fc600078ef833 */
[----:B------:R-:W-:Y:S04]  /*1dc30*/  LDSM.16.M88.4 R32, [R0+0x4000] ;  /* 0x004000000020783b */ /* 0x000fe80000000200 */
[----:B------:R-:W4:Y:S04]  /*1dc40*/  LDSM.16.MT88.4 R4, [R2] ;  /* 0x000000000204783b */ /* 0x000f280000004200 */
[----:B------:R-:W-:Y:S04]  /*1dc50*/  LDSM.16.M88.4 R28, [R0+0x4400] ;  /* 0x00440000001c783b */ /* 0x000fe80000000200 */
[----:B------:R-:W0:Y:S04]  /*1dc60*/  LDSM.16.M88.4 R24, [R0+0x4800] ;  /* 0x004800000018783b */ /* 0x000e280000000200 */
[----:B------:R-:W1:Y:S04]  /*1dc70*/  LDSM.16.M88.4 R20, [R0+0x4c00] ;  /* 0x004c00000014783b */ /* 0x000e680000000200 */
[----:B------:R-:W1:Y:S04]  /*1dc80*/  LDSM.16.M88.4 R16, [R0+0x5000] ;  /* 0x005000000010783b */ /* 0x000e680000000200 */
[----:B------:R-:W1:Y:S04]  /*1dc90*/  LDSM.16.M88.4 R12, [R0+0x5400] ;  /* 0x00540000000c783b */ /* 0x000e680000000200 */
[----:B------:R-:W2:Y:S01]  /*1dca0*/  LDSM.16.M88.4 R56, [R0+0x5c00] ;  /* 0x005c00000038783b */ /* 0x000ea20000000200 */
[C---:B----4-:R-:W-:Y:S03]  /*1dcb0*/  HMMA.16816.F32.BF16 R52, R4.reuse, R32, R8 ;  /* 0x000000200434723c */ /* 0x050fe60000041808 */
[----:B------:R-:W-:Y:S01]  /*1dcc0*/  STL [R1+0x1bc4], R34 ;  /* 0x001bc42201007387 */ /* 0x000fe20000100800 */
[----:B------:R-:W-:Y:S02]  /*1dcd0*/  STL [R1+0x1bc0], R35 ;  /* 0x001bc02301007387 */ /* 0x000fe40000100800 */
[----:B0-----:R-:W-:Y:S02]  /*1dce0*/  STL [R1+0x1bc8], R26 ;  /* 0x001bc81a01007387 */ /* 0x001fe40000100800 */
[----:B------:R0:W-:Y:S01]  /*1dcf0*/  STL [R1+0x1b88], R27 ;  /* 0x001b881b01007387 */ /* 0x0001e20000100800 */
[----:B-1----:R-:W-:Y:S01]  /*1dd00*/  STL [R1+0x1bd0], R22 ;  /* 0x001bd01601007387 */ /* 0x002fe20000100800 */
[----:B------:R-:W-:Y:S02]  /*1dd10*/  STL [R1+0x1bcc], R23 ;  /* 0x001bcc1701007387 */ /* 0x000fe40000100800 */
[----:B------:R-:W-:Y:S02]  /*1dd20*/  STL [R1+0x1bd8], R18 ;  /* 0x001bd81201007387 */ /* 0x000fe40000100800 */
[----:B------:R-:W-:Y:S01]  /*1dd30*/  STL [R1+0x1bd4], R19 ;  /* 0x001bd41301007387 */ /* 0x000fe20000100800 */
[----:B------:R-:W-:Y:S01]  /*1dd40*/  STL [R1+0x1be0], R14 ;  /* 0x001be00e01007387 */ /* 0x000fe20000100800 */
[----:B------:R-:W-:Y:S03]  /*1dd50*/  STL [R1+0x1bdc], R15 ;  /* 0x001bdc0f01007387 */ /* 0x000fe60000100800 */
[----:B------:R-:W-:Y:S04]  /*1dd60*/  LDSM.16.M88.4 R8, [R0+0x5800] ;  /* 0x005800000008783b */ /* 0x000fe80000000200 */
[----:B------:R-:W-:Y:S01]  /*1dd70*/  STL.64 [R1+0x2a0], R52 ;  /* 0x0002a03401007387 */ /* 0x000fe20000100a00 */
[----:B------:R-:W-:Y:S01]  /*1dd80*/  STL.64 [R1+0x2a8], R54 ;  /* 0x0002a83601007387 */ /* 0x000fe20000100a00 */
[C---:B---3--:R-:W-:Y:S02]  /*1dd90*/  HMMA.16816.F32.BF16 R44, R4.reuse, R28, R36 ;  /* 0x0000001c042c723c */ /* 0x048fe40000041824 */
[----:B------:R-:W3:Y:S11]  /*1dda0*/  LDL.LU.64 R36, [R1+0x6b0] ;  /* 0x0006b00001247983 */ /* 0x000ef60000300a00 */
[----:B------:R-:W-:Y:S10]  /*1ddb0*/  @!UPT UIADD3 URZ, URZ, URZ, URZ ;  /* 0x0000003f3f3ff290 */ /* 0x000ff4000fffe03f */
[----:B------:R1:W-:Y:S01]  /*1ddc0*/  STL.64 [R1+0x290], R44 ;  /* 0x0002902c01007387 */ /* 0x0003e20000100a00 */
[----:B------:R4:W-:Y:S02]  /*1ddd0*/  STL.64 [R1+0x298], R46 ;  /* 0x0002982e01007387 */ /* 0x0009e40000100a00 */
[----:B------:R-:W3:Y:S01]  /*1dde0*/  LDL.LU.64 R38, [R1+0x6b8] ;  /* 0x0006b80001267983 */ /* 0x000ee20000300a00 */
[C---:B--2---:R-:W-:Y:S01]  /*1ddf0*/  HMMA.16816.F32.BF16 R40, R4.reuse, R24, R40 ;  /* 0x000000180428723c */ /* 0x044fe20000041828 */
[----:B------:R-:W-:Y:S01]  /*1de00*/  STL [R1+0x1b5c], R58 ;  /* 0x001b5c3a01007387 */ /* 0x000fe20000100800 */
[----:B------:R-:W-:Y:S11]  /*1de10*/  STL [R1+0x1b58], R59 ;  /* 0x001b583b01007387 */ /* 0x000ff60000100800 */
[----:B------:R-:W-:Y:S11]  /*1de20*/  @!UPT UIADD3 URZ, URZ, URZ, URZ ;  /* 0x0000003f3f3ff290 */ /* 0x000ff6000fffe03f */
[----:B0-----:R-:W-:Y:S02]  /*1de30*/  IMAD.MOV.U32 R27, RZ, RZ, R40 ;  /* 0x000000ffff1b7224 */ /* 0x001fe400078e0028 */
[----:B------:R-:W-:Y:S02]  /*1de40*/  IMAD.MOV.U32 R61, RZ, RZ, R41 ;  /* 0x000000ffff3d7224 */ /* 0x000fe400078e0029 */
[----:B------:R-:W-:Y:S02]  /*1de50*/  IMAD.MOV.U32 R60, RZ, RZ, R42 ;  /* 0x000000ffff3c7224 */ /* 0x000fe400078e002a */
[----:B------:R-:W-:Y:S01]  /*1de60*/  IMAD.MOV.U32 R3, RZ, RZ, R43 ;  /* 0x000000ffff037224 */ /* 0x000fe200078e002b */
[----:B------:R-:W2:Y:S01]  /*1de70*/  LDL.LU.64 R40, [R1+0x4d0] ;  /* 0x0004d00001287983 */ /* 0x000ea20000300a00 */
[----:B------:R-:W2:Y:S02]  /*1de80*/  LDL.LU.64 R42, [R1+0x4d8] ;  /* 0x0004d800012a7983 */ /* 0x000ea40000300a00 */
[----:B-1----:R-:W2:Y:S02]  /*1de90*/  LDL.LU.64 R44, [R1+0x4c0] ;  /* 0x0004c000012c7983 */ /* 0x002ea40000300a00 */
[----:B----4-:R-:W4:Y:S01]  /*1dea0*/  LDL.LU.64 R46, [R1+0x4c8] ;  /* 0x0004c800012e7983 */ /* 0x010f220000300a00 */
[----:B------:R-:W-:Y:S01]  /*1deb0*/  STL [R1+0x1bf0], R3 ;  /* 0x001bf00301007387 */ /* 0x000fe20000100800 */
[----:B------:R0:W-:Y:S02]  /*1dec0*/  STL [R1+0x1bec], R60 ;  /* 0x001bec3c01007387 */ /* 0x0001e40000100800 */
[----:B------:R1:W-:Y:S02]  /*1ded0*/  STL [R1+0x1be8], R61 ;  /* 0x001be83d01007387 */ /* 0x0003e40000100800 */
[----:B------:R0:W-:Y:S01]  /*1dee0*/  STL [R1+0x1be4], R27 ;  /* 0x001be41b01007387 */ /* 0x0001e20000100800 */
[C---:B---3--:R-:W-:Y:S11]  /*1def0*/  HMMA.16816.F32.BF16 R36, R4.reuse, R20, R36 ;  /* 0x000000140424723c */ /* 0x048ff60000041824 */
[----:B------:R-:W-:Y:S11]  /*1df00*/  @!UPT UIADD3 URZ, URZ, URZ, URZ ;  /* 0x0000003f3f3ff290 */ /* 0x000ff6000fffe03f */
[----:B------:R-:W-:Y:S01]  /*1df10*/  @!UPT UIADD3 URZ, URZ, URZ, URZ ;  /* 0x0000003f3f3ff290 */ /* 0x000fe2000fffe03f */
[----:B------:R-:W-:Y:S01]  /*1df20*/  STL.64 [R1+0x270], R36 ;  /* 0x0002702401007387 */ /* 0x000fe20000100a00 */
[----:B------:R-:W-:Y:S02]  /*1df30*/  STL [R1+0x278], R38 ;  /* 0x0002782601007387 */ /* 0x000fe40000100800 */
[----:B------:R-:W3:Y:S02]  /*1df40*/  LDL.LU.64 R52, [R1+0x500] ;  /* 0x0005000001347983 */ /* 0x000ee40000300a00 */
[----:B------:R-:W3:Y:S01]  /*1df50*/  LDL.LU.64 R54, [R1+0x508] ;  /* 0x0005080001367983 */ /* 0x000ee20000300a00 */
[----:B--2---:R-:W-:Y:S01]  /*1df60*/  HMMA.16816.F32.BF16 R40, R4, R16, R40 ;  /* 0x000000100428723c */ /* 0x004fe20000041828 */
[----:B------:R-:W-:-:S07]  /*1df70*/  LOP3.LUT R0, R50, 0x10, R48, 0x78, !PT ;  /* 0x0000001032007812 */ /* 0x000fce00078e7830 */
[----:B----4-:R-:W-:Y:S01]  /*1df80*/  HMMA.16816.F32.BF16 R44, R4, R12, R44 ;  /* 0x0000000c042c723c */ /* 0x010fe2000004182c */
[----:B------:R-:W-:-:S04]  /*1df90*/  LOP3.LUT R0, R0, 0x800, R51, 0xf8, !PT ;  /* 0x0000080000007812 */ /* 0x000fc800078ef833 */
[----:B------:R-:W-:-:S11]  /*1dfa0*/  LOP3.LUT R0, R0, 0x20, RZ, 0x3c, !PT ;  /* 0x0000002000007812 */ /* 0x000fd600078e3cff */
[----:B0-----:R-:W-:Y:S02]  /*1dfb0*/  IMAD.MOV.U32 R60, RZ, RZ, R40 ;  /* 0x000000ffff3c7224 */ /* 0x001fe400078e0028 */
[----:B-1----:R-:W-:Y:S02]  /*1dfc0*/  IMAD.MOV.U32 R61, RZ, RZ, R41 ;  /* 0x000000ffff3d7224 */ /* 0x002fe400078e0029 */
[----:B------:R-:W-:Y:S02]  /*1dfd0*/  IMAD.MOV.U32 R27, RZ, RZ, R42 ;  /* 0x000000ffff1b7224 */ /* 0x000fe400078e002a */
[----:B------:R-:W-:Y:S02]  /*1dfe0*/  IMAD.MOV.U32 R14, RZ, RZ, R43 ;  /* 0x000000ffff0e7224 */ /* 0x000fe400078e002b */
[----:B------:R-:W0:Y:S01]  /*1dff0*/  LDSM.16.MT88.4 R40, [R0] ;  /* 0x000000000028783b */ /* 0x000e220000004200 */
[----:B------:R-:W-:Y:S01]  /*1e000*/  LOP3.LUT R58, R50, 0x10, R48, 0x78, !PT ;  /* 0x00000010323a7812 */ /* 0x000fe200078e7830 */
[----:B------:R-:W-:-:S02]  /*1e010*/  IMAD.MOV.U32 R15, RZ, RZ, R44 ;  /* 0x000000ffff0f7224 */ /* 0x000fc400078e002c */
[----:B------:R-:W-:Y:S02]  /*1e020*/  IMAD.MOV.U32 R18, RZ, RZ, R45 ;  /* 0x000000ffff127224 */ /* 0x000fe400078e002d */
[----:B------:R-:W-:Y:S02]  /*1e030*/  IMAD.MOV.U32 R19, RZ, RZ, R46 ;  /* 0x000000ffff137224 */ /* 0x000fe400078e002e */
[----:B------:R-:W-:Y:S01]  /*1e040*/  IMAD.MOV.U32 R22, RZ, RZ, R47 ;  /* 0x000000ffff167224 */ /* 0x000fe200078e002f */
[----:B------:R-:W-:Y:S01]  /*1e050*/  LOP3.LUT R58, R58, 0x800, R51, 0xf8, !PT ;  /* 0x000008003a3a7812 */ /* 0x000fe200078ef833 */
[----:B------:R-:W1:Y:S03]  /*1e060*/  LDSM.16.MT88.4 R44, [R0+0x80] ;  /* 0x00008000002c783b */ /* 0x000e660000004200 */
[----:B------:R-:W-:-:S05]  /*1e070*/  LOP3.LUT R58, R58, 0x40, RZ, 0x3c, !PT ;  /* 0x000000403a3a7812 */ /* 0x000fca00078e3cff */
[----:B------:R-:W2:Y:S04]  /*1e080*/  LDSM.16.MT88.4 R48, [R58] ;  /* 0x000000003a30783b */ /* 0x000ea80000004200 */
[----:B0-----:R-:W-:Y:S01]  /*1e090*/  STL.64 [R1+0x1d00], R42 ;  /* 0x001d002a01007387 */ /* 0x001fe20000100a00 */
[----:B------:R3:W-:Y:S02]  /*1e0a0*/  STL.64 [R1+0x1cf8], R40 ;  /* 0x001cf82801007387 */ /* 0x0007e40000100a00 */
[----:B------:R-:W-:Y:S02]  /*1e0b0*/  STL.64 [R1+0x1d10], R14 ;  /* 0x001d100e01007387 */ /* 0x000fe40000100a00 */
[----:B------:R0:W-:Y:S01]  /*1e0c0*/  STL.64 [R1+0x1d08], R12 ;  /* 0x001d080c01007387 */ /* 0x0001e20000100a00 */
[----:B-1----:R-:W-:Y:S01]  /*1e0d0*/  STL.64 [R1+0x1ce0], R46 ;  /* 0x001ce02e01007387 */ /* 0x002fe20000100a00 */
[----:B------:R1:W-:Y:S01]  /*1e0e0*/  STL.64 [R1+0x1cd8], R44 ;  /* 0x001cd82c01007387 */ /* 0x0003e20000100a00 */
[----:B---3--:R-:W-:Y:S02]  /*1e0f0*/  HMMA.16816.F32.BF16 R40, R4, R8, R52 ;  /* 0x000000080428723c */ /* 0x008fe40000041834 */
[----:B------:R-:W3:Y:S01]  /*1e100*/  LDL.LU.64 R52, [R1+0x600] ;  /* 0x0006000001347983 */ /* 0x000ee20000300a00 */
[----:B------:R-:W3:Y:S02]  /*1e110*/  LDL.LU.64 R54, [R1+0x608] ;  /* 0x0006080001367983 */ /* 0x000ee40000300a00 */
[----:B0-----:R-:W4:Y:S02]  /*1e120*/  LDL.LU.64 R12, [R1+0x5f0] ;  /* 0x0005f000010c7983 */ /* 0x001f240000300a00 */
[----:B------:R-:W4:Y:S01]  /*1e130*/  LDL.LU.64 R14, [R1+0x5f8] ;  /* 0x0005f800010e7983 */ /* 0x000f220000300a00 */
[----:B-1----:R-:W3:Y:S01]  /*1e140*/  LDL.LU.64 R44, [R1+0x5e0] ;  /* 0x0005e000012c7983 */ /* 0x002ee20000300a00 */
[----:B------:R-:W3:Y:S11]  /*1e150*/  LDL.LU.64 R46, [R1+0x5e8] ;  /* 0x0005e800012e7983 */ /* 0x000ef60000300a00 */
[----:B------:R-:W-:Y:S04]  /*1e160*/  @!UPT UIADD3 URZ, URZ, URZ, URZ ;  /* 0x0000003f3f3ff290 */ /* 0x000fe8000fffe03f */
[----:B------:R-:W-:Y:S02]  /*1e170*/  IMAD.MOV.U32 R23, RZ, RZ, R40 ;  /* 0x000000ffff177224 */ /* 0x000fe400078e0028 */
[----:B------:R-:W-:Y:S02]  /*1e180*/  IMAD.MOV.U32 R26, RZ, RZ, R41 ;  /* 0x000000ffff1a7224 */ /* 0x000fe400078e0029 */
[----:B------:R-:W-:Y:S02]  /*1e190*/  IMAD.MOV.U32 R34, RZ, RZ, R42 ;  /* 0x000000ffff227224 */ /* 0x000fe400078e002a */
[----:B------:R-:W-:Y:S01]  /*1e1a0*/  IMAD.MOV.U32 R35, RZ, RZ, R43 ;  /* 0x000000ffff237224 */ /* 0x000fe200078e002b */
[----:B------:R-:W3:Y:S01]  /*1e1b0*/  LDL.LU.64 R40, [R1+0x5d0] ;  /* 0x0005d00001287983 */ /* 0x000ee20000300a00 */
[----:B------:R-:W3:Y:S02]  /*1e1c0*/  LDL.LU.64 R42, [R1+0x5d8] ;  /* 0x0005d800012a7983 */ /* 0x000ee40000300a00 */
[----:B--2---:R-:W-:Y:S02]  /*1e1d0*/  STL.64 [R1+0x1ca0], R50 ;  /* 0x001ca03201007387 */ /* 0x004fe40000100a00 */
[----:B------:R0:W-:Y:S02]  /*1e1e0*/  STL.64 [R1+0x1c98], R48 ;  /* 0x001c983001007387 */ /* 0x0001e40000100a00 */
[----:B0-----:R-:W2:Y:S01]  /*1e1f0*/  LDL.LU.64 R48, [R1+0x4f0] ;  /* 0x0004f00001307983 */ /* 0x001ea20000300a00 */
[----:B------:R-:W2:Y:S02]  /*1e200*/  LDL.LU.64 R50, [R1+0x4f8] ;  /* 0x0004f80001327983 */ /* 0x000ea40000300a00 */
[----:B------:R-:W-:-:S02]  /*1e210*/  IMAD.MOV.U32 R3, RZ, RZ, R39 ;  /* 0x000000ffff037224 */ /* 0x000fc400078e0027 */
[----:B------:R-:W-:Y:S01]  /*1e220*/  LDSM.16.MT88.4 R36, [R2+0x80] ;  /* 0x000080000224783b */ /* 0x000fe20000004200 */
[----:B--2---:R-:W-:Y:S03]  /*1e230*/  HMMA.16816.F32.BF16 R48, R4, R56, R48 ;  /* 0x000000380430723c */ /* 0x004fe60000041830 */
[----:B------:R-:W0:Y:S04]  /*1e240*/  LDSM.16.MT88.4 R4, [R58+0x80] ;  /* 0x000080003a04783b */ /* 0x000e280000004200 */
[----:B0-----:R-:W-:Y:S11]  /*1e250*/  STL.64 [R1+0x1c60], R6 ;  /* 0x001c600601007387 */ /* 0x001ff60000100a00 */
[----:B------:R-:W-:Y:S05]  /*1e260*/  @!UPT UIADD3 URZ, URZ, URZ, URZ ;  /* 0x0000003f3f3ff290 */ /* 0x000fea000fffe03f */
[----:B------:R-:W-:Y:S02]  /*1e270*/  STL.64 [R1+0x190], R48 ;  /* 0x0001903001007387 */ /* 0x000fe40000100a00 */
[----:B------:R3:W-:Y:S02]  /*1e280*/  STL.64 [R1+0x198], R50 ;  /* 0x0001983201007387 */ /* 0x0007e40000100a00 */
[C---:B---3--:R-:W-:Y:S01]  /*1e290*/  HMMA.16816.F32.BF16 R48, R36.reuse, R32, R52 ;  /* 0x000000202430723c */ /* 0x048fe20000041834 */
[----:B------:R4:W-:Y:S07]  /*1e2a0*/  STL.64 [R1+0x1c58], R4 ;  /* 0x001c580401007387 */ /* 0x0009ee0000100a00 */
[C---:B----4-:R-:W-:Y:S01]  /*1e2b0*/  HMMA.16816.F32.BF16 R4, R36.reuse, R28, R12 ;  /* 0x0000001c2404723c */ /* 0x050fe2000004180c */
[----:B------:R-:W2:Y:S11]  /*1e2c0*/  LDL.LU.64 R12, [R1+0x2d0] ;  /* 0x0002d000010c7983 */ /* 0x000eb60000300a00 */
[----:B------:R-:W-:Y:S03]  /*1e2d0*/  @!UPT UIADD3 URZ, URZ, URZ, URZ ;  /* 0x0000003f3f3ff290 */ /* 0x000fe6000fffe03f */
[----:B------:R-:W-:Y:S01]  /*1e2e0*/  STL.64 [R1+0x100], R48 ;  /* 0x0001003001007387 */ /* 0x000fe20000100a00 */
[----:B------:R-:W-:Y:S02]  /*1e2f0*/  STL.64 [R1+0x108], R50 ;  /* 0x0001083201007387 */ /* 0x000fe40000100a00 */
[----:B------:R-:W2:Y:S01]  /*1e300*/  LDL.LU.64 R14, [R1+0x2d8] ;  /* 0x0002d800010e7983 */ /* 0x000ea20000300a00 */
[C---:B------:R-:W-:Y:S04]  /*1e310*/  HMMA.16816.F32.BF16 R44, R36.reuse, R24, R44 ;  /* 0x00000018242c723c */ /* 0x040fe8000004182c */
[----:B------:R-:W-:Y:S01]  /*1e320*/  STL.64 [R1+0xf0], R4 ;  /* 0x0000f00401007387 */ /* 0x000fe20000100a00 */
[----:B------:R0:W-:Y:S03]  /*1e330*/  STL.64 [R1+0xf8], R6 ;  /* 0x0000f80601007387 */ /* 0x0001e60000100a00 */
[----:B0-----:R-:W-:Y:S11]  /*1e340*/  HMMA.16816.F32.BF16 R4, R36, R20, R40 ;  /* 0x000000142404723c */ /* 0x001ff60000041828 */
[----:B------:R-:W-:Y:S04]  /*1e350*/  @!UPT UIADD3 URZ, URZ, URZ, URZ ;  /* 0x0000003f3f3ff290 */ /* 0x000fe8000fffe03f */
[----:B------:R0:W-:Y:S01]  /*1e360*/  STL.64 [R1+0xe0], R44 ;  /* 0x0000e02c01007387 */ /* 0x0001e20000100a00 */
[----:B------:R1:W-:Y:S07]  /*1e370*/  STL.64 [R1+0xe8], R46 ;  /* 0x0000e82e01007387 */ /* 0x0003ee0000100a00 */
[----:B------:R3:W-:Y:S01]  /*1e380*/  STL.64 [R1+0xd0], R4 ;  /* 0x0000d00401007387 */ /* 0x0007e20000100a00 */
[----:B------:R-:W4:Y:S02]  /*1e390*/  LDL.LU.64 R40, [R1+0x2c0] ;  /* 0x0002c00001287983 */ /* 0x000f240000300a00 */
[----:B------:R-:W4:Y:S02]  /*1e3a0*/  LDL.LU.64 R42, [R1+0x2c8] ;  /* 0x0002c800012a7983 */ /* 0x000f240000300a00 */
[----:B------:R-:W4:Y:S01]  /*1e3b0*/  LDL.LU.64 R52, [R1+0x70] ;  /* 0x0000700001347983 */ /* 0x000f220000300a00 */
[----:B------:R-:W4:Y:S01]  /*1e3c0*/  LDL.LU.64 R54, [R1+0x78] ;  /* 0x0000780001367983 */ /* 0x000f220000300a00 */
[----:B------:R-:W4:Y:S02]  /*1e3d0*/  LDL.LU.64 R48, [R1+0x700] ;  /* 0x0007000001307983 */ /* 0x000f240000300a00 */
[----:B------:R-:W-:-:S02]  /*1e3e0*/  IMAD.MOV.U32 R59, RZ, RZ, R7 ;  /* 0x000000ffff3b7224 */ /* 0x000fc400078e0007 */
[----:B------:R-:W4:Y:S02]  /*1e3f0*/  LDL.LU.64 R50, [R1+0x708] ;  /* 0x0007080001327983 */ /* 0x000f240000300a00 */
[----:B------:R-:W-:Y:S01]  /*1e400*/  IMAD.MOV.U32 R58, RZ, RZ, R6 ;  /* 0x000000ffff3a7224 */ /* 0x000fe200078e0006 */
[----:B0-----:R-:W4:Y:S01]  /*1e410*/  LDL.LU.64 R44, [R1+0x6f0] ;  /* 0x0006f000012c7983 */ /* 0x001f220000300a00 */
[----:B-1----:R-:W4:Y:S02]  /*1e420*/  LDL.LU.64 R46, [R1+0x6f8] ;  /* 0x0006f800012e7983 */ /* 0x002f240000300a00 */
[----:B---3--:R-:W3:Y:S01]  /*1e430*/  LDL.LU.64 R4, [R1+0x6e0] ;  /* 0x0006e00001047983 */ /* 0x008ee20000300a00 */
[----:B------:R-:W3:Y:S04]  /*1e440*/  LDL.LU.64 R6, [R1+0x6e8] ;  /* 0x0006e80001067983 */ /* 0x000ee80000300a00 */
[----:B------:R-:W-:Y:S01]  /*1e450*/  STL [R1+0x1b64], R59 ;  /* 0x001b643b01007387 */ /* 0x000fe20000100800 */
[----:B------:R-:W-:Y:S01]  /*1e460*/  STL [R1+0x1b60], R58 ;  /* 0x001b603a01007387 */ /* 0x000fe20000100800 */
[C---:B--2---:R-:W-:Y:S11]  /*1e470*/  HMMA.16816.F32.BF16 R12, R36.reuse, R16, R12 ;  /* 0x00000010240c723c */ /* 0x044ff6000004180c */
[----:B------:R-:W-:Y:S11]  /*1e480*/  @!UPT UIADD3 URZ, URZ, URZ, URZ ;  /* 0x0000003f3f3ff290 */ /* 0x000ff6000fffe03f */
[----:B------:R-:W-:Y:S01]  /*1e490*/  @!UPT UIADD3 URZ, URZ, URZ, URZ ;  /* 0x0000003f3f3ff290 */ /* 0x000fe2000fffe03f */
[----:B------:R-:W-:Y:S01]  /*1e4a0*/  STL.64 [R1+0xc0], R12 ;  /* 0x0000c00c01007387 */ /* 0x000fe20000100a00 */
[----:B------:R0:W-:Y:S03]  /*1e4b0*/  STL.64 [R1+0xc8], R14 ;  /* 0x0000c80e01007387 */ /* 0x0001e60000100a00 */
[----:B0-----:R-:W2:Y:S01]  /*1e4c0*/  LDL.LU.64 R14, [R1+0x1d10] ;  /* 0x001d1000010e7983 */ /* 0x001ea20000300a00 */
[----:B------:R-:W4:Y:S02]  /*1e4d0*/  LDL.LU.64 R12, [R1+0x1d08] ;  /* 0x001d0800010c7983 */ /* 0x000f240000300a00 */
[----:B------:R-:W-:Y:S02]  /*1e4e0*/  STL.64 [R1+0x1cf0], R18 ;  /* 0x001cf01201007387 */ /* 0x000fe40000100a00 */
[----:B------:R0:W-:Y:S02]  /*1e4f0*/  STL.64 [R1+0x1ce8], R16 ;  /* 0x001ce81001007387 */ /* 0x0001e40000100a00 */
[----:B0-----:R-:W2:Y:S01]  /*1e500*/  LDL.LU.64 R16, [R1+0x1d0] ;  /* 0x0001d00001107983 */ /* 0x001ea20000300a00 */
[----:B------:R-:W2:Y:S01]  /*1e510*/  LDL.LU.64 R18, [R1+0x1d8] ;  /* 0x0001d80001127983 */ /* 0x000ea20000300a00 */
[C---:B----4-:R-:W-:Y:S11]  /*1e520*/  HMMA.16816.F32.BF16 R40, R36.reuse, R12, R40 ;  /* 0x0000000c2428723c */ /* 0x050ff60000041828 */
[----:B------:R-:W-:Y:S11]  /*1e530*/  @!UPT UIADD3 URZ, URZ, URZ, URZ ;  /* 0x0000003f3f3ff290 */ /* 0x000ff6000fffe03f */
[----:B------:R-:W-:Y:S01]  /*1e540*/  @!UPT UIADD3 URZ, URZ, URZ, URZ ;  /* 0x0000003f3f3ff290 */ /* 0x000fe2000fffe03f */
[----:B------:R0:W-:Y:S01]  /*1e550*/  STL.64 [R1+0xb0], R40 ;  /* 0x0000b02801007387 */ /* 0x0001e20000100a00 */
[----:B------:R-:W-:Y:S02]  /*1e560*/  IMAD.MOV.U32 R59, RZ, RZ, R42 ;  /* 0x000000ffff3b7224 */ /* 0x000fe400078e002a */
[----:B------:R-:W-:Y:S02]  /*1e570*/  IMAD.MOV.U32 R58, RZ, RZ, R43 ;  /* 0x000000ffff3a7224 */ /* 0x000fe400078e002b */
[----:B------:R-:W4:Y:S04]  /*1e580*/  LDL.LU.64 R42, [R1+0x1d00] ;  /* 0x001d0000012a7983 */ /* 0x000f280000300a00 */
[----:B0-----:R-:W4:Y:S01]  /*1e590*/  LDL.LU.64 R40, [R1+0x1cf8] ;  /* 0x001cf80001287983 */ /* 0x001f220000300a00 */
[C---:B--2---:R-:W-:Y:S01]  /*1e5a0*/  HMMA.16816.F32.BF16 R16, R36.reuse, R8, R16 ;  /* 0x000000082410723c */ /* 0x044fe20000041810 */
[----:B------:R-:W-:Y:S02]  /*1e5b0*/  STL [R1+0x1b6c], R59 ;  /* 0x001b6c3b01007387 */ /* 0x000fe40000100800 */
[----:B------:R-:W-:Y:S11]  /*1e5c0*/  STL [R1+0x1b68], R58 ;  /* 0x001b683a01007387 */ /* 0x000ff60000100800 */
[----:B------:R-:W-:Y:S09]  /*1e5d0*/  @!UPT UIADD3 URZ, URZ, URZ, URZ ;  /* 0x0000003f3f3ff290 */ /* 0x000ff2000fffe03f */
[----:B------:R-:W-:Y:S01]  /*1e5e0*/  STL.64 [R1+0xa0], R16 ;  /* 0x0000a01001007387 */ /* 0x000fe20000100a00 */
[----:B------:R0:W-:Y:S02]  /*1e5f0*/  STL.64 [R1+0xa8], R18 ;  /* 0x0000a81201007387 */ /* 0x0001e40000100a00 */
[----:B0-----:R-:W-:Y:S11]  /*1e600*/  HMMA.16816.F32.BF16 R16, R36, R56, R52 ;  /* 0x000000382410723c */ /* 0x001ff60000041834 */
[----:B------:R-:W-:Y:S11]  /*1e610*/  @!UPT UIADD3 URZ, URZ, URZ, URZ ;  /* 0x0000003f3f3ff290 */ /* 0x000ff6000fffe03f */
[----:B------:R-:W-:Y:S01]  /*1e620*/  @!UPT UIADD3 URZ, URZ, URZ, URZ ;  /* 0x0000003f3f3ff290 */ /* 0x000fe2000fffe03f */
[----:B------:R0:W-:Y:S01]  /*1e630*/  STL.64 [R1+0x38], R18 ;  /* 0x0000381201007387 */ /* 0x0001e20000100a00 */
[----:B------:R-:W-:Y:S02]  /*1e640*/  IMAD.MOV.U32 R59, RZ, RZ, R16 ;  /* 0x000000ffff3b7224 */ /* 0x000fe400078e0010 */
[----:B------:R-:W-:Y:S02]  /*1e650*/  IMAD.MOV.U32 R58, RZ, RZ, R17 ;  /* 0x000000ffff3a7224 */ /* 0x000fe400078e0011 */
[----:B------:R-:W-:Y:S01]  /*1e660*/  STL.64 [R1+0x1cd0], R30 ;  /* 0x001cd01e01007387 */ /* 0x000fe20000100a00 */
[C---:B----4-:R-:W-:Y:S08]  /*1e670*/  HMMA.16816.F32.BF16 R36, R40.reuse, R32, R48 ;  /* 0x000000202824723c */ /* 0x050ff00000041830 */
[C---:B0-----:R-:W-:Y:S08]  /*1e680*/  HMMA.16816.F32.BF16 R16, R40.reuse, R28, R44 ;  /* 0x0000001c2810723c */ /* 0x041ff0000004182c */
[C---:B---3--:R-:W-:Y:S07]  /*1e690*/  HMMA.16816.F32.BF16 R4, R40.reuse, R24, R4 ;  /* 0x000000182804723c */ /* 0x048fee0000041804 */
[----:B------:R-:W-:Y:S01]  /*1e6a0*/  STL.64 [R1+0x80], R36 ;  /* 0x0000802401007387 */ /* 0x000fe20000100a00 */
[----:B------:R-:W-:Y:S02]  /*1e6b0*/  STL.64 [R1+0x88], R38 ;  /* 0x0000882601007387 */ /* 0x000fe40000100a00 */
[----:B------:R-:W-:Y:S05]  /*1e6c0*/  STL.64 [R1+0x1cc8], R28 ;  /* 0x001cc81c01007387 */ /* 0x000fea0000100a00 */
[----:B------:R0:W-:Y:S01]  /*1e6d0*/  STL.64 [R1+0x70], R16 ;  /* 0x0000701001007387 */ /* 0x0001e20000100a00 */
[----:B------:R1:W-:Y:S04]  /*1e6e0*/  STL.64 [R1+0x78], R18 ;  /* 0x0000781201007387 */ /* 0x0003e80000100a00 */
[----:B0-----:R-:W2:Y:S01]  /*1e6f0*/  LDL.LU.64 R16, [R1+0x6d0] ;  /* 0x0006d00001107983 */ /* 0x001ea20000300a00 */
[----:B-1----:R-:W2:Y:S02]  /*1e700*/  LDL.LU.64 R18, [R1+0x6d8] ;  /* 0x0006d80001127983 */ /* 0x002ea40000300a00 */
[----:B------:R0:W-:Y:S02]  /*1e710*/  STL.64 [R1+0x60], R4 ;  /* 0x0000600401007387 */ /* 0x0001e40000100a00 */
[----:B------:R1:W-:Y:S01]  /*1e720*/  STL.64 [R1+0x68], R6 ;  /* 0x0000680601007387 */ /* 0x0003e20000100a00 */
[----:B------:R-:W3:Y:S01]  /*1e730*/  LDL.LU.64 R44, [R1+0x4b0] ;  /* 0x0004b000012c7983 */ /* 0x000ee20000300a00 */
[----:B------:R-:W3:Y:S02]  /*1e740*/  LDL.LU.64 R46, [R1+0x4b8] ;  /* 0x0004b800012e7983 */ /* 0x000ee40000300a00 */
[----:B------:R-:W4:Y:S02]  /*1e750*/  LDL.LU.64 R52, [R1+0x490] ;  /* 0x0004900001347983 */ /* 0x000f240000300a00 */
[----:B------:R-:W4:Y:S01]  /*1e760*/  LDL.LU.64 R54, [R1+0x498] ;  /* 0x0004980001367983 */ /* 0x000f220000300a00 */
[----:B------:R-:W3:Y:S01]  /*1e770*/  LDL.LU.64 R36, [R1+0x370] ;  /* 0x0003700001247983 */ /* 0x000ee20000300a00 */
[----:B------:R-:W3:Y:S03]  /*1e780*/  LDL.LU.64 R38, [R1+0x378] ;  /* 0x0003780001267983 */ /* 0x000ee60000300a00 */
[----:B0-----:R-:W3:Y:S01]  /*1e790*/  LDL.LU.64 R4, [R1+0x360] ;  /* 0x0003600001047983 */ /* 0x001ee20000300a00 */
[----:B-1----:R-:W3:Y:S02]  /*1e7a0*/  LDL.LU.64 R6, [R1+0x368] ;  /* 0x0003680001067983 */ /* 0x002ee40000300a00 */
[----:B------:R-:W3:Y:S02]  /*1e7b0*/  LDL.LU.64 R28, [R1+0x5c0] ;  /* 0x0005c000011c7983 */ /* 0x000ee40000300a00 */
[----:B------:R-:W3:Y:S01]  /*1e7c0*/  LDL.LU.64 R30, [R1+0x5c8] ;  /* 0x0005c800011e7983 */ /* 0x000ee20000300a00 */
[----:B------:R-:W-:Y:S01]  /*1e7d0*/  STL.64 [R1+0x1cc0], R26 ;  /* 0x001cc01a01007387 */ /* 0x000fe20000100a00 */
[----:B------:R0:W-:Y:S03]  /*1e7e0*/  STL.64 [R1+0x1cb8], R24 ;  /* 0x001cb81801007387 */ /* 0x0001e60000100a00 */
[----:B0-----:R-:W3:Y:S01]  /*1e7f0*/  LDL.LU.64 R24, [R1+0x5b0] ;  /* 0x0005b00001187983 */ /* 0x001ee20000300a00 */
[----:B------:R-:W3:Y:S02]  /*1e800*/  LDL.LU.64 R26, [R1+0x5b8] ;  /* 0x0005b800011a7983 */ /* 0x000ee40000300a00 */
[----:B------:R-:W3:Y:S02]  /*1e810*/  LDL.LU.64 R48, [R1+0x590] ;  /* 0x0005900001307983 */ /* 0x000ee40000300a00 */
[----:B------:R-:W3:Y:S01]  /*1e820*/  LDL.LU.64 R50, [R1+0x598] ;  /* 0x0005980001327983 */ /* 0x000ee20000300a00 */
[C---:B--2---:R-:W-:Y:S01]  /*1e830*/  HMMA.16816.F32.BF16 R16, R40.reuse, R20, R16 ;  /* 0x000000142810723c */ /* 0x044fe20000041810 */
[----:B---3--:R-:W-:Y:S01]  /*1e840*/  STL.64 [R1+0x1cb0], R50 ;  /* 0x001cb03201007387 */ /* 0x008fe20000100a00 */
[----:B------:R0:W-:Y:S03]  /*1e850*/  STL.64 [R1+0x1ca8], R48 ;  /* 0x001ca83001007387 */ /* 0x0001e60000100a00 */
[----:B0-----:R-:W2:Y:S01]  /*1e860*/  LDL.LU.64 R48, [R1+0x5a0] ;  /* 0x0005a00001307983 */ /* 0x001ea20000300a00 */
[----:B------:R-:W2:Y:S11]  /*1e870*/  LDL.LU.64 R50, [R1+0x5a8] ;  /* 0x0005a80001327983 */ /* 0x000eb60000300a00 */
[----:B------:R-:W-:Y:S06]  /*1e880*/  @!UPT UIADD3 URZ, URZ, URZ, URZ ;  /* 0x0000003f3f3ff290 */ /* 0x000fec000fffe03f */
[----:B------:R-:W-:Y:S02]  /*1e890*/  STL.64 [R1+0x50], R16 ;  /* 0x0000501001007387 */ /* 0x000fe40000100a00 */
[----:B------:R0:W-:Y:S02]  /*1e8a0*/  STL.64 [R1+0x58], R18 ;  /* 0x0000581201007387 */ /* 0x0001e40000100a00 */
[----:B0-----:R-:W3:Y:S01]  /*1e8b0*/  LDL.LU.64 R18, [R1+0x1cf0] ;  /* 0x001cf00001127983 */ /* 0x001ee20000300a00 */
[----:B------:R-:W2:Y:S02]  /*1e8c0*/  LDL.LU.64 R16, [R1+0x1ce8] ;  /* 0x001ce80001107983 */ /* 0x000ea40000300a00 */
[C---:B--2---:R-:W-:Y:S11]  /*1e8d0*/  HMMA.16816.F32.BF16 R44, R40.reuse, R16, R44 ;  /* 0x00000010282c723c */ /* 0x044ff6000004182c */
[----:B------:R-:W-:Y:S11]  /*1e8e0*/  @!UPT UIADD3 URZ, URZ, URZ, URZ ;  /* 0x0000003f3f3ff290 */ /* 0x000ff6000fffe03f */
[----:B------:R-:W-:Y:S01]  /*1e8f0*/  @!UPT UIADD3 URZ, URZ, URZ, URZ ;  /* 0x0000003f3f3ff290 */ /* 0x000fe2000fffe03f */
[----:B------:R-:W-:Y:S01]  /*1e900*/  STL.64 [R1+0x180], R44 ;  /* 0x0001802c01007387 */ /* 0x000fe20000100a00 */
[----:B------:R0:W-:Y:S03]  /*1e910*/  STL.64 [R1+0x188], R46 ;  /* 0x0001882e01007387 */ /* 0x0001e60000100a00 */
[----:B0-----:R-:W2:Y:S01]  /*1e920*/  LDL.LU.64 R46, [R1+0x1ce0] ;  /* 0x001ce000012e7983 */ /* 0x001ea20000300a00 */
[----:B------:R-:W2:Y:S01]  /*1e930*/  LDL.LU.64 R44, [R1+0x1cd8] ;  /* 0x001cd800012c7983 */ /* 0x000ea20000300a00 */
[C---:B----4-:R-:W-:Y:S08]  /*1e940*/  HMMA.16816.F32.BF16 R52, R40.reuse, R12, R52 ;  /* 0x0000000c2834723c */ /* 0x050ff00000041834 */
[C---:B------:R-:W-:Y:S08]  /*1e950*/  HMMA.16816.F32.BF16 R36, R40.reuse, R8, R36 ;  /* 0x000000082824723c */ /* 0x040ff00000041824 */
[----:B------:R-:W-:Y:S07]  /*1e960*/  HMMA.16816.F32.BF16 R4, R40, R56, R4 ;  /* 0x000000382804723c */ /* 0x000fee0000041804 */
[----:B------:R0:W-:Y:S01]  /*1e970*/  STL.64 [R1+0x230], R52 ;  /* 0x0002303401007387 */ /* 0x0001e20000100a00 */
[----:B------:R1:W-:Y:S02]  /*1e980*/  STL.64 [R1+0x238], R54 ;  /* 0x0002383601007387 */ /* 0x0003e40000100a00 */
[----:B------:R-:W4:Y:S05]  /*1e990*/  LDL.LU.64 R40, [R1+0x140] ;  /* 0x0001400001287983 */ /* 0x000f2a0000300a00 */
[----:B------:R3:W-:Y:S01]  /*1e9a0*/  STL.64 [R1+0x350], R36 ;  /* 0x0003502401007387 */ /* 0x0007e20000100a00 */
[----:B------:R3:W-:Y:S01]  /*1e9b0*/  STL.64 [R1+0x358], R38 ;  /* 0x0003582601007387 */ /* 0x0007e20000100a00 */
[----:B------:R-:W4:Y:S06]  /*1e9c0*/  LDL.LU.64 R42, [R1+0x148] ;  /* 0x00014800012a7983 */ /* 0x000f2c0000300a00 */
[----:B------:R3:W-:Y:S02]  /*1e9d0*/  STL.64 [R1+0x340], R4 ;  /* 0x0003400401007387 */ /* 0x0007e40000100a00 */
[----:B------:R3:W-:Y:S01]  /*1e9e0*/  STL.64 [R1+0x348], R6 ;  /* 0x0003480601007387 */ /* 0x0007e20000100a00 */
[----:B0-----:R-:W4:Y:S01]  /*1e9f0*/  LDL.LU.64 R52, [R1+0x130] ;  /* 0x0001300001347983 */ /* 0x001f220000300a00 */
[----:B-1----:R-:W4:Y:S02]  /*1ea00*/  LDL.LU.64 R54, [R1+0x138] ;  /* 0x0001380001367983 */ /* 0x002f240000300a00 */
[----:B---3--:R-:W3:Y:S01]  /*1ea10*/  LDL.LU.64 R36, [R1+0x110] ;  /* 0x0001100001247983 */ /* 0x008ee20000300a00 */
[----:B------:R-:W3:Y:S01]  /*1ea20*/  LDL.LU.64 R38, [R1+0x118] ;  /* 0x0001180001267983 */ /* 0x000ee20000300a00 */
[----:B------:R-:W3:Y:S02]  /*1ea30*/  LDL.LU.64 R4, [R1+0x670] ;  /* 0x0006700001047983 */ /* 0x000ee40000300a00 */
[----:B------:R-:W3:Y:S01]  /*1ea40*/  LDL.LU.64 R6, [R1+0x678] ;  /* 0x0006780001067983 */ /* 0x000ee20000300a00 */
[C---:B--2---:R-:W-:Y:S11]  /*1ea50*/  HMMA.16816.F32.BF16 R28, R44.reuse, R32, R28 ;  /* 0x000000202c1c723c */ /* 0x044ff6000004181c */
[----:B------:R-:W-:Y:S11]  /*1ea60*/  @!UPT UIADD3 URZ, URZ, URZ, URZ ;  /* 0x0000003f3f3ff290 */ /* 0x000ff6000fffe03f */
[----:B------:R-:W-:Y:S01]  /*1ea70*/  @!UPT UIADD3 URZ, URZ, URZ, URZ ;  /* 0x0000003f3f3ff290 */ /* 0x000fe2000fffe03f */
[----:B------:R-:W-:Y:S01]  /*1ea80*/  STL.64 [R1+0x3c0], R28 ;  /* 0x0003c01c01007387 */ /* 0x000fe20000100a00 */
[----:B------:R0:W-:Y:S03]  /*1ea90*/  STL.64 [R1+0x3c8], R30 ;  /* 0x0003c81e01007387 */ /* 0x0001e60000100a00 */
[----:B0-----:R-:W2:Y:S01]  /*1eaa0*/  LDL.LU.64 R30, [R1+0x1cd0] ;  /* 0x001cd000011e7983 */ /* 0x001ea20000300a00 */
[----:B------:R-:W2:Y:S02]  /*1eab0*/  LDL.LU.64 R28, [R1+0x1cc8] ;  /* 0x001cc800011c7983 */ /* 0x000ea40000300a00 */
        /* <DEDUP_REMOVED lines=19> */
[----:B0-----:R-:W3:Y:S01]  /*1ebf0*/  LDL.LU.64 R50, [R1+0x1ca0] ;  /* 0x001ca00001327983 */ /* 0x001ee20000300a00 */
[----:B------:R-:W3:Y:S02]  /*1ec00*/  LDL.LU.64 R48, [R1+0x1c98] ;  /* 0x001c980001307983 */ /* 0x000ee40000300a00 */
[----:B------:R-:W-:Y:S02]  /*1ec10*/  STL.64 [R1+0x1c90], R22 ;  /* 0x001c901601007387 */ /* 0x000fe40000100a00 */
[----:B------:R0:W-:Y:S02]  /*1ec20*/  STL.64 [R1+0x1c88], R20 ;  /* 0x001c881401007387 */ /* 0x0001e40000100a00 */
[----:B0-----:R-:W2:Y:S01]  /*1ec30*/  LDL.LU.64 R20, [R1+0x1c0] ;  /* 0x0001c00001147983 */ /* 0x001ea20000300a00 */
[----:B------:R-:W2:Y:S02]  /*1ec40*/  LDL.LU.64 R22, [R1+0x1c8] ;  /* 0x0001c80001167983 */ /* 0x000ea40000300a00 */
[----:B------:R-:W-:Y:S02]  /*1ec50*/  STL.64 [R1+0x1c80], R18 ;  /* 0x001c801201007387 */ /* 0x000fe40000100a00 */
[----:B------:R4:W-:Y:S01]  /*1ec60*/  STL.64 [R1+0x1c78], R16 ;  /* 0x001c781001007387 */ /* 0x0009e20000100a00 */
[C---:B--2---:R-:W-:Y:S08]  /*1ec70*/  HMMA.16816.F32.BF16 R20, R44.reuse, R16, R20 ;  /* 0x000000102c14723c */ /* 0x044ff00000041814 */
[----:B----4-:R-:W-:Y:S11]  /*1ec80*/  HMMA.16816.F32.BF16 R16, R44, R12, R40 ;  /* 0x0000000c2c10723c */ /* 0x010ff60000041828 */
[----:B------:R-:W-:Y:S04]  /*1ec90*/  @!UPT UIADD3 URZ, URZ, URZ, URZ ;  /* 0x0000003f3f3ff290 */ /* 0x000fe8000fffe03f */
[----:B------:R-:W-:Y:S01]  /*1eca0*/  STL.64 [R1+0x380], R20 ;  /* 0x0003801401007387 */ /* 0x000fe20000100a00 */
[----:B------:R-:W-:Y:S02]  /*1ecb0*/  STL.64 [R1+0x388], R22 ;  /* 0x0003881601007387 */ /* 0x000fe40000100a00 */
[----:B------:R-:W2:Y:S02]  /*1ecc0*/  LDL.LU.64 R40, [R1+0x630] ;  /* 0x0006300001287983 */ /* 0x000ea40000300a00 */
[----:B------:R-:W2:Y:S03]  /*1ecd0*/  LDL.LU.64 R42, [R1+0x638] ;  /* 0x00063800012a7983 */ /* 0x000ea60000300a00 */
[----:B------:R-:W-:Y:S01]  /*1ece0*/  STL.64 [R1+0x370], R16 ;  /* 0x0003701001007387 */ /* 0x000fe20000100a00 */
[----:B------:R0:W-:Y:S02]  /*1ecf0*/  STL.64 [R1+0x378], R18 ;  /* 0x0003781201007387 */ /* 0x0001e40000100a00 */
[----:B------:R-:W-:Y:S02]  /*1ed00*/  STL.64 [R1+0x1c70], R14 ;  /* 0x001c700e01007387 */ /* 0x000fe40000100a00 */
[----:B------:R1:W-:Y:S01]  /*1ed10*/  STL.64 [R1+0x1c68], R12 ;  /* 0x001c680c01007387 */ /* 0x0003e20000100a00 */
[----:B---3--:R-:W-:Y:S08]  /*1ed20*/  HMMA.16816.F32.BF16 R4, R48, R32, R4 ;  /* 0x000000203004723c */ /* 0x008ff00000041804 */
[C---:B0-----:R-:W-:Y:S08]  /*1ed30*/  HMMA.16816.F32.BF16 R16, R44.reuse, R8, R52 ;  /* 0x000000082c10723c */ /* 0x041ff00000041834 */
[----:B-1----:R-:W-:Y:S11]  /*1ed40*/  HMMA.16816.F32.BF16 R12, R44, R56, R36 ;  /* 0x000000382c0c723c */ /* 0x002ff60000041824 */
[----:B------:R-:W-:Y:S04]  /*1ed50*/  @!UPT UIADD3 URZ, URZ, URZ, URZ ;  /* 0x0000003f3f3ff290 */ /* 0x000fe8000fffe03f */
[----:B------:R0:W-:Y:S01]  /*1ed60*/  STL.64 [R1+0x360], R16 ;  /* 0x0003601001007387 */ /* 0x0001e20000100a00 */
[----:B------:R1:W-:Y:S02]  /*1ed70*/  STL.64 [R1+0x368], R18 ;  /* 0x0003681201007387 */ /* 0x0003e40000100a00 */
[----:B------:R-:W3:Y:S05]  /*1ed80*/  LDL.LU.64 R20, [R1+0x620] ;  /* 0x0006200001147983 */ /* 0x000eea0000300a00 */
[----:B------:R4:W-:Y:S01]  /*1ed90*/  STL.64 [R1+0x2c0], R12 ;  /* 0x0002c00c01007387 */ /* 0x0009e20000100a00 */
[----:B------:R4:W-:Y:S01]  /*1eda0*/  STL.64 [R1+0x2c8], R14 ;  /* 0x0002c80e01007387 */ /* 0x0009e20000100a00 */
[----:B------:R-:W3:Y:S02]  /*1edb0*/  LDL.LU.64 R22, [R1+0x628] ;  /* 0x0006280001167983 */ /* 0x000ee40000300a00 */
[----:B------:R4:W-:Y:S02]  /*1edc0*/  STL.64 [R1+0x330], R4 ;  /* 0x0003300401007387 */ /* 0x0009e40000100a00 */
[----:B------:R4:W-:Y:S01]  /*1edd0*/  STL.64 [R1+0x338], R6 ;  /* 0x0003380601007387 */ /* 0x0009e20000100a00 */
[----:B0-----:R-:W3:Y:S01]  /*1ede0*/  LDL.LU.64 R16, [R1+0x610] ;  /* 0x0006100001107983 */ /* 0x001ee20000300a00 */
[----:B-1----:R-:W3:Y:S02]  /*1edf0*/  LDL.LU.64 R18, [R1+0x618] ;  /* 0x0006180001127983 */ /* 0x002ee40000300a00 */
[----:B----4-:R-:W4:Y:S01]  /*1ee00*/  LDL.LU.64 R12, [R1+0x460] ;  /* 0x00046000010c7983 */ /* 0x010f220000300a00 */
[----:B------:R-:W4:Y:S01]  /*1ee10*/  LDL.LU.64 R14, [R1+0x468] ;  /* 0x00046800010e7983 */ /* 0x000f220000300a00 */
[----:B------:R-:W4:Y:S02]  /*1ee20*/  LDL.LU.64 R52, [R1+0x2e0] ;  /* 0x0002e00001347983 */ /* 0x000f240000300a00 */
[----:B------:R-:W4:Y:S02]  /*1ee30*/  LDL.LU.64 R54, [R1+0x2e8] ;  /* 0x0002e80001367983 */ /* 0x000f240000300a00 */
[----:B------:R-:W4:Y:S01]  /*1ee40*/  LDL.LU.64 R4, [R1+0x430] ;  /* 0x0004300001047983 */ /* 0x000f220000300a00 */
[----:B------:R-:W4:Y:S01]  /*1ee50*/  LDL.LU.64 R6, [R1+0x438] ;  /* 0x0004380001067983 */ /* 0x000f220000300a00 */
[----:B------:R-:W4:Y:S02]  /*1ee60*/  LDL.LU.64 R36, [R1+0x410] ;  /* 0x0004100001247983 */ /* 0x000f240000300a00 */
[----:B------:R-:W4:Y:S02]  /*1ee70*/  LDL.LU.64 R38, [R1+0x418] ;  /* 0x0004180001267983 */ /* 0x000f240000300a00 */
[----:B------:R-:W4:Y:S01]  /*1ee80*/  LDL.LU.64 R44, [R1+0x580] ;  /* 0x00058000012c7983 */ /* 0x000f220000300a00 */
[----:B------:R-:W4:Y:S01]  /*1ee90*/  LDL.LU.64 R46, [R1+0x588] ;  /* 0x00058800012e7983 */ /* 0x000f220000300a00 */
[C---:B--2---:R-:W-:Y:S11]  /*1eea0*/  HMMA.16816.F32.BF16 R40, R48.reuse, R28, R40 ;  /* 0x0000001c3028723c */ /* 0x044ff60000041828 */
[----:B------:R-:W-:Y:S11]  /*1eeb0*/  @!UPT UIADD3 URZ, URZ, URZ, URZ ;  /* 0x0000003f3f3ff290 */ /* 0x000ff6000fffe03f */
[----:B------:R-:W-:Y:S01]  /*1eec0*/  @!UPT UIADD3 URZ, URZ, URZ, URZ ;  /* 0x0000003f3f3ff290 */ /* 0x000fe2000fffe03f */
[----:B------:R0:W-:Y:S01]  /*1eed0*/  STL.64 [R1+0x320], R40 ;  /* 0x0003202801007387 */ /* 0x0001e20000100a00 */
[----:B------:R1:W-:Y:S03]  /*1eee0*/  STL.64 [R1+0x328], R42 ;  /* 0x0003282a01007387 */ /* 0x0003e60000100a00 */
[----:B0-----:R-:W2:Y:S01]  /*1eef0*/  LDL.LU.64 R40, [R1+0x510] ;  /* 0x0005100001287983 */ /* 0x001ea20000300a00 */
[----:B-1----:R-:W2:Y:S01]  /*1ef00*/  LDL.LU.64 R42, [R1+0x518] ;  /* 0x00051800012a7983 */ /* 0x002ea20000300a00 */
[C---:B---3--:R-:W-:Y:S02]  /*1ef10*/  HMMA.16816.F32.BF16 R20, R48.reuse, R24, R20 ;  /* 0x000000183014723c */ /* 0x048fe40000041814 */
[----:B--2---:R-:W-:Y:S01]  /*1ef20*/  STL.64 [R1+0x1c50], R42 ;  /* 0x001c502a01007387 */ /* 0x004fe20000100a00 */
[----:B------:R0:W-:Y:S03]  /*1ef30*/  STL.64 [R1+0x1c48], R40 ;  /* 0x001c482801007387 */ /* 0x0001e60000100a00 */
[----:B0-----:R-:W2:Y:S01]  /*1ef40*/  LDL.LU.64 R40, [R1+0x530] ;  /* 0x0005300001287983 */ /* 0x001ea20000300a00 */
[----:B------:R-:W2:Y:S11]  /*1ef50*/  LDL.LU.64 R42, [R1+0x538] ;  /* 0x00053800012a7983 */ /* 0x000eb60000300a00 */
[----:B------:R-:W-:Y:S05]  /*1ef60*/  @!UPT UIADD3 URZ, URZ, URZ, URZ ;  /* 0x0000003f3f3ff290 */ /* 0x000fea000fffe03f */
        /* <DEDUP_REMOVED lines=10> */
[----:B------:R-:W4:Y:S02]  /*1f010*/  LDL.LU.64 R16, [R1+0x1c78] ;  /* 0x001c780001107983 */ /* 0x000f240000300a00 */
[C---:B----4-:R-:W-:Y:S11]  /*1f020*/  HMMA.16816.F32.BF16 R12, R48.reuse, R16, R12 ;  /* 0x00000010300c723c */ /* 0x050ff6000004180c */
[----:B------:R-:W-:Y:S11]  /*1f030*/  @!UPT UIADD3 URZ, URZ, URZ, URZ ;  /* 0x0000003f3f3ff290 */ /* 0x000ff6000fffe03f */
[----:B------:R-:W-:Y:S01]  /*1f040*/  @!UPT UIADD3 URZ, URZ, URZ, URZ ;  /* 0x0000003f3f3ff290 */ /* 0x000fe2000fffe03f */
[----:B------:R-:W-:Y:S01]  /*1f050*/  STL.64 [R1+0x2f0], R12 ;  /* 0x0002f00c01007387 */ /* 0x000fe20000100a00 */
[----:B------:R0:W-:Y:S03]  /*1f060*/  STL.64 [R1+0x2f8], R14 ;  /* 0x0002f80e01007387 */ /* 0x0001e60000100a00 */
[----:B0-----:R-:W4:Y:S01]  /*1f070*/  LDL.LU.64 R14, [R1+0x1c70] ;  /* 0x001c7000010e7983 */ /* 0x001f220000300a00 */
[----:B------:R-:W2:Y:S01]  /*1f080*/  LDL.LU.64 R12, [R1+0x1c68] ;  /* 0x001c6800010c7983 */ /* 0x000ea20000300a00 */
[C---:B------:R-:W-:Y:S08]  /*1f090*/  HMMA.16816.F32.BF16 R4, R48.reuse, R8, R4 ;  /* 0x000000083004723c */ /* 0x040ff00000041804 */
[C---:B--2---:R-:W-:Y:S11]  /*1f0a0*/  HMMA.16816.F32.BF16 R52, R48.reuse, R12, R52 ;  /* 0x0000000c3034723c */ /* 0x044ff60000041834 */
[----:B------:R-:W-:Y:S11]  /*1f0b0*/  @!UPT UIADD3 URZ, URZ, URZ, URZ ;  /* 0x0000003f3f3ff290 */ /* 0x000ff6000fffe03f */
[----:B------:R-:W-:Y:S01]  /*1f0c0*/  @!UPT UIADD3 URZ, URZ, URZ, URZ ;  /* 0x0000003f3f3ff290 */ /* 0x000fe2000fffe03f */
[----:B------:R0:W-:Y:S01]  /*1f0d0*/  STL.64 [R1+0x2e0], R52 ;  /* 0x0002e03401007387 */ /* 0x0001e20000100a00 */
[----:B------:R1:W-:Y:S03]  /*1f0e0*/  STL.64 [R1+0x2e8], R54 ;  /* 0x0002e83601007387 */ /* 0x0003e60000100a00 */
[----:B0-----:R-:W2:Y:S01]  /*1f0f0*/  LDL.LU.64 R52, [R1+0x90] ;  /* 0x0000900001347983 */ /* 0x001ea20000300a00 */
[----:B-1----:R-:W2:Y:S02]  /*1f100*/  LDL.LU.64 R54, [R1+0x98] ;  /* 0x0000980001367983 */ /* 0x002ea40000300a00 */
[----:B------:R-:W-:Y:S02]  /*1f110*/  STL.64 [R1+0x2d0], R4 ;  /* 0x0002d00401007387 */ /* 0x000fe40000100a00 */
[----:B------:R0:W-:Y:S02]  /*1f120*/  STL.64 [R1+0x2d8], R6 ;  /* 0x0002d80601007387 */ /* 0x0001e40000100a00 */
[----:B0-----:R-:W2:Y:S01]  /*1f130*/  LDL.LU.64 R6, [R1+0x1c60] ;  /* 0x001c600001067983 */ /* 0x001ea20000300a00 */
[----:B------:R-:W2:Y:S01]  /*1f140*/  LDL.LU.64 R4, [R1+0x1c58] ;  /* 0x001c580001047983 */ /* 0x000ea20000300a00 */
[----:B------:R-:W-:Y:S01]  /*1f150*/  HMMA.16816.F32.BF16 R36, R48, R56, R36 ;  /* 0x000000383024723c */ /* 0x000fe20000041824 */
[----:B------:R-:W3:Y:S01]  /*1f160*/  LDL.LU.64 R48, [R1+0x520] ;  /* 0x0005200001307983 */ /* 0x000ee20000300a00 */
[----:B------:R-:W3:Y:S11]  /*1f170*/  LDL.LU.64 R50, [R1+0x528] ;  /* 0x0005280001327983 */ /* 0x000ef60000300a00 */
[----:B------:R-:W-:Y:S10]  /*1f180*/  @!UPT UIADD3 URZ, URZ, URZ, URZ ;  /* 0x0000003f3f3ff290 */ /* 0x000ff4000fffe03f */
[----:B------:R-:W-:Y:S01]  /*1f190*/  STL.64 [R1+0x220], R36 ;  /* 0x0002202401007387 */ /* 0x000fe20000100a00 */
[----:B------:R-:W-:Y:S01]  /*1f1a0*/  STL.64 [R1+0x228], R38 ;  /* 0x0002282601007387 */ /* 0x000fe20000100a00 */
[C---:B--2---:R-:W-:Y:S08]  /*1f1b0*/  HMMA.16816.F32.BF16 R44, R4.reuse, R32, R44 ;  /* 0x00000020042c723c */ /* 0x044ff0000004182c */
[C---:B------:R-:W-:Y:S11]  /*1f1c0*/  HMMA.16816.F32.BF16 R40, R4.reuse, R28, R40 ;  /* 0x0000001c0428723c */ /* 0x040ff60000041828 */
[----:B------:R-:W-:Y:S04]  /*1f1d0*/  @!UPT UIADD3 URZ, URZ, URZ, URZ ;  /* 0x0000003f3f3ff290 */ /* 0x000fe8000fffe03f */
[----:B------:R0:W-:Y:S01]  /*1f1e0*/  STL.64 [R1+0x210], R44 ;  /* 0x0002102c01007387 */ /* 0x0001e20000100a00 */
[----:B------:R1:W-:Y:S03]  /*1f1f0*/  STL.64 [R1+0x218], R46 ;  /* 0x0002182e01007387 */ /* 0x0003e60000100a00 */
[----:B0-----:R-:W2:Y:S01]  /*1f200*/  LDL.LU.64 R44, [R1+0x120] ;  /* 0x00012000012c7983 */ /* 0x001ea20000300a00 */
[----:B-1----:R-:W2:Y:S03]  /*1f210*/  LDL.LU.64 R46, [R1+0x128] ;  /* 0x00012800012e7983 */ /* 0x002ea60000300a00 */
[----:B------:R-:W-:Y:S02]  /*1f220*/  STL.64 [R1+0x200], R40 ;  /* 0x0002002801007387 */ /* 0x000fe40000100a00 */
[----:B------:R0:W-:Y:S02]  /*1f230*/  STL.64 [R1+0x208], R42 ;  /* 0x0002082a01007387 */ /* 0x0001e40000100a00 */
[----:B0-----:R-:W2:Y:S01]  /*1f240*/  LDL.LU.64 R42, [R1+0x1c50] ;  /* 0x001c5000012a7983 */ /* 0x001ea20000300a00 */
[----:B------:R-:W2:Y:S01]  /*1f250*/  LDL.LU.64 R40, [R1+0x1c48] ;  /* 0x001c480001287983 */ /* 0x000ea20000300a00 */
[C---:B---3--:R-:W-:Y:S11]  /*1f260*/  HMMA.16816.F32.BF16 R48, R4.reuse, R24, R48 ;  /* 0x000000180430723c */ /* 0x048ff60000041830 */
[----:B------:R-:W-:Y:S11]  /*1f270*/  @!UPT UIADD3 URZ, URZ, URZ, URZ ;  /* 0x0000003f3f3ff290 */ /* 0x000ff6000fffe03f */
[----:B------:R-:W-:Y:S01]  /*1f280*/  @!UPT UIADD3 URZ, URZ, URZ, URZ ;  /* 0x0000003f3f3ff290 */ /* 0x000fe2000fffe03f */
[----:B------:R0:W-:Y:S01]  /*1f290*/  STL.64 [R1+0x1f0], R48 ;  /* 0x0001f03001007387 */ /* 0x0001e20000100a00 */
[----:B------:R1:W-:Y:S03]  /*1f2a0*/  STL.64 [R1+0x1f8], R50 ;  /* 0x0001f83201007387 */ /* 0x0003e60000100a00 */
[----:B0-----:R-:W3:Y:S04]  /*1f2b0*/  LDL.LU.64 R48, [R1+0x400] ;  /* 0x0004000001307983 */ /* 0x001ee80000300a00 */
[----:B------:R-:W0:Y:S01]  /*1f2c0*/  S2R R39, SR_TID.X ;  /* 0x0000000000277919 */ /* 0x000e220000002100 */
[C---:B--2---:R-:W-:Y:S11]  /*1f2d0*/  HMMA.16816.F32.BF16 R40, R4.reuse, R20, R40 ;  /* 0x000000140428723c */ /* 0x044ff60000041828 */
[----:B------:R-:W-:Y:S11]  /*1f2e0*/  @!UPT UIADD3 URZ, URZ, URZ, URZ ;  /* 0x0000003f3f3ff290 */ /* 0x000ff6000fffe03f */
[----:B------:R-:W-:Y:S01]  /*1f2f0*/  @!UPT UIADD3 URZ, URZ, URZ, URZ ;  /* 0x0000003f3f3ff290 */ /* 0x000fe2000fffe03f */
[----:B------:R-:W-:Y:S01]  /*1f300*/  STL.64 [R1+0x1e0], R40 ;  /* 0x0001e02801007387 */ /* 0x000fe20000100a00 */
[----:B------:R-:W-:Y:S02]  /*1f310*/  STL.64 [R1+0x1e8], R42 ;  /* 0x0001e82a01007387 */ /* 0x000fe40000100a00 */
[----:B-1----:R-:W3:Y:S02]  /*1f320*/  LDL.LU.64 R50, [R1+0x408] ;  /* 0x0004080001327983 */ /* 0x002ee40000300a00 */
[----:B------:R-:W-:Y:S01]  /*1f330*/  STL.64 [R1+0x1c40], R22 ;  /* 0x001c401601007387 */ /* 0x000fe20000100a00 */
[----:B------:R1:W-:Y:S02]  /*1f340*/  STL.64 [R1+0x1c38], R20 ;  /* 0x001c381401007387 */ /* 0x0003e40000100a00 */
[----:B-1----:R-:W-:Y:S02]  /*1f350*/  HMMA.16816.F32.BF16 R20, R4, R16, R52 ;  /* 0x000000100414723c */ /* 0x002fe40000041834 */
[----:B------:R-:W-:Y:S01]  /*1f360*/  STL.64 [R1+0x1c30], R18 ;  /* 0x001c301201007387 */ /* 0x000fe20000100a00 */
[----:B------:R1:W-:Y:S11]  /*1f370*/  STL.64 [R1+0x1c28], R16 ;  /* 0x001c281001007387 */ /* 0x0003f60000100a00 */
[----:B------:R-:W-:Y:S09]  /*1f380*/  @!UPT UIADD3 URZ, URZ, URZ, URZ ;  /* 0x0000003f3f3ff290 */ /* 0x000ff2000fffe03f */
[----:B------:R-:W-:Y:S01]  /*1f390*/  STL.64 [R1+0x1d0], R20 ;  /* 0x0001d01401007387 */ /* 0x000fe20000100a00 */
[----:B------:R2:W-:Y:S02]  /*1f3a0*/  STL.64 [R1+0x1d8], R22 ;  /* 0x0001d81601007387 */ /* 0x0005e40000100a00 */
[----:B-1----:R-:W3:Y:S02]  /*1f3b0*/  LDL.LU.64 R16, [R1+0x3f0] ;  /* 0x0003f00001107983 */ /* 0x002ee40000300a00 */
[----:B------:R-:W3:Y:S01]  /*1f3c0*/  LDL.LU.64 R18, [R1+0x3f8] ;  /* 0x0003f80001127983 */ /* 0x000ee20000300a00 */
[C---:B0-----:R-:W-:Y:S01]  /*1f3d0*/  LOP3.LUT R38, R39.reuse, 0x7, RZ, 0xc0, !PT ;  /* 0x0000000727267812 */ /* 0x041fe200078ec0ff */
[----:B------:R-:W-:-:S04]  /*1f3e0*/  IMAD.SHL.U32 R37, R39, 0x2, RZ ;  /* 0x0000000227257824 */ /* 0x000fc800078e00ff */
[----:B------:R-:W-:Y:S02]  /*1f3f0*/  IMAD R38, R38, 0x110, RZ ;  /* 0x0000011026267824 */ /* 0x000fe400078e02ff */
[----:B------:R-:W-:-:S03]  /*1f400*/  IMAD.SHL.U32 R39, R39, 0x80, RZ ;  /* 0x0000008027277824 */ /* 0x000fc600078e00ff */
[----:B------:R-:W-:-:S04]  /*1f410*/  LOP3.LUT R40, R38, 0x10, R37, 0x78, !PT ;  /* 0x0000001026287812 */ /* 0x000fc800078e7825 */
[----:B------:R-:W-:-:S04]  /*1f420*/  LOP3.LUT R40, R40, 0x800, R39, 0xf8, !PT ;  /* 0x0000080028287812 */ /* 0x000fc800078ef827 */
[----:B------:R-:W-:-:S05]  /*1f430*/  LOP3.LUT R40, R40, 0x60, RZ, 0x3c, !PT ;  /* 0x0000006028287812 */ /* 0x000fca00078e3cff */
[----:B------:R-:W-:Y:S02]  /*1f440*/  LDSM.16.MT88.4 R36, [R40] ;  /* 0x000000002824783b */ /* 0x000fe40000004200 */
[----:B------:R-:W0:Y:S01]  /*1f450*/  LDSM.16.MT88.4 R40, [R40+0x80] ;  /* 0x000080002828783b */ /* 0x000e220000004200 */
[C---:B--2---:R-:W-:Y:S03]  /*1f460*/  HMMA.16816.F32.BF16 R20, R4.reuse, R12, R44 ;  /* 0x0000000c0414723c */ /* 0x044fe6000004182c */
[----:B------:R-:W1:Y:S01]  /*1f470*/  LDSM.16.MT88.4 R44, [R2+0x1000] ;  /* 0x00100000022c783b */ /* 0x000e620000004200 */
[----:B0-----:R-:W-:Y:S03]  /*1f480*/  STL.64 [R1+0x1c00], R42 ;  /* 0x001c002a01007387 */ /* 0x001fe60000100a00 */
[----:B------:R-:W-:Y:S02]  /*1f490*/  STL.64 [R1+0x1bf8], R40 ;  /* 0x001bf82801007387 */ /* 0x000fe40000100a00 */
[----:B----4-:R-:W-:Y:S02]  /*1f4a0*/  STL.64 [R1+0x1c20], R14 ;  /* 0x001c200e01007387 */ /* 0x010fe40000100a00 */
[----:B------:R3:W-:Y:S11]  /*1f4b0*/  STL.64 [R1+0x1c18], R12 ;  /* 0x001c180c01007387 */ /* 0x0007f60000100a00 */
[----:B------:R-:W-:Y:S01]  /*1f4c0*/  @!UPT UIADD3 URZ, URZ, URZ, URZ ;  /* 0x0000003f3f3ff290 */ /* 0x000fe2000fffe03f */
[----:B------:R-:W-:Y:S01]  /*1f4d0*/  STL.64 [R1+0x1c0], R20 ;  /* 0x0001c01401007387 */ /* 0x000fe20000100a00 */
[----:B------:R-:W-:Y:S02]  /*1f4e0*/  STL.64 [R1+0x1c8], R22 ;  /* 0x0001c81601007387 */ /* 0x000fe40000100a00 */
[----:B-1----:R-:W-:Y:S02]  /*1f4f0*/  STL.64 [R1+0x1b98], R46 ;  /* 0x001b982e01007387 */ /* 0x002fe40000100a00 */
[----:B------:R-:W-:Y:S01]  /*1f500*/  STL.64 [R1+0x1b90], R44 ;  /* 0x001b902c01007387 */ /* 0x000fe20000100a00 */
[----:B------:R-:W4:Y:S01]  /*1f510*/  LDL.LU.64 R52, [R1+0x680] ;  /* 0x0006800001347983 */ /* 0x000f220000300a00 */
[----:B------:R-:W4:Y:S01]  /*1f520*/  LDL.LU.64 R54, [R1+0x688] ;  /* 0x0006880001367983 */ /* 0x000f220000300a00 */
[C---:B---3--:R-:W-:Y:S02]  /*1f530*/  HMMA.16816.F32.BF16 R12, R4.reuse, R8, R48 ;  /* 0x00000008040c723c */ /* 0x048fe40000041830 */
[----:B------:R-:W0:Y:S11]  /*1f540*/  LDSM.16.MT88.4 R48, [R2+0x1080] ;  /* 0x001080000230783b */ /* 0x000e360000004200 */
[----:B------:R-:W-:Y:S10]  /*1f550*/  @!UPT UIADD3 URZ, URZ, URZ, URZ ;  /* 0x0000003f3f3ff290 */ /* 0x000ff4000fffe03f */
[----:B------:R1:W-:Y:S01]  /*1f560*/  STL.64 [R1+0x1b0], R12 ;  /* 0x0001b00c01007387 */ /* 0x0003e20000100a00 */
[----:B------:R3:W-:Y:S01]  /*1f570*/  STL.64 [R1+0x1b8], R14 ;  /* 0x0001b80e01007387 */ /* 0x0007e20000100a00 */
[----:B------:R-:W-:Y:S02]  /*1f580*/  HMMA.16816.F32.BF16 R4, R4, R56, R16 ;  /* 0x000000380404723c */ /* 0x000fe40000041810 */
[----:B------:R-:W-:Y:S01]  /*1f590*/  STL.64 [R1+0x1c10], R10 ;  /* 0x001c100a01007387 */ /* 0x000fe20000100a00 */
[----:B------:R4:W-:Y:S02]  /*1f5a0*/  STL.64 [R1+0x1c08], R8 ;  /* 0x001c080801007387 */ /* 0x0009e40000100a00 */
[----:B0-----:R-:W-:Y:S02]  /*1f5b0*/  STL.64 [R1+0x1b50], R50 ;  /* 0x001b503201007387 */ /* 0x001fe40000100a00 */
[----:B------:R-:W-:Y:S01]  /*1f5c0*/  STL.64 [R1+0x1b48], R48 ;  /* 0x001b483001007387 */ /* 0x000fe20000100a00 */
[----:B------:R-:W-:Y:S01]  /*1f5d0*/  STL [R1+0x1940], R2 ;  /* 0x0019400201007387 */ /* 0x000fe20000100800 */
[----:B------:R-:W2:Y:S02]  /*1f5e0*/  LDL.LU.64 R44, [R1+0x660] ;  /* 0x00066000012c7983 */ /* 0x000ea40000300a00 */
[----:B------:R-:W2:Y:S11]  /*1f5f0*/  LDL.LU.64 R46, [R1+0x668] ;  /* 0x00066800012e7983 */ /* 0x000eb60000300a00 */
[----:B------:R-:W-:Y:S01]  /*1f600*/  @!UPT UIADD3 URZ, URZ, URZ, URZ ;  /* 0x0000003f3f3ff290 */ /* 0x000fe2000fffe03f */
[----:B------:R-:W-:Y:S01]  /*1f610*/  STL.64 [R1+0x90], R4 ;  /* 0x0000900401007387 */ /* 0x000fe20000100a00 */
[----:B------:R-:W-:Y:S02]  /*1f620*/  STL.64 [R1+0x98], R6 ;  /* 0x0000980601007387 */ /* 0x000fe40000100a00 */
[----:B------:R-:W2:Y:S02]  /*1f630*/  LDL.LU.64 R20, [R1+0x650] ;  /* 0x0006500001147983 */ /* 0x000ea40000300a00 */
[----:B------:R-:W2:Y:S01]  /*1f640*/  LDL.LU.64 R22, [R1+0x658] ;  /* 0x0006580001167983 */ /* 0x000ea20000300a00 */
[----:B------:R-:W0:Y:S04]  /*1f650*/  LDSM.16.MT88.4 R4, [R0+0x1000] ;  /* 0x001000000004783b */ /* 0x000e280000004200 */
[----:B------:R-:W2:Y:S01]  /*1f660*/  LDL.LU.64 R16, [R1+0x640] ;  /* 0x0006400001107983 */ /* 0x000ea20000300a00 */
[----:B------:R-:W2:Y:S02]  /*1f670*/  LDL.LU.64 R18, [R1+0x648] ;  /* 0x0006480001127983 */ /* 0x000ea40000300a00 */
[----:B-1----:R-:W2:Y:S02]  /*1f680*/  LDL.LU.64 R12, [R1+0x470] ;  /* 0x00047000010c7983 */ /* 0x002ea40000300a00 */
[----:B---3--:R-:W3:Y:S01]  /*1f690*/  LDL.LU.64 R14, [R1+0x478] ;  /* 0x00047800010e7983 */ /* 0x008ee20000300a00 */
[----:B----4-:R-:W4:Y:S01]  /*1f6a0*/  LDL.LU.64 R8, [R1+0x450] ;  /* 0x0004500001087983 */ /* 0x010f220000300a00 */
[----:B------:R-:W4:Y:S02]  /*1f6b0*/  LDL.LU.64 R10, [R1+0x458] ;  /* 0x00045800010a7983 */ /* 0x000f240000300a00 */
[----:B------:R-:W3:Y:S02]  /*1f6c0*/  LDL.LU.64 R40, [R1+0x440] ;  /* 0x0004400001287983 */ /* 0x000ee40000300a00 */
[----:B------:R-:W3:Y:S01]  /*1f6d0*/  LDL.LU.64 R42, [R1+0x448] ;  /* 0x00044800012a7983 */ /* 0x000ee20000300a00 */
[----:B0-----:R-:W-:Y:S01]  /*1f6e0*/  STL.64 [R1+0x1b00], R6 ;  /* 0x001b000601007387 */ /* 0x001fe20000100a00 */
[----:B------:R0:W-:Y:S02]  /*1f6f0*/  STL.64 [R1+0x1af8], R4 ;  /* 0x001af80401007387 */ /* 0x0001e40000100a00 */
[C---:B0-----:R-:W-:Y:S01]  /*1f700*/  HMMA.16816.F32.BF16 R4, R36.reuse, R32, R52 ;  /* 0x000000202404723c */ /* 0x041fe20000041834 */
[----:B------:R-:W3:Y:S01]  /*1f710*/  LDL.LU.64 R52, [R1+0x570] ;  /* 0x0005700001347983 */ /* 0x000ee20000300a00 */
[----:B------:R-:W3:Y:S11]  /*1f720*/  LDL.LU.64 R54, [R1+0x578] ;  /* 0x0005780001367983 */ /* 0x000ef60000300a00 */
[----:B------:R-:W-:Y:S10]  /*1f730*/  @!UPT UIADD3 URZ, URZ, URZ, URZ ;  /* 0x0000003f3f3ff290 */ /* 0x000ff4000fffe03f */
[----:B------:R0:W-:Y:S01]  /*1f740*/  STL.64 [R1+0x170], R4 ;  /* 0x0001700401007387 */ /* 0x0001e20000100a00 */
[----:B------:R1:W-:Y:S02]  /*1f750*/  STL.64 [R1+0x178], R6 ;  /* 0x0001780601007387 */ /* 0x0003e40000100a00 */
[----:B------:R-:W3:Y:S02]  /*1f760*/  LDL.LU.64 R48, [R1+0x4e0] ;  /* 0x0004e00001307983 */ /* 0x000ee40000300a00 */
[----:B------:R-:W3:Y:S01]  /*1f770*/  LDL.LU.64 R50, [R1+0x4e8] ;  /* 0x0004e80001327983 */ /* 0x000ee20000300a00 */
[----:B0-----:R-:W3:Y:S01]  /*1f780*/  LDL.LU.64 R4, [R1+0x4a0] ;  /* 0x0004a00001047983 */ /* 0x001ee20000300a00 */
[----:B-1----:R-:W3:Y:S01]  /*1f790*/  LDL.LU.64 R6, [R1+0x4a8] ;  /* 0x0004a80001067983 */ /* 0x002ee20000300a00 */
[C---:B--2---:R-:W-:Y:S08]  /*1f7a0*/  HMMA.16816.F32.BF16 R44, R36.reuse, R28, R44 ;  /* 0x0000001c242c723c */ /* 0x044ff0000004182c */
[C---:B------:R-:W-:Y:S11]  /*1f7b0*/  HMMA.16816.F32.BF16 R20, R36.reuse, R24, R20 ;  /* 0x000000182414723c */ /* 0x040ff60000041814 */
[----:B------:R-:W-:Y:S04]  /*1f7c0*/  @!UPT UIADD3 URZ, URZ, URZ, URZ ;  /* 0x0000003f3f3ff290 */ /* 0x000fe8000fffe03f */
[----:B------:R0:W-:Y:S01]  /*1f7d0*/  STL.64 [R1+0x160], R44 ;  /* 0x0001602c01007387 */ /* 0x0001e20000100a00 */
[----:B------:R1:W-:Y:S03]  /*1f7e0*/  STL.64 [R1+0x168], R46 ;  /* 0x0001682e01007387 */ /* 0x0003e60000100a00 */
[----:B0-----:R-:W2:Y:S01]  /*1f7f0*/  LDL.LU.64 R44, [R1+0x480] ;  /* 0x00048000012c7983 */ /* 0x001ea20000300a00 */
[----:B-1----:R-:W2:Y:S03]  /*1f800*/  LDL.LU.64 R46, [R1+0x488] ;  /* 0x00048800012e7983 */ /* 0x002ea60000300a00 */
        /* <DEDUP_REMOVED lines=10> */
[----:B------:R-:W3:Y:S02]  /*1f8b0*/  LDL.LU.64 R16, [R1+0x1c28] ;  /* 0x001c280001107983 */ /* 0x000ee40000300a00 */
[C---:B---3--:R-:W-:Y:S11]  /*1f8c0*/  HMMA.16816.F32.BF16 R12, R36.reuse, R16, R12 ;  /* 0x00000010240c723c */ /* 0x048ff6000004180c */
[----:B------:R-:W-:Y:S11]  /*1f8d0*/  @!UPT UIADD3 URZ, URZ, URZ, URZ ;  /* 0x0000003f3f3ff290 */ /* 0x000ff6000fffe03f */
[----:B------:R-:W-:Y:S01]  /*1f8e0*/  @!UPT UIADD3 URZ, URZ, URZ, URZ ;  /* 0x0000003f3f3ff290 */ /* 0x000fe2000fffe03f */
[----:B------:R-:W-:Y:S01]  /*1f8f0*/  STL.64 [R1+0x130], R12 ;  /* 0x0001300c01007387 */ /* 0x000fe20000100a00 */
[----:B------:R0:W-:Y:S03]  /*1f900*/  STL.64 [R1+0x138], R14 ;  /* 0x0001380e01007387 */ /* 0x0001e60000100a00 */
[----:B0-----:R-:W3:Y:S01]  /*1f910*/  LDL.LU.64 R14, [R1+0x1c20] ;  /* 0x001c2000010e7983 */ /* 0x001ee20000300a00 */
[----:B------:R-:W4:Y:S02]  /*1f920*/  LDL.LU.64 R12, [R1+0x1c18] ;  /* 0x001c1800010c7983 */ /* 0x000f240000300a00 */
[C---:B----4-:R-:W-:Y:S11]  /*1f930*/  HMMA.16816.F32.BF16 R8, R36.reuse, R12, R8 ;  /* 0x0000000c2408723c */ /* 0x050ff60000041808 */
[----:B------:R-:W-:Y:S11]  /*1f940*/  @!UPT UIADD3 URZ, URZ, URZ, URZ ;  /* 0x0000003f3f3ff290 */ /* 0x000ff6000fffe03f */
[----:B------:R-:W-:Y:S01]  /*1f950*/  @!UPT UIADD3 URZ, URZ, URZ, URZ ;  /* 0x0000003f3f3ff290 */ /* 0x000fe2000fffe03f */
[----:B------:R-:W-:Y:S01]  /*1f960*/  STL.64 [R1+0x120], R8 ;  /* 0x0001200801007387 */ /* 0x000fe20000100a00 */
[----:B------:R0:W-:Y:S03]  /*1f970*/  STL.64 [R1+0x128], R10 ;  /* 0x0001280a01007387 */ /* 0x0001e60000100a00 */
[----:B0-----:R-:W4:Y:S01]  /*1f980*/  LDL.LU.64 R10, [R1+0x1c10] ;  /* 0x001c1000010a7983 */ /* 0x001f220000300a00 */
        /* <DEDUP_REMOVED lines=8> */
[----:B----4-:R-:W-:Y:S02]  /*1fa10*/  STL.64 [R1+0x1bb8], R10 ;  /* 0x001bb80a01007387 */ /* 0x010fe40000100a00 */
[----:B------:R0:W-:Y:S02]  /*1fa20*/  STL.64 [R1+0x1bb0], R8 ;  /* 0x001bb00801007387 */ /* 0x0001e40000100a00 */
[----:B0-----:R-:W4:Y:S01]  /*1fa30*/  LDL.LU.64 R8, [R1+0x420] ;  /* 0x0004200001087983 */ /* 0x001f220000300a00 */
[----:B------:R-:W4:Y:S02]  /*1fa40*/  LDL.LU.64 R10, [R1+0x428] ;  /* 0x00042800010a7983 */ /* 0x000f240000300a00 */
[----:B------:R-:W-:Y:S02]  /*1fa50*/  STL.64 [R1+0x1ba8], R58 ;  /* 0x001ba83a01007387 */ /* 0x000fe40000100a00 */
[----:B------:R-:W-:Y:S01]  /*1fa60*/  STL.64 [R1+0x1ba0], R56 ;  /* 0x001ba03801007387 */ /* 0x000fe20000100a00 */
[----:B----4-:R-:W-:Y:S08]  /*1fa70*/  HMMA.16816.F32.BF16 R8, R36, R56, R8 ;  /* 0x000000382408723c */ /* 0x010ff00000041808 */
[C---:B--2---:R-:W-:Y:S11]  /*1fa80*/  HMMA.16816.F32.BF16 R36, R40.reuse, R28, R48 ;  /* 0x0000001c2824723c */ /* 0x044ff60000041830 */
[----:B------:R-:W-:Y:S04]  /*1fa90*/  @!UPT UIADD3 URZ, URZ, URZ, URZ ;  /* 0x0000003f3f3ff290 */ /* 0x000fe8000fffe03f */
[----:B------:R-:W-:Y:S01]  /*1faa0*/  STL.64 [R1+0x40], R8 ;  /* 0x0000400801007387 */ /* 0x000fe20000100a00 */
[----:B------:R0:W-:Y:S02]  /*1fab0*/  STL.64 [R1+0x48], R10 ;  /* 0x0000480a01007387 */ /* 0x0001e40000100a00 */
[C---:B0-----:R-:W-:Y:S01]  /*1fac0*/  HMMA.16816.F32.BF16 R8, R40.reuse, R32, R52 ;  /* 0x000000202808723c */ /* 0x041fe20000041834 */
[----:B------:R-:W-:Y:S07]  /*1fad0*/  STL.64 [R1+0x1b80], R30 ;  /* 0x001b801e01007387 */ /* 0x000fee0000100a00 */
[C---:B------:R-:W-:Y:S11]  /*1fae0*/  HMMA.16816.F32.BF16 R52, R40.reuse, R20, R44 ;  /* 0x000000142834723c */ /* 0x040ff6000004182c */
[----:B------:R-:W-:Y:S04]  /*1faf0*/  @!UPT UIADD3 URZ, URZ, URZ, URZ ;  /* 0x0000003f3f3ff290 */ /* 0x000fe8000fffe03f */
[----:B------:R-:W-:Y:S01]  /*1fb00*/  STL.64 [R1+0x20], R8 ;  /* 0x0000200801007387 */ /* 0x000fe20000100a00 */
[----:B------:R0:W-:Y:S02]  /*1fb10*/  STL.64 [R1+0x28], R10 ;  /* 0x0000280a01007387 */ /* 0x0001e40000100a00 */
[----:B------:R-:W-:Y:S02]  /*1fb20*/  STL.64 [R1+0x10], R36 ;  /* 0x0000102401007387 */ /* 0x000fe40000100a00 */
[----:B------:R-:W-:Y:S01]  /*1fb30*/  STL.64 [R1+0x18], R38 ;  /* 0x0000182601007387 */ /* 0x000fe20000100a00 */
[----:B0-----:R-:W-:Y:S01]  /*1fb40*/  HMMA.16816.F32.BF16 R8, R40, R24, R4 ;  /* 0x000000182808723c */ /* 0x001fe20000041804 */
[----:B------:R-:W2:Y:S01]  /*1fb50*/  LDL.LU.64 R4, [R1+0x1a0] ;  /* 0x0001a00001047983 */ /* 0x000ea20000300a00 */
[----:B------:R-:W2:Y:S11]  /*1fb60*/  LDL.LU.64 R6, [R1+0x1a8] ;  /* 0x0001a80001067983 */ /* 0x000eb60000300a00 */
[----:B------:R-:W-:Y:S10]  /*1fb70*/  @!UPT UIADD3 URZ, URZ, URZ, URZ ;  /* 0x0000003f3f3ff290 */ /* 0x000ff4000fffe03f */
[----:B------:R-:W-:Y:S01]  /*1fb80*/  STL.64 [R1], R8 ;  /* 0x0000000801007387 */ /* 0x000fe20000100a00 */
[----:B------:R-:W-:Y:S02]  /*1fb90*/  STL.64 [R1+0x8], R10 ;  /* 0x0000080a01007387 */ /* 0x000fe40000100a00 */
[----:B------:R-:W-:Y:S02]  /*1fba0*/  STL.64 [R1+0x1950], R54 ;  /* 0x0019503601007387 */ /* 0x000fe40000100a00 */
[----:B------:R0:W-:Y:S02]  /*1fbb0*/  STL.64 [R1+0x1948], R52 ;  /* 0x0019483401007387 */ /* 0x0001e40000100a00 */
[----:B0-----:R-:W4:Y:S01]  /*1fbc0*/  LDL.LU R52, [R1+0x270] ;  /* 0x0002700001347983 */ /* 0x001f220000300800 */
[----:B------:R-:W4:Y:S02]  /*1fbd0*/  LDL.LU R53, [R1+0x274] ;  /* 0x0002740001357983 */ /* 0x000f240000300800 */
[----:B------:R-:W3:Y:S02]  /*1fbe0*/  LDL.LU R54, [R1+0x278] ;  /* 0x0002780001367983 */ /* 0x000ee40000300800 */
[----:B------:R-:W-:-:S02]  /*1fbf0*/  IMAD.MOV.U32 R55, RZ, RZ, R3 ;  /* 0x000000ffff377224 */ /* 0x000fc400078e0003 */
[----:B------:R-:W4:Y:S01]  /*1fc00*/  LDL.LU R3, [R1+0x1bf0] ;  /* 0x001bf00001037983 */ /* 0x000f220000300800 */
[----:B------:R-:W4:Y:S02]  /*1fc10*/  LDL.LU R28, [R1+0x2a0] ;  /* 0x0002a000011c7983 */ /* 0x000f240000300800 */
[----:B------:R-:W4:Y:S02]  /*1fc20*/  LDL.LU R29, [R1+0x2a4] ;  /* 0x0002a400011d7983 */ /* 0x000f240000300800 */
[----:B------:R-:W4:Y:S01]  /*1fc30*/  LDL.LU R30, [R1+0x2a8] ;  /* 0x0002a800011e7983 */ /* 0x000f220000300800 */
[----:B------:R-:W4:Y:S01]  /*1fc40*/  LDL.LU R31, [R1+0x2ac] ;  /* 0x0002ac00011f7983 */ /* 0x000f220000300800 */
[----:B--2---:R-:W-:Y:S03]  /*1fc50*/  HMMA.16816.F32.BF16 R4, R40, R16, R4 ;  /* 0x000000102804723c */ /* 0x004fe60000041804 */
[----:B---3--:R-:W-:Y:S01]  /*1fc60*/  STL.64 [R1+0x1b78], R54 ;  /* 0x001b783601007387 */ /* 0x008fe20000100a00 */
[----:B----4-:R0:W-:Y:S03]  /*1fc70*/  STL.64 [R1+0x1b70], R52 ;  /* 0x001b703401007387 */ /* 0x0101e60000100a00 */
[----:B0-----:R-:W2:Y:S01]  /*1fc80*/  LDL.LU R52, [R1+0x290] ;  /* 0x0002900001347983 */ /* 0x001ea20000300800 */
[----:B------:R-:W2:Y:S02]  /*1fc90*/  LDL.LU R53, [R1+0x294] ;  /* 0x0002940001357983 */ /* 0x000ea40000300800 */
[----:B------:R-:W2:Y:S02]  /*1fca0*/  LDL.LU R54, [R1+0x298] ;  /* 0x0002980001367983 */ /* 0x000ea40000300800 */
[----:B------:R-:W2:Y:S11]  /*1fcb0*/  LDL.LU R55, [R1+0x29c] ;  /* 0x00029c0001377983 */ /* 0x000eb60000300800 */
[----:B------:R0:W-:Y:S01]  /*1fcc0*/  STL.64 [R1+0x1a0], R4 ;  /* 0x0001a00401007387 */ /* 0x0001e20000100a00 */
[----:B------:R1:W-:Y:S02]  /*1fcd0*/  STL [R1+0x1a8], R6 ;  /* 0x0001a80601007387 */ /* 0x0003e40000100800 */
[----:B------:R-:W3:Y:S02]  /*1fce0*/  LDL.LU.64 R8, [R1+0x2b0] ;  /* 0x0002b00001087983 */ /* 0x000ee40000300a00 */
[----:B------:R-:W3:Y:S01]  /*1fcf0*/  LDL.LU.64 R10, [R1+0x2b8] ;  /* 0x0002b800010a7983 */ /* 0x000ee20000300a00 */
[----:B------:R-:W4:Y:S01]  /*1fd00*/  LDL.LU.64 R56, [R1+0x3d0] ;  /* 0x0003d00001387983 */ /* 0x000f220000300a00 */
[----:B------:R-:W4:Y:S02]  /*1fd10*/  LDL.LU.64 R58, [R1+0x3d8] ;  /* 0x0003d800013a7983 */ /* 0x000f240000300a00 */
[----:B------:R-:W2:Y:S02]  /*1fd20*/  LDL.LU.64 R44, [R1+0x3e0] ;  /* 0x0003e000012c7983 */ /* 0x000ea40000300a00 */
[----:B------:R-:W2:Y:S02]  /*1fd30*/  LDL.LU.64 R46, [R1+0x3e8] ;  /* 0x0003e800012e7983 */ /* 0x000ea40000300a00 */
[----:B------:R-:W-:-:S02]  /*1fd40*/  IMAD.MOV.U32 R36, RZ, RZ, R60 ;  /* 0x000000ffff247224 */ /* 0x000fc400078e003c */
[----:B------:R-:W-:Y:S01]  /*1fd50*/  IMAD.MOV.U32 R37, RZ, RZ, R61 ;  /* 0x000000ffff257224 */ /* 0x000fe200078e003d */
[----:B------:R-:W2:Y:S01]  /*1fd60*/  LDL.LU R60, [R1+0x1bec] ;  /* 0x001bec00013c7983 */ /* 0x000ea20000300800 */
[----:B------:R-:W2:Y:S02]  /*1fd70*/  LDL.LU R61, [R1+0x1be8] ;  /* 0x001be800013d7983 */ /* 0x000ea40000300800 */
[----:B------:R-:W-:Y:S02]  /*1fd80*/  IMAD.MOV.U32 R38, RZ, RZ, R27 ;  /* 0x000000ffff267224 */ /* 0x000fe400078e001b */
[----:B------:R-:W-:Y:S01]  /*1fd90*/  IMAD.MOV.U32 R39, RZ, RZ, R14 ;  /* 0x000000ffff277224 */ /* 0x000fe200078e000e */
[----:B------:R-:W2:Y:S01]  /*1fda0*/  LDL.LU R27, [R1+0x1be4] ;  /* 0x001be400011b7983 */ /* 0x000ea20000300800 */
[----:B------:R-:W2:Y:S02]  /*1fdb0*/  LDL.LU R14, [R1+0x1be0] ;  /* 0x001be000010e7983 */ /* 0x000ea40000300800 */
[----:B0-----:R-:W-:-:S02]  /*1fdc0*/  IMAD.MOV.U32 R4, RZ, RZ, R15 ;  /* 0x000000ffff047224 */ /* 0x001fc400078e000f */
[----:B------:R-:W-:Y:S01]  /*1fdd0*/  IMAD.MOV.U32 R5, RZ, RZ, R18 ;  /* 0x000000ffff057224 */ /* 0x000fe200078e0012 */
[----:B------:R-:W2:Y:S01]  /*1fde0*/  LDL.LU R15, [R1+0x1bdc] ;  /* 0x001bdc00010f7983 */ /* 0x000ea20000300800 */
[----:B------:R-:W-:Y:S02]  /*1fdf0*/  IMAD.MOV.U32 R24, RZ, RZ, R7 ;  /* 0x000000ffff187224 */ /* 0x000fe400078e0007 */
[----:B------:R-:W2:Y:S02]  /*1fe00*/  LDL.LU R18, [R1+0x1bd8] ;  /* 0x001bd80001127983 */ /* 0x000ea40000300800 */
[----:B-1----:R-:W-:Y:S02]  /*1fe10*/  IMAD.MOV.U32 R6, RZ, RZ, R19 ;  /* 0x000000ffff067224 */ /* 0x002fe400078e0013 */
[----:B------:R-:W-:Y:S01]  /*1fe20*/  IMAD.MOV.U32 R7, RZ, RZ, R22 ;  /* 0x000000ffff077224 */ /* 0x000fe200078e0016 */
[----:B------:R-:W2:Y:S01]  /*1fe30*/  LDL.LU R19, [R1+0x1bd4] ;  /* 0x001bd40001137983 */ /* 0x000ea20000300800 */
[----:B------:R-:W2:Y:S02]  /*1fe40*/  LDL.LU R22, [R1+0x1bd0] ;  /* 0x001bd00001167983 */ /* 0x000ea40000300800 */
[----:B------:R-:W-:-:S02]  /*1fe50*/  IMAD.MOV.U32 R48, RZ, RZ, R23 ;  /* 0x000000ffff307224 */ /* 0x000fc400078e0017 */
[----:B------:R-:W-:Y:S01]  /*1fe60*/  IMAD.MOV.U32 R49, RZ, RZ, R26 ;  /* 0x000000ffff317224 */ /* 0x000fe200078e001a */
[----:B------:R-:W2:Y:S01]  /*1fe70*/  LDL.LU R23, [R1+0x1bcc] ;  /* 0x001bcc0001177983 */ /* 0x000ea20000300800 */
[----:B------:R-:W2:Y:S02]  /*1fe80*/  LDL.LU R26, [R1+0x1bc8] ;  /* 0x001bc800011a7983 */ /* 0x000ea40000300800 */
[----:B------:R-:W-:Y:S02]  /*1fe90*/  IMAD.MOV.U32 R50, RZ, RZ, R34 ;  /* 0x000000ffff327224 */ /* 0x000fe400078e0022 */
[----:B------:R-:W-:Y:S01]  /*1fea0*/  IMAD.MOV.U32 R51, RZ, RZ, R35 ;  /* 0x000000ffff337224 */ /* 0x000fe200078e0023 */
[----:B------:R-:W2:Y:S01]  /*1feb0*/  LDL.LU R34, [R1+0x1bc4] ;  /* 0x001bc40001227983 */ /* 0x000ea20000300800 */
[----:B------:R-:W2:Y:S01]  /*1fec0*/  LDL.LU R35, [R1+0x1bc0] ;  /* 0x001bc00001237983 */ /* 0x000ea20000300800 */
[C---:B---3--:R-:W-:Y:S11]  /*1fed0*/  HMMA.16816.F32.BF16 R8, R40.reuse, R12, R8 ;  /* 0x0000000c2808723c */ /* 0x048ff60000041808 */
[----:B------:R-:W-:Y:S11]  /*1fee0*/  @!UPT UIADD3 URZ, URZ, URZ, URZ ;  /* 0x0000003f3f3ff290 */ /* 0x000ff6000fffe03f */
[----:B------:R-:W-:Y:S01]  /*1fef0*/  @!UPT UIADD3 URZ, URZ, URZ, URZ ;  /* 0x0000003f3f3ff290 */ /* 0x000fe2000fffe03f */
[----:B------:R0:W-:Y:S01]  /*1ff00*/  STL.64 [R1+0x2b8], R10 ;  /* 0x0002b80a01007387 */ /* 0x0001e20000100a00 */
[----:B------:R-:W-:Y:S02]  /*1ff10*/  IMAD.MOV.U32 R16, RZ, RZ, R8 ;  /* 0x000000ffff107224 */ /* 0x000fe400078e0008 */
[----:B------:R-:W-:Y:S01]  /*1ff20*/  IMAD.MOV.U32 R17, RZ, RZ, R9 ;  /* 0x000000ffff117224 */ /* 0x000fe200078e0009 */
[----:B0-----:R-:W3:Y:S01]  /*1ff30*/  LDL.LU.64 R10, [R1+0x1bb8] ;  /* 0x001bb800010a7983 */ /* 0x001ee20000300a00 */
[----:B------:R-:W4:Y:S02]  /*1ff40*/  LDL.LU.64 R8, [R1+0x1bb0] ;  /* 0x001bb00001087983 */ /* 0x000f240000300a00 */
[----:B------:R-:W-:Y:S02]  /*1ff50*/  STL [R1+0x193c], R16 ;  /* 0x00193c1001007387 */ /* 0x000fe40000100800 */
[----:B------:R-:W-:Y:S01]  /*1ff60*/  STL [R1+0x1938], R17 ;  /* 0x0019381101007387 */ /* 0x000fe20000100800 */
[C---:B----4-:R-:W-:Y:S11]  /*1ff70*/  HMMA.16816.F32.BF16 R56, R40.reuse, R8, R56 ;  /* 0x000000082838723c */ /* 0x050ff60000041838 */
[----:B------:R-:W-:Y:S11]  /*1ff80*/  @!UPT UIADD3 URZ, URZ, URZ, URZ ;  /* 0x0000003f3f3ff290 */ /* 0x000ff6000fffe03f */
[----:B------:R-:W-:Y:S01]  /*1ff90*/  @!UPT UIADD3 URZ, URZ, URZ, URZ ;  /* 0x0000003f3f3ff290 */ /* 0x000fe2000fffe03f */
[----:B------:R-:W-:Y:S01]  /*1ffa0*/  STL.64 [R1+0x3d0], R56 ;  /* 0x0003d03801007387 */ /* 0x000fe20000100a00 */
[----:B------:R0:W-:Y:S03]  /*1ffb0*/  STL.64 [R1+0x3d8], R58 ;  /* 0x0003d83a01007387 */ /* 0x0001e60000100a00 */
[----:B0-----:R-:W4:Y:S01]  /*1ffc0*/  LDL.LU.64 R58, [R1+0x1ba8] ;  /* 0x001ba800013a7983 */ /* 0x001f220000300a00 */
[----:B------:R-:W2:Y:S02]  /*1ffd0*/  LDL.LU.64 R56, [R1+0x1ba0] ;  /* 0x001ba00001387983 */ /* 0x000ea40000300a00 */
[----:B--2---:R-:W-:Y:S01]  /*1ffe0*/  HMMA.16816.F32.BF16 R40, R40, R56, R44 ;  /* 0x000000382828723c */ /* 0x004fe2000004182c */
[----:B------:R-:W2:Y:S01]  /*1fff0*/  LDL.LU.64 R46, [R1+0x1b98] ;  /* 0x001b9800012e7983 */ /* 0x000ea20000300a00 */
[----:B------:R-:W2:Y:S11]  /*20000*/  LDL.LU.64 R44, [R1+0x1b90] ;  /* 0x001b9000012c7983 */ /* 0x000eb60000300a00 */
[----:B------:R-:W-:Y:S10]  /*20010*/  @!UPT UIADD3 URZ, URZ, URZ, URZ ;  /* 0x0000003f3f3ff290 */ /* 0x000ff4000fffe03f */
[----:B------:R0:W-:Y:S01]  /*20020*/  STL.64 [R1+0x3e0], R40 ;  /* 0x0003e02801007387 */ /* 0x0001e20000100a00 */
[----:B------:R-:W-:Y:S02]  /*20030*/  STL [R1+0x3e8], R42 ;  /* 0x0003e82a01007387 */ /* 0x000fe40000100800 */
[----:B0-----:R-:W-:Y:S02]  /*20040*/  IMAD.MOV.U32 R40, RZ, RZ, R27 ;  /* 0x000000ffff287224 */ /* 0x001fe400078e001b */
[----:B------:R-:W3:Y:S01]  /*20050*/  LDL.LU R27, [R1+0x1b88] ;  /* 0x001b8800011b7983 */ /* 0x000ee20000300800 */
[C---:B--2---:R-:W-:Y:S11]  /*20060*/  HMMA.16816.F32.BF16 R28, R44.reuse, R34, R28 ;  /* 0x000000222c1c723c */ /* 0x044ff6000004181c */
[----:B------:R-:W-:Y:S11]  /*20070*/  @!UPT UIADD3 URZ, URZ, URZ, URZ ;  /* 0x0000003f3f3ff290 */ /* 0x000ff6000fffe03f */
[----:B------:R-:W-:Y:S01]  /*20080*/  @!UPT UIADD3 URZ, URZ, URZ, URZ ;  /* 0x0000003f3f3ff290 */ /* 0x000fe2000fffe03f */
[----:B------:R0:W-:Y:S04]  /*20090*/  STL.64 [R1+0x2a8], R30 ;  /* 0x0002a81e01007387 */ /* 0x0001e80000100a00 */
[----:B0-----:R-:W2:Y:S01]  /*200a0*/  LDL.LU.64 R30, [R1+0x1b80] ;  /* 0x001b8000011e7983 */ /* 0x001ea20000300a00 */
[----:B------:R-:W-:Y:S02]  /*200b0*/  IMAD.MOV.U32 R2, RZ, RZ, R43 ;  /* 0x000000ffff027224 */ /* 0x000fe400078e002b */
[----:B------:R-:W-:Y:S02]  /*200c0*/  IMAD.MOV.U32 R41, RZ, RZ, R61 ;  /* 0x000000ffff297224 */ /* 0x000fe400078e003d */
[----:B------:R-:W-:Y:S02]  /*200d0*/  IMAD.MOV.U32 R42, RZ, RZ, R60 ;  /* 0x000000ffff2a7224 */ /* 0x000fe400078e003c */
[----:B------:R-:W-:Y:S01]  /*200e0*/  IMAD.MOV.U32 R43, RZ, RZ, R3 ;  /* 0x000000ffff2b7224 */ /* 0x000fe200078e0003 */
[C---:B--2---:R-:W-:Y:S11]  /*200f0*/  HMMA.16816.F32.BF16 R52, R44.reuse, R30, R52 ;  /* 0x0000001e2c34723c */ /* 0x044ff60000041834 */
[----:B------:R-:W-:Y:S11]  /*20100*/  @!UPT UIADD3 URZ, URZ, URZ, URZ ;  /* 0x0000003f3f3ff290 */ /* 0x000ff6000fffe03f */
[----:B------:R-:W-:Y:S02]  /*20110*/  @!UPT UIADD3 URZ, URZ, URZ, URZ ;  /* 0x0000003f3f3ff290 */ /* 0x000fe4000fffe03f */
[----:B------:R-:W-:Y:S02]  /*20120*/  IMAD.MOV.U32 R13, RZ, RZ, R54 ;  /* 0x000000ffff0d7224 */ /* 0x000fe400078e0036 */
[----:B------:R-:W-:Y:S02]  /*20130*/  IMAD.MOV.U32 R12, RZ, RZ, R55 ;  /* 0x000000ffff0c7224 */ /* 0x000fe400078e0037 */
[----:B------:R-:W-:Y:S02]  /*20140*/  IMAD.MOV.U32 R21, RZ, RZ, R52 ;  /* 0x000000ffff157224 */ /* 0x000fe400078e0034 */
[----:B------:R-:W-:Y:S01]  /*20150*/  IMAD.MOV.U32 R20, RZ, RZ, R53 ;  /* 0x000000ffff147224 */ /* 0x000fe200078e0035 */
[----:B------:R-:W2:Y:S01]  /*20160*/  LDL.LU.64 R54, [R1+0x1b78] ;  /* 0x001b780001367983 */ /* 0x000ea20000300a00 */
[----:B------:R-:W2:Y:S01]  /*20170*/  LDL.LU.64 R52, [R1+0x1b70] ;  /* 0x001b700001347983 */ /* 0x000ea20000300a00 */
[C---:B---3--:R-:W-:Y:S08]  /*20180*/  HMMA.16816.F32.BF16 R40, R44.reuse, R26, R40 ;  /* 0x0000001a2c28723c */ /* 0x048ff00000041828 */
[C---:B------:R-:W-:Y:S08]  /*20190*/  HMMA.16816.F32.BF16 R36, R44.reuse, R18, R36 ;  /* 0x000000122c24723c */ /* 0x040ff00000041824 */
[----:B------:R-:W-:Y:S01]  /*201a0*/  HMMA.16816.F32.BF16 R4, R44, R14, R4 ;  /* 0x0000000e2c04723c */ /* 0x000fe20000041804 */
[----:B------:R-:W-:-:S02]  /*201b0*/  IMAD.MOV.U32 R16, RZ, RZ, R28 ;  /* 0x000000ffff107224 */ /* 0x000fc400078e001c */
[----:B------:R-:W-:-:S04]  /*201c0*/  IMAD.MOV.U32 R17, RZ, RZ, R29 ;  /* 0x000000ffff117224 */ /* 0x000fc800078e001d */
[----:B------:R-:W-:Y:S01]  /*201d0*/  STL.64 [R1+0x280], R40 ;  /* 0x0002802801007387 */ /* 0x000fe20000100a00 */
[----:B------:R-:W-:Y:S07]  /*201e0*/  STL.64 [R1+0x288], R42 ;  /* 0x0002882a01007387 */ /* 0x000fee0000100a00 */
[----:B------:R-:W-:Y:S02]  /*201f0*/  STL [R1+0x260], R36 ;  /* 0x0002602401007387 */ /* 0x000fe40000100800 */
[----:B------:R-:W-:Y:S01]  /*20200*/  STL.64 [R1+0x1b40], R18 ;  /* 0x001b401201007387 */ /* 0x000fe20000100a00 */
[----:B------:R-:W-:Y:S05]  /*20210*/  STL.64 [R1+0x1b38], R16 ;  /* 0x001b381001007387 */ /* 0x000fea0000100a00 */
[----:B------:R-:W-:Y:S02]  /*20220*/  STL.64 [R1+0x420], R4 ;  /* 0x0004200401007387 */ /* 0x000fe40000100a00 */
[----:B------:R0:W-:Y:S02]  /*20230*/  STL [R1+0x428], R6 ;  /* 0x0004280601007387 */ /* 0x0001e40000100800 */
[----:B------:R-:W-:-:S02]  /*20240*/  IMAD.MOV.U32 R61, RZ, RZ, R7 ;  /* 0x000000ffff3d7224 */ /* 0x000fc400078e0007 */
[----:B0-----:R-:W-:Y:S01]  /*20250*/  HMMA.16816.F32.BF16 R4, R44, R10, R48 ;  /* 0x0000000a2c04723c */ /* 0x001fe20000041830 */
[----:B------:R-:W-:Y:S01]  /*20260*/  STL.64 [R1+0x1b30], R14 ;  /* 0x001b300e01007387 */ /* 0x000fe20000100a00 */
[----:B------:R-:W-:Y:S02]  /*20270*/  STL.64 [R1+0x1b28], R12 ;  /* 0x001b280c01007387 */ /* 0x000fe40000100a00 */
[----:B------:R-:W-:Y:S02]  /*20280*/  IMAD.MOV.U32 R29, RZ, RZ, R37 ;  /* 0x000000ffff1d7224 */ /* 0x000fe400078e0025 */
[----:B------:R-:W3:Y:S02]  /*20290*/  LDL.LU R36, [R1+0x100] ;  /* 0x0001000001247983 */ /* 0x000ee40000300800 */
[----:B------:R-:W-:Y:S01]  /*202a0*/  IMAD.MOV.U32 R28, RZ, RZ, R38 ;  /* 0x000000ffff1c7224 */ /* 0x000fe200078e0026 */
[----:B------:R-:W3:Y:S01]  /*202b0*/  LDL.LU R37, [R1+0x104] ;  /* 0x0001040001257983 */ /* 0x000ee20000300800 */
[----:B------:R-:W-:-:S02]  /*202c0*/  IMAD.MOV.U32 R25, RZ, RZ, R39 ;  /* 0x000000ffff197224 */ /* 0x000fc400078e0027 */
[----:B------:R-:W3:Y:S02]  /*202d0*/  LDL.LU R38, [R1+0x108] ;  /* 0x0001080001267983 */ /* 0x000ee40000300800 */
[----:B------:R-:W3:Y:S01]  /*202e0*/  LDL.LU R39, [R1+0x10c] ;  /* 0x00010c0001277983 */ /* 0x000ee20000300800 */
[----:B------:R-:W3:Y:S01]  /*202f0*/  LDL.LU R48, [R1+0x190] ;  /* 0x0001900001307983 */ /* 0x000ee20000300800 */
[----:B------:R-:W3:Y:S02]  /*20300*/  LDL.LU R49, [R1+0x194] ;  /* 0x0001940001317983 */ /* 0x000ee40000300800 */
[----:B------:R-:W3:Y:S02]  /*20310*/  LDL.LU R50, [R1+0x198] ;  /* 0x0001980001327983 */ /* 0x000ee40000300800 */
[----:B------:R-:W3:Y:S01]  /*20320*/  LDL.LU R51, [R1+0x19c] ;  /* 0x00019c0001337983 */ /* 0x000ee20000300800 */
[----:B------:R-:W-:Y:S03]  /*20330*/  STL.64 [R1+0x1b20], R10 ;  /* 0x001b200a01007387 */ /* 0x000fe60000100a00 */
[----:B------:R-:W-:-:S02]  /*20340*/  IMAD.MOV.U32 R60, RZ, RZ, R4 ;  /* 0x000000ffff3c7224 */ /* 0x000fc400078e0004 */
[----:B------:R-:W-:Y:S02]  /*20350*/  IMAD.MOV.U32 R33, RZ, RZ, R5 ;  /* 0x000000ffff217224 */ /* 0x000fe400078e0005 */
[----:B----4-:R-:W-:Y:S02]  /*20360*/  IMAD.MOV.U32 R4, RZ, RZ, R59 ;  /* 0x000000ffff047224 */ /* 0x010fe400078e003b */
[----:B------:R-:W-:Y:S01]  /*20370*/  IMAD.MOV.U32 R5, RZ, RZ, R58 ;  /* 0x000000ffff057224 */ /* 0x000fe200078e003a */
[----:B--2---:R-:W-:Y:S11]  /*20380*/  HMMA.16816.F32.BF16 R40, R44, R22, R52 ;  /* 0x000000162c28723c */ /* 0x004ff60000041834 */
[----:B------:R-:W-:Y:S11]  /*20390*/  @!UPT UIADD3 URZ, URZ, URZ, URZ ;  /* 0x0000003f3f3ff290 */ /* 0x000ff6000fffe03f */
[----:B------:R-:W-:Y:S02]  /*203a0*/  @!UPT UIADD3 URZ, URZ, URZ, URZ ;  /* 0x0000003f3f3ff290 */ /* 0x000fe4000fffe03f */
[----:B------:R-:W-:Y:S02]  /*203b0*/  IMAD.MOV.U32 R9, RZ, RZ, R42 ;  /* 0x000000ffff097224 */ /* 0x000fe400078e002a */
[----:B------:R-:W-:-:S05]  /*203c0*/  IMAD.MOV.U32 R8, RZ, RZ, R43 ;  /* 0x000000ffff087224 */ /* 0x000fca00078e002b */
[----:B------:R0:W-:Y:S01]  /*203d0*/  STL.64 [R1+0x1b18], R8 ;  /* 0x001b180801007387 */ /* 0x0001e20000100a00 */
[----:B------:R-:W2:Y:S02]  /*203e0*/  LDL.LU R59, [R1+0x1b6c] ;  /* 0x001b6c00013b7983 */ /* 0x000ea40000300800 */
[----:B------:R-:W4:Y:S02]  /*203f0*/  LDL.LU R58, [R1+0x1b68] ;  /* 0x001b6800013a7983 */ /* 0x000f240000300800 */
[----:B------:R-:W-:Y:S02]  /*20400*/  IMAD.MOV.U32 R32, RZ, RZ, R6 ;  /* 0x000000ffff207224 */ /* 0x000fe400078e0006 */
[----:B------:R-:W-:Y:S01]  /*20410*/  IMAD.MOV.U32 R3, RZ, RZ, R7 ;  /* 0x000000ffff037224 */ /* 0x000fe200078e0007 */
[----:B------:R-:W3:Y:S01]  /*20420*/  LDL.LU R6, [R1+0x38] ;  /* 0x0000380001067983 */ /* 0x000ee20000300800 */
[----:B------:R-:W3:Y:S03]  /*20430*/  LDL.LU R7, [R1+0x3c] ;  /* 0x00003c0001077983 */ /* 0x000ee60000300800 */
[----:B0-----:R-:W3:Y:S01]  /*20440*/  LDL.LU R8, [R1+0xb0] ;  /* 0x0000b00001087983 */ /* 0x001ee20000300800 */
[----:B------:R-:W3:Y:S02]  /*20450*/  LDL.LU R9, [R1+0xb4] ;  /* 0x0000b40001097983 */ /* 0x000ee40000300800 */
[----:B--2---:R-:W-:-:S02]  /*20460*/  IMAD.MOV.U32 R10, RZ, RZ, R59 ;  /* 0x000000ffff0a7224 */ /* 0x004fc400078e003b */
[----:B----4-:R-:W-:Y:S01]  /*20470*/  IMAD.MOV.U32 R11, RZ, RZ, R58 ;  /* 0x000000ffff0b7224 */ /* 0x010fe200078e003a */
[----:B------:R-:W2:Y:S01]  /*20480*/  LDL.LU R59, [R1+0x1b64] ;  /* 0x001b6400013b7983 */ /* 0x000ea20000300800 */
[----:B------:R-:W4:Y:S02]  /*20490*/  LDL.LU R58, [R1+0x1b60] ;  /* 0x001b6000013a7983 */ /* 0x000f240000300800 */
[----:B------:R-:W3:Y:S02]  /*204a0*/  LDL.LU R12, [R1+0xc0] ;  /* 0x0000c000010c7983 */ /* 0x000ee40000300800 */
[----:B------:R-:W3:Y:S01]  /*204b0*/  LDL.LU R13, [R1+0xc4] ;  /* 0x0000c400010d7983 */ /* 0x000ee20000300800 */
[----:B------:R-:W3:Y:S01]  /*204c0*/  LDL.LU R14, [R1+0xc8] ;  /* 0x0000c800010e7983 */ /* 0x000ee20000300800 */
[----:B------:R-:W-:Y:S02]  /*204d0*/  IMAD.MOV.U32 R57, RZ, RZ, R40 ;  /* 0x000000ffff397224 */ /* 0x000fe400078e0028 */
[----:B------:R-:W3:Y:S02]  /*204e0*/  LDL.LU R15, [R1+0xcc] ;  /* 0x0000cc00010f7983 */ /* 0x000ee40000300800 */
[----:B------:R-:W-:Y:S01]  /*204f0*/  IMAD.MOV.U32 R56, RZ, RZ, R41 ;  /* 0x000000ffff387224 */ /* 0x000fe200078e0029 */
        /* <DEDUP_REMOVED lines=10> */
[----:B--2---:R-:W-:-:S02]  /*205a0*/  IMAD.MOV.U32 R19, RZ, RZ, R59 ;  /* 0x000000ffff137224 */ /* 0x004fc400078e003b */
[----:B----4-:R-:W-:Y:S02]  /*205b0*/  IMAD.MOV.U32 R18, RZ, RZ, R58 ;  /* 0x000000ffff127224 */ /* 0x010fe400078e003a */
[----:B------:R-:W2:Y:S01]  /*205c0*/  LDL.LU R58, [R1+0x1b5c] ;  /* 0x001b5c00013a7983 */ /* 0x000ea20000300800 */
[----:B------:R-:W2:Y:S02]  /*205d0*/  LDL.LU R59, [R1+0x1b58] ;  /* 0x001b5800013b7983 */ /* 0x000ea40000300800 */
[----:B---3--:R-:W-:Y:S01]  /*205e0*/  STL.64 [R1+0x1b10], R6 ;  /* 0x001b100601007387 */ /* 0x008fe20000100a00 */
[----:B------:R0:W-:Y:S04]  /*205f0*/  STL.64 [R1+0x1b08], R4 ;  /* 0x001b080401007387 */ /* 0x0001e80000100a00 */
[----:B0-----:R-:W3:Y:S01]  /*20600*/  LDL.LU R4, [R1+0xa0] ;  /* 0x0000a00001047983 */ /* 0x001ee20000300800 */
[----:B------:R-:W3:Y:S02]  /*20610*/  LDL.LU R5, [R1+0xa4] ;  /* 0x0000a40001057983 */ /* 0x000ee40000300800 */
[----:B------:R-:W3:Y:S02]  /*20620*/  LDL.LU R6, [R1+0xa8] ;  /* 0x0000a80001067983 */ /* 0x000ee40000300800 */
[----:B------:R-:W3:Y:S01]  /*20630*/  LDL.LU R7, [R1+0xac] ;  /* 0x0000ac0001077983 */ /* 0x000ee20000300800 */
[----:B--2---:R-:W-:Y:S01]  /*20640*/  HMMA.16816.F32.BF16 R44, R44, R58, R48 ;  /* 0x0000003a2c2c723c */ /* 0x004fe20000041830 */
[----:B------:R-:W2:Y:S01]  /*20650*/  LDL.LU.64 R50, [R1+0x1b50] ;  /* 0x001b500001327983 */ /* 0x000ea20000300a00 */
[----:B------:R-:W2:Y:S11]  /*20660*/  LDL.LU.64 R48, [R1+0x1b48] ;  /* 0x001b480001307983 */ /* 0x000eb60000300a00 */
[----:B------:R-:W-:Y:S10]  /*20670*/  @!UPT UIADD3 URZ, URZ, URZ, URZ ;  /* 0x0000003f3f3ff290 */ /* 0x000ff4000fffe03f */
[----:B------:R-:W-:Y:S01]  /*20680*/  STL.64 [R1+0x4a0], R44 ;  /* 0x0004a02c01007387 */ /* 0x000fe20000100a00 */
[----:B------:R2:W-:Y:S02]  /*20690*/  STL.64 [R1+0x4a8], R46 ;  /* 0x0004a82e01007387 */ /* 0x0005e40000100a00 */
[C---:B--2---:R-:W-:Y:S01]  /*206a0*/  HMMA.16816.F32.BF16 R44, R48.reuse, R34, R36 ;  /* 0x00000022302c723c */ /* 0x044fe20000041824 */
[----:B------:R-:W2:Y:S11]  /*206b0*/  LDL.LU R36, [R1+0x70] ;  /* 0x0000700001247983 */ /* 0x000eb60000300800 */
[----:B------:R-:W-:Y:S11]  /*206c0*/  @!UPT UIADD3 URZ, URZ, URZ, URZ ;  /* 0x0000003f3f3ff290 */ /* 0x000ff6000fffe03f */
[----:B------:R-:W-:Y:S01]  /*206d0*/  STL.64 [R1+0x4f0], R44 ;  /* 0x0004f02c01007387 */ /* 0x000fe20000100a00 */
[----:B------:R-:W-:Y:S02]  /*206e0*/  STL.64 [R1+0x4f8], R46 ;  /* 0x0004f82e01007387 */ /* 0x000fe40000100a00 */
[----:B------:R-:W2:Y:S02]  /*206f0*/  LDL.LU R37, [R1+0x74] ;  /* 0x0000740001257983 */ /* 0x000ea40000300800 */
[----:B------:R-:W4:Y:S01]  /*20700*/  LDL.LU R38, [R1+0x78] ;  /* 0x0000780001267983 */ /* 0x000f220000300800 */
[----:B------:R-:W4:Y:S01]  /*20710*/  LDL.LU R39, [R1+0x7c] ;  /* 0x00007c0001277983 */ /* 0x000f220000300800 */
[C---:B------:R-:W-:Y:S08]  /*20720*/  HMMA.16816.F32.BF16 R40, R48.reuse, R30, R40 ;  /* 0x0000001e3028723c */ /* 0x040ff00000041828 */
[C---:B------:R-:W-:Y:S08]  /*20730*/  HMMA.16816.F32.BF16 R52, R48.reuse, R26, R52 ;  /* 0x0000001a3034723c */ /* 0x040ff00000041834 */
[C---:B------:R-:W-:Y:S01]  /*20740*/  HMMA.16816.F32.BF16 R16, R48.reuse, R22, R16 ;  /* 0x000000163010723c */ /* 0x040fe20000041810 */
[----:B----4-:R-:W-:Y:S01]  /*20750*/  STL.64 [R1+0x1af0], R38 ;  /* 0x001af02601007387 */ /* 0x010fe20000100a00 */
[----:B--2---:R0:W-:Y:S03]  /*20760*/  STL.64 [R1+0x1ae8], R36 ;  /* 0x001ae82401007387 */ /* 0x0041e60000100a00 */
[----:B0-----:R-:W2:Y:S01]  /*20770*/  LDL.LU R36, [R1+0x80] ;  /* 0x0000800001247983 */ /* 0x001ea20000300800 */
[----:B------:R-:W2:Y:S02]  /*20780*/  LDL.LU R37, [R1+0x84] ;  /* 0x0000840001257983 */ /* 0x000ea40000300800 */
[----:B------:R-:W2:Y:S02]  /*20790*/  LDL.LU R38, [R1+0x88] ;  /* 0x0000880001267983 */ /* 0x000ea40000300800 */
[----:B------:R-:W2:Y:S01]  /*207a0*/  LDL.LU R39, [R1+0x8c] ;  /* 0x00008c0001277983 */ /* 0x000ea20000300800 */
[----:B------:R-:W4:Y:S01]  /*207b0*/  LDL.LU R44, [R1+0x50] ;  /* 0x00005000012c7983 */ /* 0x000f220000300800 */
[----:B------:R-:W4:Y:S02]  /*207c0*/  LDL.LU R45, [R1+0x54] ;  /* 0x00005400012d7983 */ /* 0x000f240000300800 */
[----:B------:R-:W4:Y:S02]  /*207d0*/  LDL.LU R46, [R1+0x58] ;  /* 0x00005800012e7983 */ /* 0x000f240000300800 */
[----:B------:R-:W4:Y:S01]  /*207e0*/  LDL.LU R47, [R1+0x5c] ;  /* 0x00005c00012f7983 */ /* 0x000f220000300800 */
[----:B------:R0:W-:Y:S01]  /*207f0*/  STL.64 [R1+0x4e0], R40 ;  /* 0x0004e02801007387 */ /* 0x0001e20000100a00 */
[----:B------:R1:W-:Y:S03]  /*20800*/  STL.64 [R1+0x4e8], R42 ;  /* 0x0004e82a01007387 */ /* 0x0003e60000100a00 */
[----:B0-----:R-:W2:Y:S01]  /*20810*/  LDL.LU R40, [R1+0x180] ;  /* 0x0001800001287983 */ /* 0x001ea20000300800 */
[----:B------:R-:W2:Y:S02]  /*20820*/  LDL.LU R41, [R1+0x184] ;  /* 0x0001840001297983 */ /* 0x000ea40000300800 */
[----:B-1----:R-:W2:Y:S02]  /*20830*/  LDL.LU R42, [R1+0x188] ;  /* 0x00018800012a7983 */ /* 0x002ea40000300800 */
[----:B------:R-:W2:Y:S01]  /*20840*/  LDL.LU R43, [R1+0x18c] ;  /* 0x00018c00012b7983 */ /* 0x000ea20000300800 */
[----:B------:R0:W-:Y:S01]  /*20850*/  STL.64 [R1+0x4d0], R52 ;  /* 0x0004d03401007387 */ /* 0x0001e20000100a00 */
[----:B------:R1:W-:Y:S03]  /*20860*/  STL.64 [R1+0x4d8], R54 ;  /* 0x0004d83601007387 */ /* 0x0003e60000100a00 */
[----:B0-----:R-:W2:Y:S01]  /*20870*/  LDL.LU R52, [R1+0x350] ;  /* 0x0003500001347983 */ /* 0x001ea20000300800 */
[----:B------:R-:W2:Y:S02]  /*20880*/  LDL.LU R53, [R1+0x354] ;  /* 0x0003540001357983 */ /* 0x000ea40000300800 */
[----:B-1----:R-:W2:Y:S02]  /*20890*/  LDL.LU R54, [R1+0x358] ;  /* 0x0003580001367983 */ /* 0x002ea40000300800 */
[----:B------:R-:W2:Y:S01]  /*208a0*/  LDL.LU R55, [R1+0x35c] ;  /* 0x00035c0001377983 */ /* 0x000ea20000300800 */
[----:B------:R-:W-:Y:S01]  /*208b0*/  STL.64 [R1+0x4c0], R16 ;  /* 0x0004c01001007387 */ /* 0x000fe20000100a00 */
[----:B------:R0:W-:Y:S03]  /*208c0*/  STL.64 [R1+0x4c8], R18 ;  /* 0x0004c81201007387 */ /* 0x0001e60000100a00 */
[----:B0-----:R-:W2:Y:S01]  /*208d0*/  LDL.LU.64 R18, [R1+0x1b40] ;  /* 0x001b400001127983 */ /* 0x001ea20000300a00 */
[----:B------:R-:W3:Y:S01]  /*208e0*/  LDL.LU.64 R16, [R1+0x1b38] ;  /* 0x001b380001107983 */ /* 0x000ee20000300a00 */
[C---:B--2---:R-:W-:Y:S11]  /*208f0*/  HMMA.16816.F32.BF16 R12, R48.reuse, R18, R12 ;  /* 0x00000012300c723c */ /* 0x044ff6000004180c */
[----:B------:R-:W-:Y:S11]  /*20900*/  @!UPT UIADD3 URZ, URZ, URZ, URZ ;  /* 0x0000003f3f3ff290 */ /* 0x000ff6000fffe03f */
[----:B------:R-:W-:Y:S01]  /*20910*/  @!UPT UIADD3 URZ, URZ, URZ, URZ ;  /* 0x0000003f3f3ff290 */ /* 0x000fe2000fffe03f */
        /* <DEDUP_REMOVED lines=9> */
[----:B0-----:R-:W3:Y:S01]  /*209b0*/  LDL.LU.64 R10, [R1+0x1b20] ;  /* 0x001b2000010a7983 */ /* 0x001ee20000300a00 */
[----:B------:R-:W2:Y:S01]  /*209c0*/  LDL.LU.64 R8, [R1+0x1b18] ;  /* 0x001b180001087983 */ /* 0x000ea20000300a00 */
[C---:B---3--:R-:W-:Y:S11]  /*209d0*/  HMMA.16816.F32.BF16 R4, R48.reuse, R10, R4 ;  /* 0x0000000a3004723c */ /* 0x048ff60000041804 */
[----:B------:R-:W-:Y:S11]  /*209e0*/  @!UPT UIADD3 URZ, URZ, URZ, URZ ;  /* 0x0000003f3f3ff290 */ /* 0x000ff6000fffe03f */
[----:B------:R-:W-:Y:S01]  /*209f0*/  @!UPT UIADD3 URZ, URZ, URZ, URZ ;  /* 0x0000003f3f3ff290 */ /* 0x000fe2000fffe03f */
[----:B------:R-:W-:Y:S01]  /*20a00*/  STL.64 [R1+0xe0], R4 ;  /* 0x0000e00401007387 */ /* 0x000fe20000100a00 */
[----:B------:R0:W-:Y:S03]  /*20a10*/  STL.64 [R1+0xe8], R6 ;  /* 0x0000e80601007387 */ /* 0x0001e60000100a00 */
[----:B0-----:R-:W3:Y:S01]  /*20a20*/  LDL.LU.64 R6, [R1+0x1b10] ;  /* 0x001b100001067983 */ /* 0x001ee20000300a00 */
[----:B------:R-:W3:Y:S02]  /*20a30*/  LDL.LU.64 R4, [R1+0x1b08] ;  /* 0x001b080001047983 */ /* 0x000ee40000300a00 */
[----:B---3--:R-:W-:Y:S01]  /*20a40*/  HMMA.16816.F32.BF16 R48, R48, R58, R4 ;  /* 0x0000003a3030723c */ /* 0x008fe20000041804 */
[----:B------:R-:W3:Y:S01]  /*20a50*/  LDL.LU.64 R6, [R1+0x1b00] ;  /* 0x001b000001067983 */ /* 0x000ee20000300a00 */
[----:B------:R-:W3:Y:S11]  /*20a60*/  LDL.LU.64 R4, [R1+0x1af8] ;  /* 0x001af80001047983 */ /* 0x000ef60000300a00 */
[----:B------:R-:W-:Y:S10]  /*20a70*/  @!UPT UIADD3 URZ, URZ, URZ, URZ ;  /* 0x0000003f3f3ff290 */ /* 0x000ff4000fffe03f */
[----:B------:R0:W-:Y:S01]  /*20a80*/  STL.64 [R1+0xa0], R48 ;  /* 0x0000a03001007387 */ /* 0x0001e20000100a00 */
[----:B------:R1:W-:Y:S03]  /*20a90*/  STL.64 [R1+0xa8], R50 ;  /* 0x0000a83201007387 */ /* 0x0003e60000100a00 */
[----:B0-----:R-:W2:Y:S01]  /*20aa0*/  LDL.LU R48, [R1+0x230] ;  /* 0x0002300001307983 */ /* 0x001ea20000300800 */
[----:B------:R-:W2:Y:S02]  /*20ab0*/  LDL.LU R49, [R1+0x234] ;  /* 0x0002340001317983 */ /* 0x000ea40000300800 */
[----:B-1----:R-:W2:Y:S02]  /*20ac0*/  LDL.LU R50, [R1+0x238] ;  /* 0x0002380001327983 */ /* 0x002ea40000300800 */
[----:B------:R-:W2:Y:S01]  /*20ad0*/  LDL.LU R51, [R1+0x23c] ;  /* 0x00023c0001337983 */ /* 0x000ea20000300800 */
[C---:B---3--:R-:W-:Y:S11]  /*20ae0*/  HMMA.16816.F32.BF16 R36, R4.reuse, R34, R36 ;  /* 0x000000220424723c */ /* 0x048ff60000041824 */
        /* <DEDUP_REMOVED lines=8> */
[----:B0-----:R-:W2:Y:S01]  /*20b70*/  LDL.LU R32, [R1+0x60] ;  /* 0x0000600001207983 */ /* 0x001ea20000300800 */
[----:B------:R-:W2:Y:S02]  /*20b80*/  LDL.LU R33, [R1+0x64] ;  /* 0x0000640001217983 */ /* 0x000ea40000300800 */
[----:B------:R-:W2:Y:S02]  /*20b90*/  LDL.LU R34, [R1+0x68] ;  /* 0x0000680001227983 */ /* 0x000ea40000300800 */
[----:B------:R-:W2:Y:S01]  /*20ba0*/  LDL.LU R35, [R1+0x6c] ;  /* 0x00006c0001237983 */ /* 0x000ea20000300800 */
[----:B------:R-:W-:Y:S01]  /*20bb0*/  STL.64 [R1+0x1ad0], R30 ;  /* 0x001ad01e01007387 */ /* 0x000fe20000100a00 */
[----:B------:R-:W-:Y:S01]  /*20bc0*/  STL.64 [R1+0x1ac8], R28 ;  /* 0x001ac81c01007387 */ /* 0x000fe20000100a00 */
[C---:B---3--:R-:W-:Y:S11]  /*20bd0*/  HMMA.16816.F32.BF16 R36, R4.reuse, R30, R36 ;  /* 0x0000001e0424723c */ /* 0x048ff60000041824 */
[----:B------:R-:W-:Y:S11]  /*20be0*/  @!UPT UIADD3 URZ, URZ, URZ, URZ ;  /* 0x0000003f3f3ff290 */ /* 0x000ff6000fffe03f */
[----:B------:R-:W-:Y:S01]  /*20bf0*/  @!UPT UIADD3 URZ, URZ, URZ, URZ ;  /* 0x0000003f3f3ff290 */ /* 0x000fe2000fffe03f */
[----:B------:R-:W-:Y:S01]  /*20c00*/  STL.64 [R1+0xb0], R36 ;  /* 0x0000b02401007387 */ /* 0x000fe20000100a00 */
[----:B------:R0:W-:Y:S03]  /*20c10*/  STL.64 [R1+0xb8], R38 ;  /* 0x0000b82601007387 */ /* 0x0001e60000100a00 */
[----:B0-----:R-:W0:Y:S01]  /*20c20*/  S2R R39, SR_TID.X ;  /* 0x0000000000277919 */ /* 0x001e220000002100 */
[C---:B--2---:R-:W-:Y:S01]  /*20c30*/  HMMA.16816.F32.BF16 R28, R4.reuse, R26, R32 ;  /* 0x0000001a041c723c */ /* 0x044fe20000041820 */
[----:B------:R-:W-:Y:S02]  /*20c40*/  STL.64 [R1+0x1ac0], R26 ;  /* 0x001ac01a01007387 */ /* 0x000fe40000100a00 */
[----:B------:R4:W-:Y:S05]  /*20c50*/  STL.64 [R1+0x1ab8], R24 ;  /* 0x001ab81801007387 */ /* 0x0009ea0000100a00 */
[----:B----4-:R-:W-:Y:S01]  /*20c60*/  HMMA.16816.F32.BF16 R24, R4, R22, R44 ;  /* 0x000000160418723c */ /* 0x010fe2000004182c */
[----:B0-----:R-:W-:-:S06]  /*20c70*/  LOP3.LUT R38, R39, 0x7, RZ, 0xc0, !PT ;  /* 0x0000000727267812 */ /* 0x001fcc00078ec0ff */
[C---:B------:R-:W-:Y:S02]  /*20c80*/  IMAD.SHL.U32 R45, R39.reuse, 0x2, RZ ;  /* 0x00000002272d7824 */ /* 0x040fe400078e00ff */
[----:B------:R-:W-:Y:S02]  /*20c90*/  IMAD R47, R38, 0x110, RZ ;  /* 0x00000110262f7824 */ /* 0x000fe400078e02ff */
[----:B------:R-:W-:-:S04]  /*20ca0*/  IMAD.SHL.U32 R46, R39, 0x80, RZ ;  /* 0x00000080272e7824 */ /* 0x000fc800078e00ff */
[----:B------:R-:W-:Y:S01]  /*20cb0*/  STL.64 [R1+0x490], R28 ;  /* 0x0004901c01007387 */ /* 0x000fe20000100a00 */
[----:B------:R-:W-:-:S03]  /*20cc0*/  LOP3.LUT R47, R47, 0x10, R45, 0x78, !PT ;  /* 0x000000102f2f7812 */ /* 0x000fc600078e782d */
[----:B------:R-:W-:Y:S04]  /*20cd0*/  STL.64 [R1+0x498], R30 ;  /* 0x0004981e01007387 */ /* 0x000fe80000100a00 */
[----:B------:R-:W-:Y:S01]  /*20ce0*/  LDSM.16.MT88.4 R36, [R0+0x1080] ;  /* 0x001080000024783b */ /* 0x000fe20000004200 */
[----:B------:R-:W-:Y:S01]  /*20cf0*/  LOP3.LUT R47, R47, 0x800, R46, 0xf8, !PT ;  /* 0x000008002f2f7812 */ /* 0x000fe200078ef82e */
[----:B------:R-:W-:Y:S02]  /*20d00*/  STL.64 [R1+0x1ab0], R22 ;  /* 0x001ab01601007387 */ /* 0x000fe40000100a00 */
[----:B------:R-:W-:Y:S01]  /*20d10*/  STL.64 [R1+0x480], R24 ;  /* 0x0004801801007387 */ /* 0x000fe20000100a00 */
[----:B------:R-:W-:Y:S01]  /*20d20*/  LOP3.LUT R47, R47, 0x40, RZ, 0x3c, !PT ;  /* 0x000000402f2f7812 */ /* 0x000fe200078e3cff */
[----:B------:R-:W-:Y:S02]  /*20d30*/  STL.64 [R1+0x488], R26 ;  /* 0x0004881a01007387 */ /* 0x000fe40000100a00 */
[----:B------:R0:W-:Y:S02]  /*20d40*/  STL.64 [R1+0x1aa8], R20 ;  /* 0x001aa81401007387 */ /* 0x0001e40000100a00 */
[C---:B0-----:R-:W-:Y:S02]  /*20d50*/  HMMA.16816.F32.BF16 R20, R4.reuse, R18, R40 ;  /* 0x000000120414723c */ /* 0x041fe40000041828 */
[----:B------:R-:W0:Y:S02]  /*20d60*/  LDSM.16.MT88.4 R40, [R47+0x1000] ;  /* 0x001000002f28783b */ /* 0x000e240000004200 */
[----:B------:R-:W1:Y:S02]  /*20d70*/  LDSM.16.MT88.4 R44, [R47+0x1080] ;  /* 0x001080002f2c783b */ /* 0x000e640000004200 */
[----:B------:R-:W-:Y:S02]  /*20d80*/  STL.64 [R1+0x1aa0], R18 ;  /* 0x001aa01201007387 */ /* 0x000fe40000100a00 */
[----:B------:R2:W-:Y:S02]  /*20d90*/  STL.64 [R1+0x1a98], R16 ;  /* 0x001a981001007387 */ /* 0x0005e40000100a00 */
[C---:B--2---:R-:W-:Y:S11]  /*20da0*/  HMMA.16816.F32.BF16 R16, R4.reuse, R14, R48 ;  /* 0x0000000e0410723c */ /* 0x044ff60000041830 */
[----:B------:R-:W-:Y:S02]  /*20db0*/  @!UPT UIADD3 URZ, URZ, URZ, URZ ;  /* 0x0000003f3f3ff290 */ /* 0x000fe4000fffe03f */
[----:B------:R-:W-:Y:S01]  /*20dc0*/  STL.64 [R1+0x470], R20 ;  /* 0x0004701401007387 */ /* 0x000fe20000100a00 */
[----:B------:R-:W-:Y:S03]  /*20dd0*/  STL.64 [R1+0x478], R22 ;  /* 0x0004781601007387 */ /* 0x000fe60000100a00 */
[----:B0-----:R-:W-:Y:S01]  /*20de0*/  STL.64 [R1+0x1a60], R42 ;  /* 0x001a602a01007387 */ /* 0x001fe20000100a00 */
[----:B------:R-:W-:Y:S02]  /*20df0*/  STL.64 [R1+0x1a58], R40 ;  /* 0x001a582801007387 */ /* 0x000fe40000100a00 */
[----:B------:R-:W-:Y:S02]  /*20e00*/  STL.64 [R1+0x1a90], R14 ;  /* 0x001a900e01007387 */ /* 0x000fe40000100a00 */
[----:B------:R0:W-:Y:S02]  /*20e10*/  STL.64 [R1+0x1a88], R12 ;  /* 0x001a880c01007387 */ /* 0x0001e40000100a00 */
[----:B0-----:R-:W-:Y:S01]  /*20e20*/  HMMA.16816.F32.BF16 R12, R4, R10, R52 ;  /* 0x0000000a040c723c */ /* 0x001fe20000041834 */
[----:B------:R-:W-:Y:S01]  /*20e30*/  STL.64 [R1+0x460], R16 ;  /* 0x0004601001007387 */ /* 0x000fe20000100a00 */
[----:B------:R-:W-:Y:S02]  /*20e40*/  STL.64 [R1+0x468], R18 ;  /* 0x0004681201007387 */ /* 0x000fe40000100a00 */
[----:B-1----:R-:W-:Y:S02]  /*20e50*/  STL.64 [R1+0x1a30], R46 ;  /* 0x001a302e01007387 */ /* 0x002fe40000100a00 */
[----:B------:R-:W-:Y:S01]  /*20e60*/  STL.64 [R1+0x1a28], R44 ;  /* 0x001a282c01007387 */ /* 0x000fe20000100a00 */
[----:B------:R-:W-:Y:S01]  /*20e70*/  STL.64 [R1+0x1a80], R10 ;  /* 0x001a800a01007387 */ /* 0x000fe20000100a00 */
[----:B------:R-:W-:Y:S11]  /*20e80*/  STL.64 [R1+0x1a78], R8 ;  /* 0x001a780801007387 */ /* 0x000ff60000100a00 */
[----:B------:R-:W-:Y:S04]  /*20e90*/  @!UPT UIADD3 URZ, URZ, URZ, URZ ;  /* 0x0000003f3f3ff290 */ /* 0x000fe8000fffe03f */
[----:B------:R-:W-:Y:S01]  /*20ea0*/  STL.64 [R1+0x450], R12 ;  /* 0x0004500c01007387 */ /* 0x000fe20000100a00 */
[----:B------:R-:W-:Y:S02]  /*20eb0*/  STL.64 [R1+0x458], R14 ;  /* 0x0004580e01007387 */ /* 0x000fe40000100a00 */
[----:B------:R-:W2:Y:S02]  /*20ec0*/  LDL.LU R52, [R1+0x220] ;  /* 0x0002200001347983 */ /* 0x000ea40000300800 */
[----:B------:R-:W2:Y:S01]  /*20ed0*/  LDL.LU R53, [R1+0x224] ;  /* 0x0002240001357983 */ /* 0x000ea20000300800 */
[----:B------:R-:W3:Y:S01]  /*20ee0*/  LDL.LU R54, [R1+0x228] ;  /* 0x0002280001367983 */ /* 0x000ee20000300800 */
[----:B------:R-:W3:Y:S03]  /*20ef0*/  LDL.LU R55, [R1+0x22c] ;  /* 0x00022c0001377983 */ /* 0x000ee60000300800 */
[----:B---3--:R-:W-:Y:S01]  /*20f00*/  STL.64 [R1+0x1a40], R54 ;  /* 0x001a403601007387 */ /* 0x008fe20000100a00 */
[----:B--2---:R0:W-:Y:S03]  /*20f10*/  STL.64 [R1+0x1a38], R52 ;  /* 0x001a383401007387 */ /* 0x0041e60000100a00 */
[----:B0-----:R-:W2:Y:S01]  /*20f20*/  LDL.LU R52, [R1+0x320] ;  /* 0x0003200001347983 */ /* 0x001ea20000300800 */
[----:B------:R-:W2:Y:S02]  /*20f30*/  LDL.LU R53, [R1+0x324] ;  /* 0x0003240001357983 */ /* 0x000ea40000300800 */
[----:B------:R-:W3:Y:S02]  /*20f40*/  LDL.LU R54, [R1+0x328] ;  /* 0x0003280001367983 */ /* 0x000ee40000300800 */
[----:B------:R-:W3:Y:S01]  /*20f50*/  LDL.LU R55, [R1+0x32c] ;  /* 0x00032c0001377983 */ /* 0x000ee20000300800 */
[----:B------:R-:W4:Y:S01]  /*20f60*/  LDL.LU R40, [R1+0x2c0] ;  /* 0x0002c00001287983 */ /* 0x000f220000300800 */
[----:B------:R-:W4:Y:S02]  /*20f70*/  LDL.LU R41, [R1+0x2c4] ;  /* 0x0002c40001297983 */ /* 0x000f240000300800 */
[----:B------:R-:W2:Y:S02]  /*20f80*/  LDL.LU R42, [R1+0x2c8] ;  /* 0x0002c800012a7983 */ /* 0x000ea40000300800 */
[----:B------:R-:W2:Y:S01]  /*20f90*/  LDL.LU R43, [R1+0x2cc] ;  /* 0x0002cc00012b7983 */ /* 0x000ea20000300800 */
[----:B------:R-:W0:Y:S04]  /*20fa0*/  S2R R51, SR_TID.X ;  /* 0x0000000000337919 */ /* 0x000e280000002100 */
[----:B------:R-:W1:Y:S01]  /*20fb0*/  S2R R50, SR_TID.X ;  /* 0x0000000000327919 */ /* 0x000e620000002100 */
[----:B0-----:R-:W-:Y:S01]  /*20fc0*/  LOP3.LUT R51, R51, 0x7, RZ, 0xc0, !PT ;  /* 0x0000000733337812 */ /* 0x001fe200078ec0ff */
[----:B-1----:R-:W-:-:S04]  /*20fd0*/  IMAD.SHL.U32 R49, R50, 0x2, RZ ;  /* 0x0000000232317824 */ /* 0x002fc800078e00ff */
[----:B------:R-:W-:Y:S02]  /*20fe0*/  IMAD R51, R51, 0x110, RZ ;  /* 0x0000011033337824 */ /* 0x000fe400078e02ff */
[----:B------:R-:W-:-:S03]  /*20ff0*/  IMAD.SHL.U32 R50, R50, 0x80, RZ ;  /* 0x0000008032327824 */ /* 0x000fc600078e00ff */
[----:B------:R-:W-:Y:S01]  /*21000*/  LOP3.LUT R51, R51, 0x10, R49, 0x78, !PT ;  /* 0x0000001033337812 */ /* 0x000fe200078e7831 */
[----:B--2---:R-:W-:Y:S01]  /*21010*/  STL.64 [R1+0x1a70], R42 ;  /* 0x001a702a01007387 */ /* 0x004fe20000100a00 */
[----:B----4-:R0:W-:Y:S03]  /*21020*/  STL.64 [R1+0x1a68], R40 ;  /* 0x001a682801007387 */ /* 0x0101e60000100a00 */
        /* <DEDUP_REMOVED lines=8> */
[----:B------:R-:W2:Y:S01]  /*210b0*/  LDL.LU R16, [R1+0x390] ;  /* 0x0003900001107983 */ /* 0x000ea20000300800 */
[----:B------:R-:W2:Y:S02]  /*210c0*/  LDL.LU R17, [R1+0x394] ;  /* 0x0003940001117983 */ /* 0x000ea40000300800 */
[----:B------:R-:W2:Y:S02]  /*210d0*/  LDL.LU R18, [R1+0x398] ;  /* 0x0003980001127983 */ /* 0x000ea40000300800 */
[----:B------:R-:W2:Y:S01]  /*210e0*/  LDL.LU R19, [R1+0x39c] ;  /* 0x00039c0001137983 */ /* 0x000ea20000300800 */
[----:B------:R-:W2:Y:S01]  /*210f0*/  LDL.LU R32, [R1+0x340] ;  /* 0x0003400001207983 */ /* 0x000ea20000300800 */
[----:B------:R-:W2:Y:S02]  /*21100*/  LDL.LU R33, [R1+0x344] ;  /* 0x0003440001217983 */ /* 0x000ea40000300800 */
[----:B------:R-:W2:Y:S02]  /*21110*/  LDL.LU R34, [R1+0x348] ;  /* 0x0003480001227983 */ /* 0x000ea40000300800 */
[----:B------:R-:W2:Y:S01]  /*21120*/  LDL.LU R35, [R1+0x34c] ;  /* 0x00034c0001237983 */ /* 0x000ea20000300800 */
[----:B------:R-:W-:Y:S01]  /*21130*/  LOP3.LUT R51, R51, 0x800, R50, 0xf8, !PT ;  /* 0x0000080033337812 */ /* 0x000fe200078ef832 */
[----:B------:R-:W4:Y:S01]  /*21140*/  LDL.LU R20, [R1+0x3a0] ;  /* 0x0003a00001147983 */ /* 0x000f220000300800 */
[----:B------:R-:W4:Y:S02]  /*21150*/  LDL.LU R21, [R1+0x3a4] ;  /* 0x0003a40001157983 */ /* 0x000f240000300800 */
[----:B------:R-:W4:Y:S01]  /*21160*/  LDL.LU R22, [R1+0x3a8] ;  /* 0x0003a80001167983 */ /* 0x000f220000300800 */
[----:B------:R-:W-:Y:S01]  /*21170*/  LOP3.LUT R51, R51, 0x60, RZ, 0x3c, !PT ;  /* 0x0000006033337812 */ /* 0x000fe200078e3cff */
[----:B------:R-:W4:Y:S01]  /*21180*/  LDL.LU R23, [R1+0x3ac] ;  /* 0x0003ac0001177983 */ /* 0x000f220000300800 */
[----:B------:R-:W4:Y:S02]  /*21190*/  LDL.LU R28, [R1+0x3c0] ;  /* 0x0003c000011c7983 */ /* 0x000f240000300800 */
[----:B------:R-:W4:Y:S02]  /*211a0*/  LDL.LU R29, [R1+0x3c4] ;  /* 0x0003c400011d7983 */ /* 0x000f240000300800 */
[----:B------:R-:W4:Y:S01]  /*211b0*/  LDL.LU R30, [R1+0x3c8] ;  /* 0x0003c800011e7983 */ /* 0x000f220000300800 */
[----:B------:R-:W4:Y:S04]  /*211c0*/  LDL.LU R31, [R1+0x3cc] ;  /* 0x0003cc00011f7983 */ /* 0x000f280000300800 */
[----:B------:R-:W0:Y:S01]  /*211d0*/  LDSM.16.MT88.4 R48, [R51+0x1000] ;  /* 0x001000003330783b */ /* 0x000e220000004200 */
        /* <DEDUP_REMOVED lines=8> */
[----:B---3--:R-:W-:Y:S02]  /*21260*/  STL.64 [R1+0x1a50], R54 ;  /* 0x001a503601007387 */ /* 0x008fe40000100a00 */
[----:B------:R1:W-:Y:S02]  /*21270*/  STL.64 [R1+0x1a48], R52 ;  /* 0x001a483401007387 */ /* 0x0003e40000100a00 */
[----:B-1----:R-:W3:Y:S01]  /*21280*/  LDL.LU R52, [R1+0x330] ;  /* 0x0003300001347983 */ /* 0x002ee20000300800 */
[----:B------:R-:W3:Y:S02]  /*21290*/  LDL.LU R53, [R1+0x334] ;  /* 0x0003340001357983 */ /* 0x000ee40000300800 */
[----:B------:R-:W3:Y:S02]  /*212a0*/  LDL.LU R54, [R1+0x338] ;  /* 0x0003380001367983 */ /* 0x000ee40000300800 */
[----:B------:R-:W3:Y:S01]  /*212b0*/  LDL.LU R55, [R1+0x33c] ;  /* 0x00033c0001377983 */ /* 0x000ee20000300800 */
[----:B------:R-:W3:Y:S01]  /*212c0*/  LDL.LU R44, [R1+0x310] ;  /* 0x00031000012c7983 */ /* 0x000ee20000300800 */
[----:B------:R-:W3:Y:S02]  /*212d0*/  LDL.LU R45, [R1+0x314] ;  /* 0x00031400012d7983 */ /* 0x000ee40000300800 */
[----:B------:R-:W3:Y:S02]  /*212e0*/  LDL.LU R46, [R1+0x318] ;  /* 0x00031800012e7983 */ /* 0x000ee40000300800 */
[----:B------:R-:W3:Y:S01]  /*212f0*/  LDL.LU R47, [R1+0x31c] ;  /* 0x00031c00012f7983 */ /* 0x000ee20000300800 */
[----:B0-----:R-:W-:Y:S01]  /*21300*/  STL.64 [R1+0x19c0], R50 ;  /* 0x0019c03201007387 */ /* 0x001fe20000100a00 */
[----:B------:R0:W-:Y:S03]  /*21310*/  STL.64 [R1+0x19b8], R48 ;  /* 0x0019b83001007387 */ /* 0x0001e60000100a00 */
[----:B0-----:R-:W3:Y:S01]  /*21320*/  LDL.LU R48, [R1+0x2d0] ;  /* 0x0002d00001307983 */ /* 0x001ee20000300800 */
[----:B------:R-:W3:Y:S02]  /*21330*/  LDL.LU R49, [R1+0x2d4] ;  /* 0x0002d40001317983 */ /* 0x000ee40000300800 */
[----:B------:R-:W3:Y:S02]  /*21340*/  LDL.LU R50, [R1+0x2d8] ;  /* 0x0002d80001327983 */ /* 0x000ee40000300800 */
[----:B------:R-:W3:Y:S01]  /*21350*/  LDL.LU R51, [R1+0x2dc] ;  /* 0x0002dc0001337983 */ /* 0x000ee20000300800 */
[----:B--2---:R-:W-:Y:S01]  /*21360*/  HMMA.16816.F32.BF16 R4, R4, R58, R32 ;  /* 0x0000003a0404723c */ /* 0x004fe20000041820 */
[----:B------:R-:W4:Y:S01]  /*21370*/  LDL.LU.64 R34, [R1+0x1ae0] ;  /* 0x001ae00001227983 */ /* 0x000f220000300a00 */
[----:B------:R-:W2:Y:S11]  /*21380*/  LDL.LU.64 R32, [R1+0x1ad8] ;  /* 0x001ad80001207983 */ /* 0x000eb60000300a00 */
[----:B------:R-:W-:Y:S10]  /*21390*/  @!UPT UIADD3 URZ, URZ, URZ, URZ ;  /* 0x0000003f3f3ff290 */ /* 0x000ff4000fffe03f */
[----:B------:R-:W-:Y:S01]  /*213a0*/  STL.64 [R1+0x410], R4 ;  /* 0x0004100401007387 */ /* 0x000fe20000100a00 */
[----:B------:R0:W-:Y:S03]  /*213b0*/  STL.64 [R1+0x418], R6 ;  /* 0x0004180601007387 */ /* 0x0001e60000100a00 */
[----:B0-----:R-:W0:Y:S04]  /*213c0*/  S2R R7, SR_TID.X ;  /* 0x0000000000077919 */ /* 0x001e280000002100 */
[----:B------:R-:W1:Y:S01]  /*213d0*/  S2R R6, SR_TID.X ;  /* 0x0000000000067919 */ /* 0x000e620000002100 */
[----:B0-----:R-:W-:Y:S01]  /*213e0*/  LOP3.LUT R7, R7, 0x7, RZ, 0xc0, !PT ;  /* 0x0000000707077812 */ /* 0x001fe200078ec0ff */
[----:B-1----:R-:W-:-:S04]  /*213f0*/  IMAD.SHL.U32 R5, R6, 0x2, RZ ;  /* 0x0000000206057824 */ /* 0x002fc800078e00ff */
[----:B------:R-:W-:Y:S02]  /*21400*/  IMAD R7, R7, 0x110, RZ ;  /* 0x0000011007077824 */ /* 0x000fe400078e02ff */
[----:B------:R-:W-:-:S03]  /*21410*/  IMAD.SHL.U32 R6, R6, 0x80, RZ ;  /* 0x0000008006067824 */ /* 0x000fc600078e00ff */
[----:B------:R-:W-:-:S04]  /*21420*/  LOP3.LUT R7, R7, 0x10, R5, 0x78, !PT ;  /* 0x0000001007077812 */ /* 0x000fc800078e7805 */
[----:B------:R-:W-:-:S04]  /*21430*/  LOP3.LUT R7, R7, 0x800, R6, 0xf8, !PT ;  /* 0x0000080007077812 */ /* 0x000fc800078ef806 */
[----:B------:R-:W-:-:S06]  /*21440*/  LOP3.LUT R7, R7, 0x60, RZ, 0x3c, !PT ;  /* 0x0000006007077812 */ /* 0x000fcc00078e3cff */
[----:B------:R-:W0:Y:S04]  /*21450*/  LDSM.16.MT88.4 R4, [R7+0x1080] ;  /* 0x001080000704783b */ /* 0x000e280000004200 */
[----:B0-----:R-:W-:Y:S01]  /*21460*/  STL.64 [R1+0x1960], R6 ;  /* 0x0019600601007387 */ /* 0x001fe20000100a00 */
[----:B------:R0:W-:Y:S03]  /*21470*/  STL.64 [R1+0x1958], R4 ;  /* 0x0019580401007387 */ /* 0x0001e60000100a00 */
[----:B0-----:R-:W2:Y:S01]  /*21480*/  LDL.LU R4, [R1+0x2e0] ;  /* 0x0002e00001047983 */ /* 0x001ea20000300800 */
[----:B------:R-:W2:Y:S02]  /*21490*/  LDL.LU R5, [R1+0x2e4] ;  /* 0x0002e40001057983 */ /* 0x000ea40000300800 */
[----:B------:R-:W2:Y:S02]  /*214a0*/  LDL.LU R6, [R1+0x2e8] ;  /* 0x0002e80001067983 */ /* 0x000ea40000300800 */
[----:B------:R-:W2:Y:S01]  /*214b0*/  LDL.LU R7, [R1+0x2ec] ;  /* 0x0002ec0001077983 */ /* 0x000ea20000300800 */
[C---:B----4-:R-:W-:Y:S11]  /*214c0*/  HMMA.16816.F32.BF16 R28, R36.reuse, R34, R28 ;  /* 0x00000022241c723c */ /* 0x050ff6000004181c */
[----:B------:R-:W-:Y:S11]  /*214d0*/  @!UPT UIADD3 URZ, URZ, URZ, URZ ;  /* 0x0000003f3f3ff290 */ /* 0x000ff6000fffe03f */
[----:B------:R-:W-:Y:S01]  /*214e0*/  @!UPT UIADD3 URZ, URZ, URZ, URZ ;  /* 0x0000003f3f3ff290 */ /* 0x000fe2000fffe03f */
[----:B------:R-:W-:Y:S01]  /*214f0*/  STL.64 [R1+0x3c0], R28 ;  /* 0x0003c01c01007387 */ /* 0x000fe20000100a00 */
[----:B------:R0:W-:Y:S03]  /*21500*/  STL.64 [R1+0x3c8], R30 ;  /* 0x0003c81e01007387 */ /* 0x0001e60000100a00 */
[----:B0-----:R-:W4:Y:S01]  /*21510*/  LDL.LU.64 R30, [R1+0x1ad0] ;  /* 0x001ad000011e7983 */ /* 0x001f220000300a00 */
[----:B------:R-:W2:Y:S01]  /*21520*/  LDL.LU.64 R28, [R1+0x1ac8] ;  /* 0x001ac800011c7983 */ /* 0x000ea20000300a00 */
        /* <DEDUP_REMOVED lines=41> */
[----:B------:R-:W4:Y:S02]  /*217c0*/  LDL.LU.64 R40, [R1+0x1a68] ;  /* 0x001a680001287983 */ /* 0x000f240000300a00 */
[----:B----4-:R-:W-:Y:S01]  /*217d0*/  HMMA.16816.F32.BF16 R36, R36, R58, R40 ;  /* 0x0000003a2424723c */ /* 0x010fe20000041828 */
[----:B------:R-:W3:Y:S01]  /*217e0*/  LDL.LU.64 R42, [R1+0x1a60] ;  /* 0x001a6000012a7983 */ /* 0x000ee20000300a00 */
[----:B------:R-:W3:Y:S11]  /*217f0*/  LDL.LU.64 R40, [R1+0x1a58] ;  /* 0x001a580001287983 */ /* 0x000ef60000300a00 */
[----:B------:R-:W-:Y:S10]  /*21800*/  @!UPT UIADD3 URZ, URZ, URZ, URZ ;  /* 0x0000003f3f3ff290 */ /* 0x000ff4000fffe03f */
[----:B------:R0:W-:Y:S01]  /*21810*/  STL.64 [R1+0x230], R36 ;  /* 0x0002302401007387 */ /* 0x0001e20000100a00 */
[----:B------:R1:W-:Y:S03]  /*21820*/  STL.64 [R1+0x238], R38 ;  /* 0x0002382601007387 */ /* 0x0003e60000100a00 */
[----:B0-----:R-:W4:Y:S01]  /*21830*/  LDL.LU R36, [R1+0x2f0] ;  /* 0x0002f00001247983 */ /* 0x001f220000300800 */
[----:B------:R-:W4:Y:S02]  /*21840*/  LDL.LU R37, [R1+0x2f4] ;  /* 0x0002f40001257983 */ /* 0x000f240000300800 */
[----:B-1----:R-:W4:Y:S02]  /*21850*/  LDL.LU R38, [R1+0x2f8] ;  /* 0x0002f80001267983 */ /* 0x002f240000300800 */
[----:B------:R-:W4:Y:S01]  /*21860*/  LDL.LU R39, [R1+0x2fc] ;  /* 0x0002fc0001277983 */ /* 0x000f220000300800 */
[C---:B---3--:R-:W-:Y:S11]  /*21870*/  HMMA.16816.F32.BF16 R52, R40.reuse, R34, R52 ;  /* 0x000000222834723c */ /* 0x048ff60000041834 */
[----:B------:R-:W-:Y:S11]  /*21880*/  @!UPT UIADD3 URZ, URZ, URZ, URZ ;  /* 0x0000003f3f3ff290 */ /* 0x000ff6000fffe03f */
[----:B------:R-:W-:Y:S01]  /*21890*/  @!UPT UIADD3 URZ, URZ, URZ, URZ ;  /* 0x0000003f3f3ff290 */ /* 0x000fe2000fffe03f */
[----:B------:R-:W-:Y:S01]  /*218a0*/  STL.64 [R1+0x330], R52 ;  /* 0x0003303401007387 */ /* 0x000fe20000100a00 */
[----:B------:R0:W-:Y:S03]  /*218b0*/  STL.64 [R1+0x338], R54 ;  /* 0x0003383601007387 */ /* 0x0001e60000100a00 */
[----:B0-----:R-:W3:Y:S01]  /*218c0*/  LDL.LU.64 R54, [R1+0x1a50] ;  /* 0x001a500001367983 */ /* 0x001ee20000300a00 */
[----:B------:R-:W3:Y:S02]  /*218d0*/  LDL.LU.64 R52, [R1+0x1a48] ;  /* 0x001a480001347983 */ /* 0x000ee40000300a00 */
        /* <DEDUP_REMOVED lines=8> */
[----:B--2---:R0:W-:Y:S02]  /*21960*/  STL.64 [R1+0x1a18], R28 ;  /* 0x001a181c01007387 */ /* 0x0041e40000100a00 */
[----:B0-----:R-:W2:Y:S01]  /*21970*/  LDL.LU R28, [R1+0x300] ;  /* 0x00030000011c7983 */ /* 0x001ea20000300800 */
[----:B------:R-:W2:Y:S02]  /*21980*/  LDL.LU R29, [R1+0x304] ;  /* 0x00030400011d7983 */ /* 0x000ea40000300800 */
[----:B------:R-:W2:Y:S02]  /*21990*/  LDL.LU R30, [R1+0x308] ;  /* 0x00030800011e7983 */ /* 0x000ea40000300800 */
[----:B------:R-:W2:Y:S01]  /*219a0*/  LDL.LU R31, [R1+0x30c] ;  /* 0x00030c00011f7983 */ /* 0x000ea20000300800 */
[C---:B------:R-:W-:Y:S08]  /*219b0*/  HMMA.16816.F32.BF16 R44, R40.reuse, R26, R44 ;  /* 0x0000001a282c723c */ /* 0x040ff0000004182c */
[C---:B------:R-:W-:Y:S11]  /*219c0*/  HMMA.16816.F32.BF16 R4, R40.reuse, R14, R4 ;  /* 0x0000000e2804723c */ /* 0x040ff60000041804 */
[----:B------:R-:W-:Y:S04]  /*219d0*/  @!UPT UIADD3 URZ, URZ, URZ, URZ ;  /* 0x0000003f3f3ff290 */ /* 0x000fe8000fffe03f */
[----:B------:R-:W-:Y:S01]  /*219e0*/  STL.64 [R1+0x310], R44 ;  /* 0x0003102c01007387 */ /* 0x000fe20000100a00 */
[----:B------:R0:W-:Y:S03]  /*219f0*/  STL.64 [R1+0x318], R46 ;  /* 0x0003182e01007387 */ /* 0x0001e60000100a00 */
[----:B0-----:R-:W3:Y:S01]  /*21a00*/  LDL.LU.64 R46, [R1+0x1a30] ;  /* 0x001a3000012e7983 */ /* 0x001ee20000300a00 */
[----:B------:R-:W3:Y:S02]  /*21a10*/  LDL.LU.64 R44, [R1+0x1a28] ;  /* 0x001a2800012c7983 */ /* 0x000ee40000300a00 */
[----:B------:R-:W-:Y:S02]  /*21a20*/  STL.64 [R1+0x1a10], R26 ;  /* 0x001a101a01007387 */ /* 0x000fe40000100a00 */
[----:B------:R4:W-:Y:S02]  /*21a30*/  STL.64 [R1+0x1a08], R24 ;  /* 0x001a081801007387 */ /* 0x0009e40000100a00 */
[C---:B----4-:R-:W-:Y:S01]  /*21a40*/  HMMA.16816.F32.BF16 R24, R40.reuse, R18, R36 ;  /* 0x000000122818723c */ /* 0x050fe20000041824 */
[----:B------:R-:W-:Y:S07]  /*21a50*/  STL.64 [R1+0x1a00], R18 ;  /* 0x001a001201007387 */ /* 0x000fee0000100a00 */
[C---:B--2---:R-:W-:Y:S11]  /*21a60*/  HMMA.16816.F32.BF16 R28, R40.reuse, R22, R28 ;  /* 0x00000016281c723c */ /* 0x044ff6000004181c */
[----:B------:R-:W-:Y:S11]  /*21a70*/  @!UPT UIADD3 URZ, URZ, URZ, URZ ;  /* 0x0000003f3f3ff290 */ /* 0x000ff6000fffe03f */
[----:B------:R-:W-:Y:S01]  /*21a80*/  @!UPT UIADD3 URZ, URZ, URZ, URZ ;  /* 0x0000003f3f3ff290 */ /* 0x000fe2000fffe03f */
[----:B------:R-:W-:Y:S01]  /*21a90*/  STL.64 [R1+0x300], R28 ;  /* 0x0003001c01007387 */ /* 0x000fe20000100a00 */
[----:B------:R-:W-:Y:S02]  /*21aa0*/  STL.64 [R1+0x308], R30 ;  /* 0x0003081e01007387 */ /* 0x000fe40000100a00 */
[----:B------:R-:W-:Y:S02]  /*21ab0*/  STL.64 [R1+0x19f8], R16 ;  /* 0x0019f81001007387 */ /* 0x000fe40000100a00 */
[----:B------:R-:W-:Y:S01]  /*21ac0*/  STL.64 [R1+0x2f0], R24 ;  /* 0x0002f01801007387 */ /* 0x000fe20000100a00 */
[----:B------:R-:W-:Y:S01]  /*21ad0*/  STL.64 [R1+0x2f8], R26 ;  /* 0x0002f81a01007387 */ /* 0x000fe20000100a00 */
[----:B------:R-:W-:Y:S02]  /*21ae0*/  STL.64 [R1+0x19f0], R14 ;  /* 0x0019f00e01007387 */ /* 0x000fe40000100a00 */
[----:B------:R-:W-:Y:S02]  /*21af0*/  STL.64 [R1+0x19e8], R12 ;  /* 0x0019e80c01007387 */ /* 0x000fe40000100a00 */
[----:B------:R-:W-:Y:S01]  /*21b00*/  STL.64 [R1+0x250], R4 ;  /* 0x0002500401007387 */ /* 0x000fe20000100a00 */
[----:B------:R0:W-:Y:S02]  /*21b10*/  STL.64 [R1+0x258], R6 ;  /* 0x0002580601007387 */ /* 0x0001e40000100a00 */
[C---:B0-----:R-:W-:Y:S02]  /*21b20*/  HMMA.16816.F32.BF16 R4, R40.reuse, R10, R48 ;  /* 0x0000000a2804723c */ /* 0x041fe40000041830 */
[----:B------:R-:W-:Y:S01]  /*21b30*/  STL.64 [R1+0x19e0], R10 ;  /* 0x0019e00a01007387 */ /* 0x000fe20000100a00 */
[----:B------:R-:W-:Y:S11]  /*21b40*/  STL.64 [R1+0x19d8], R8 ;  /* 0x0019d80801007387 */ /* 0x000ff60000100a00 */
[----:B------:R-:W-:Y:S09]  /*21b50*/  @!UPT UIADD3 URZ, URZ, URZ, URZ ;  /* 0x0000003f3f3ff290 */ /* 0x000ff2000fffe03f */
[----:B------:R-:W-:Y:S01]  /*21b60*/  STL.64 [R1+0x240], R4 ;  /* 0x0002400401007387 */ /* 0x000fe20000100a00 */
[----:B------:R3:W-:Y:S02]  /*21b70*/  STL.64 [R1+0x248], R6 ;  /* 0x0002480601007387 */ /* 0x0007e40000100a00 */
[----:B---3--:R-:W-:Y:S01]  /*21b80*/  HMMA.16816.F32.BF16 R4, R40, R58, R52 ;  /* 0x0000003a2804723c */ /* 0x008fe20000041834 */
[----:B------:R-:W-:Y:S01]  /*21b90*/  STL.64 [R1+0x19d0], R58 ;  /* 0x0019d03a01007387 */ /* 0x000fe20000100a00 */
[----:B------:R-:W-:Y:S11]  /*21ba0*/  STL.64 [R1+0x19c8], R56 ;  /* 0x0019c83801007387 */ /* 0x000ff60000100a00 */
[----:B------:R-:W-:Y:S10]  /*21bb0*/  @!UPT UIADD3 URZ, URZ, URZ, URZ ;  /* 0x0000003f3f3ff290 */ /* 0x000ff4000fffe03f */
[----:B------:R0:W-:Y:S01]  /*21bc0*/  STL.64 [R1+0x180], R4 ;  /* 0x0001800401007387 */ /* 0x0001e20000100a00 */
[----:B------:R1:W-:Y:S03]  /*21bd0*/  STL.64 [R1+0x188], R6 ;  /* 0x0001880601007387 */ /* 0x0003e60000100a00 */
[----:B0-----:R-:W2:Y:S01]  /*21be0*/  LDL.LU R4, [R1+0x110] ;  /* 0x0001100001047983 */ /* 0x001ea20000300800 */
[----:B------:R-:W2:Y:S02]  /*21bf0*/  LDL.LU R5, [R1+0x114] ;  /* 0x0001140001057983 */ /* 0x000ea40000300800 */
[----:B-1----:R-:W3:Y:S02]  /*21c00*/  LDL.LU R6, [R1+0x118] ;  /* 0x0001180001067983 */ /* 0x002ee40000300800 */
[----:B------:R-:W3:Y:S02]  /*21c10*/  LDL.LU R7, [R1+0x11c] ;  /* 0x00011c0001077983 */ /* 0x000ee40000300800 */
[----:B---3--:R-:W-:Y:S01]  /*21c20*/  STL.64 [R1+0x1970], R6 ;  /* 0x0019700601007387 */ /* 0x008fe20000100a00 */
[----:B--2---:R0:W-:Y:S03]  /*21c30*/  STL.64 [R1+0x1968], R4 ;  /* 0x0019680401007387 */ /* 0x0041e60000100a00 */
[----:B0-----:R-:W2:Y:S01]  /*21c40*/  LDL.LU R4, [R1+0x120] ;  /* 0x0001200001047983 */ /* 0x001ea20000300800 */
[----:B------:R-:W2:Y:S02]  /*21c50*/  LDL.LU R5, [R1+0x124] ;  /* 0x0001240001057983 */ /* 0x000ea40000300800 */
[----:B------:R-:W3:Y:S02]  /*21c60*/  LDL.LU R6, [R1+0x128] ;  /* 0x0001280001067983 */ /* 0x000ee40000300800 */
        /* <DEDUP_REMOVED lines=49> */
[----:B---3--:R-:W-:Y:S01]  /*21f80*/  STL.64 [R1+0x19a0], R6 ;  /* 0x0019a00601007387 */ /* 0x008fe20000100a00 */
[----:B--2---:R0:W-:Y:S03]  /*21f90*/  STL.64 [R1+0x1998], R4 ;  /* 0x0019980401007387 */ /* 0x0041e60000100a00 */
[----:B0-----:R-:W2:Y:S01]  /*21fa0*/  LDL.LU R4, [R1+0x150] ;  /* 0x0001500001047983 */ /* 0x001ea20000300800 */
[----:B------:R-:W2:Y:S02]  /*21fb0*/  LDL.LU R5, [R1+0x154] ;  /* 0x0001540001057983 */ /* 0x000ea40000300800 */
[----:B------:R-:W3:Y:S02]  /*21fc0*/  LDL.LU R6, [R1+0x158] ;  /* 0x0001580001067983 */ /* 0x000ee40000300800 */
[----:B------:R-:W3:Y:S01]  /*21fd0*/  LDL.LU R7, [R1+0x15c] ;  /* 0x00015c0001077983 */ /* 0x000ee20000300800 */
[C---:B----4-:R-:W-:Y:S01]  /*21fe0*/  HMMA.16816.F32.BF16 R28, R44.reuse, R34, R28 ;  /* 0x000000222c1c723c */ /* 0x050fe2000004181c */
[----:B---3--:R-:W-:Y:S01]  /*21ff0*/  STL.64 [R1+0x19b0], R6 ;  /* 0x0019b00601007387 */ /* 0x008fe20000100a00 */
[----:B--2---:R0:W-:Y:S03]  /*22000*/  STL.64 [R1+0x19a8], R4 ;  /* 0x0019a80401007387 */ /* 0x0041e60000100a00 */
[----:B0-----:R-:W2:Y:S01]  /*22010*/  LDL.LU R4, [R1+0x160] ;  /* 0x0001600001047983 */ /* 0x001ea20000300800 */
[----:B------:R-:W2:Y:S02]  /*22020*/  LDL.LU R5, [R1+0x164] ;  /* 0x0001640001057983 */ /* 0x000ea40000300800 */
[----:B------:R-:W2:Y:S02]  /*22030*/  LDL.LU R6, [R1+0x168] ;  /* 0x0001680001067983 */ /* 0x000ea40000300800 */
[----:B------:R-:W2:Y:S01]  /*22040*/  LDL.LU R7, [R1+0x16c] ;  /* 0x00016c0001077983 */ /* 0x000ea20000300800 */
[----:B------:R-:W3:Y:S01]  /*22050*/  LDL.LU R52, [R1+0x20] ;  /* 0x0000200001347983 */ /* 0x000ee20000300800 */
[----:B------:R-:W3:Y:S02]  /*22060*/  LDL.LU R53, [R1+0x24] ;  /* 0x0000240001357983 */ /* 0x000ee40000300800 */
[----:B------:R-:W3:Y:S02]  /*22070*/  LDL.LU R54, [R1+0x28] ;  /* 0x0000280001367983 */ /* 0x000ee40000300800 */
[----:B------:R-:W3:Y:S07]  /*22080*/  LDL.LU R55, [R1+0x2c] ;  /* 0x00002c0001377983 */ /* 0x000eee0000300800 */
        /* <DEDUP_REMOVED lines=10> */
[C---:B------:R-:W-:Y:S01]  /*22130*/  HMMA.16816.F32.BF16 R16, R44.reuse, R22, R16 ;  /* 0x000000162c10723c */ /* 0x040fe20000041810 */
[----:B------:R-:W2:Y:S07]  /*22140*/  LDL.LU.64 R24, [R1+0x1a08] ;  /* 0x001a080001187983 */ /* 0x000eae0000300a00 */
[C---:B----4-:R-:W-:Y:S11]  /*22150*/  HMMA.16816.F32.BF16 R36, R44.reuse, R26, R36 ;  /* 0x0000001a2c24723c */ /* 0x050ff60000041824 */
[----:B------:R-:W-:Y:S11]  /*22160*/  @!UPT UIADD3 URZ, URZ, URZ, URZ ;  /* 0x0000003f3f3ff290 */ /* 0x000ff6000fffe03f */
[----:B------:R-:W-:Y:S01]  /*22170*/  @!UPT UIADD3 URZ, URZ, URZ, URZ ;  /* 0x0000003f3f3ff290 */ /* 0x000fe2000fffe03f */
[----:B------:R0:W-:Y:S01]  /*22180*/  STL.64 [R1+0x60], R36 ;  /* 0x0000602401007387 */ /* 0x0001e20000100a00 */
[----:B------:R1:W-:Y:S03]  /*22190*/  STL.64 [R1+0x68], R38 ;  /* 0x0000682601007387 */ /* 0x0003e60000100a00 */
[----:B0-----:R-:W4:Y:S01]  /*221a0*/  LDL.LU R36, [R1] ;  /* 0x0000000001247983 */ /* 0x001f220000300800 */
[----:B------:R-:W4:Y:S02]  /*221b0*/  LDL.LU R37, [R1+0x4] ;  /* 0x0000040001257983 */ /* 0x000f240000300800 */
[----:B-1----:R-:W4:Y:S02]  /*221c0*/  LDL.LU R38, [R1+0x8] ;  /* 0x0000080001267983 */ /* 0x002f240000300800 */
[----:B------:R-:W4:Y:S01]  /*221d0*/  LDL.LU R39, [R1+0xc] ;  /* 0x00000c0001277983 */ /* 0x000f220000300800 */
        /* <DEDUP_REMOVED lines=25> */
[----:B--2---:R-:W-:Y:S02]  /*22370*/  HMMA.16816.F32.BF16 R44, R44, R58, R48 ;  /* 0x0000003a2c2c723c */ /* 0x004fe40000041830 */
[----:B------:R-:W2:Y:S01]  /*22380*/  LDL.LU.64 R50, [R1+0x19c0] ;  /* 0x0019c00001327983 */ /* 0x000ea20000300a00 */
[----:B------:R-:W2:Y:S11]  /*22390*/  LDL.LU.64 R48, [R1+0x19b8] ;  /* 0x0019b80001307983 */ /* 0x000eb60000300a00 */
[----:B------:R-:W-:Y:S09]  /*223a0*/  @!UPT UIADD3 URZ, URZ, URZ, URZ ;  /* 0x0000003f3f3ff290 */ /* 0x000ff2000fffe03f */
[----:B------:R0:W-:Y:S01]  /*223b0*/  STL.64 [R1+0x1b0], R44 ;  /* 0x0001b02c01007387 */ /* 0x0001e20000100a00 */
[----:B------:R1:W-:Y:S03]  /*223c0*/  STL.64 [R1+0x1b8], R46 ;  /* 0x0001b82e01007387 */ /* 0x0003e60000100a00 */
[----:B0-----:R-:W3:Y:S01]  /*223d0*/  LDL.LU R44, [R1+0x40] ;  /* 0x00004000012c7983 */ /* 0x001ee20000300800 */
[----:B------:R-:W3:Y:S02]  /*223e0*/  LDL.LU R45, [R1+0x44] ;  /* 0x00004400012d7983 */ /* 0x000ee40000300800 */
[----:B-1----:R-:W3:Y:S02]  /*223f0*/  LDL.LU R46, [R1+0x48] ;  /* 0x00004800012e7983 */ /* 0x002ee40000300800 */
[----:B------:R-:W3:Y:S01]  /*22400*/  LDL.LU R47, [R1+0x4c] ;  /* 0x00004c00012f7983 */ /* 0x000ee20000300800 */
[C---:B--2---:R-:W-:Y:S08]  /*22410*/  HMMA.16816.F32.BF16 R40, R48.reuse, R34, R40 ;  /* 0x000000223028723c */ /* 0x044ff00000041828 */
[C---:B------:R-:W-:Y:S11]  /*22420*/  HMMA.16816.F32.BF16 R4, R48.reuse, R30, R4 ;  /* 0x0000001e3004723c */ /* 0x040ff60000041804 */
[----:B------:R-:W-:Y:S04]  /*22430*/  @!UPT UIADD3 URZ, URZ, URZ, URZ ;  /* 0x0000003f3f3ff290 */ /* 0x000fe8000fffe03f */
[----:B------:R0:W-:Y:S01]  /*22440*/  STL.64 [R1+0x530], R40 ;  /* 0x0005302801007387 */ /* 0x0001e20000100a00 */
[----:B------:R1:W-:Y:S03]  /*22450*/  STL.64 [R1+0x538], R42 ;  /* 0x0005382a01007387 */ /* 0x0003e60000100a00 */
[----:B0-----:R-:W2:Y:S01]  /*22460*/  LDL.LU R40, [R1+0x1a0] ;  /* 0x0001a00001287983 */ /* 0x001ea20000300800 */
[----:B------:R-:W2:Y:S02]  /*22470*/  LDL.LU R41, [R1+0x1a4] ;  /* 0x0001a40001297983 */ /* 0x000ea40000300800 */
[----:B-1----:R-:W2:Y:S02]  /*22480*/  LDL.LU R42, [R1+0x1a8] ;  /* 0x0001a800012a7983 */ /* 0x002ea40000300800 */
[----:B------:R-:W-:Y:S01]  /*22490*/  STL.64 [R1+0x520], R4 ;  /* 0x0005200401007387 */ /* 0x000fe20000100a00 */
[----:B------:R0:W-:Y:S04]  /*224a0*/  STL.64 [R1+0x528], R6 ;  /* 0x0005280601007387 */ /* 0x0001e80000100a00 */
        /* <DEDUP_REMOVED lines=37> */
[----:B---3--:R-:W-:Y:S01]  /*22700*/  HMMA.16816.F32.BF16 R48, R48, R58, R44 ;  /* 0x0000003a3030723c */ /* 0x008fe2000004182c */
[----:B------:R-:W3:Y:S11]  /*22710*/  LDL.LU R44, [R1+0x3d0] ;  /* 0x0003d000012c7983 */ /* 0x000ef60000300800 */
[----:B------:R-:W-:Y:S11]  /*22720*/  @!UPT UIADD3 URZ, URZ, URZ, URZ ;  /* 0x0000003f3f3ff290 */ /* 0x000ff6000fffe03f */
[----:B------:R-:W-:Y:S01]  /*22730*/  STL.64 [R1+0x440], R48 ;  /* 0x0004403001007387 */ /* 0x000fe20000100a00 */
[----:B------:R-:W-:Y:S02]  /*22740*/  STL.64 [R1+0x448], R50 ;  /* 0x0004483201007387 */ /* 0x000fe40000100a00 */
[----:B------:R-:W3:Y:S02]  /*22750*/  LDL.LU R45, [R1+0x3d4] ;  /* 0x0003d400012d7983 */ /* 0x000ee40000300800 */
[----:B------:R-:W3:Y:S01]  /*22760*/  LDL.LU R46, [R1+0x3d8] ;  /* 0x0003d800012e7983 */ /* 0x000ee20000300800 */
[----:B------:R-:W3:Y:S01]  /*22770*/  LDL.LU R47, [R1+0x3dc] ;  /* 0x0003dc00012f7983 */ /* 0x000ee20000300800 */
[----:B--2---:R-:W-:Y:S11]  /*22780*/  HMMA.16816.F32.BF16 R52, R4, R34, R52 ;  /* 0x000000220434723c */ /* 0x004ff60000041834 */
[----:B------:R-:W-:Y:S11]  /*22790*/  @!UPT UIADD3 URZ, URZ, URZ, URZ ;  /* 0x0000003f3f3ff290 */ /* 0x000ff6000fffe03f */
[----:B------:R-:W-:Y:S01]  /*227a0*/  @!UPT UIADD3 URZ, URZ, URZ, URZ ;  /* 0x0000003f3f3ff290 */ /* 0x000fe2000fffe03f */
[----:B------:R-:W-:Y:S01]  /*227b0*/  STL.64 [R1+0x400], R52 ;  /* 0x0004003401007387 */ /* 0x000fe20000100a00 */
[----:B------:R0:W-:Y:S03]  /*227c0*/  STL.64 [R1+0x408], R54 ;  /* 0x0004083601007387 */ /* 0x0001e60000100a00 */
[----:B0-----:R-:W2:Y:S01]  /*227d0*/  LDL.LU.64 R54, [R1+0x1950] ;  /* 0x0019500001367983 */ /* 0x001ea20000300a00 */
[----:B------:R-:W2:Y:S02]  /*227e0*/  LDL.LU.64 R52, [R1+0x1948] ;  /* 0x0019480001347983 */ /* 0x000ea40000300a00 */
[----:B------:R0:W-:Y:S02]  /*227f0*/  STL.64 [R1+0x1930], R32 ;  /* 0x0019302001007387 */ /* 0x0001e40000100a00 */
[----:B0-----:R-:W3:Y:S01]  /*22800*/  LDL.LU R32, [R1+0x10] ;  /* 0x0000100001207983 */ /* 0x001ee20000300800 */
[----:B------:R-:W3:Y:S02]  /*22810*/  LDL.LU R33, [R1+0x14] ;  /* 0x0000140001217983 */ /* 0x000ee40000300800 */
[----:B------:R-:W3:Y:S02]  /*22820*/  LDL.LU R34, [R1+0x18] ;  /* 0x0000180001227983 */ /* 0x000ee40000300800 */
[----:B------:R-:W3:Y:S02]  /*22830*/  LDL.LU R35, [R1+0x1c] ;  /* 0x00001c0001237983 */ /* 0x000ee40000300800 */
[----:B------:R-:W-:-:S02]  /*22840*/  IMAD.MOV.U32 R43, RZ, RZ, R24 ;  /* 0x000000ffff2b7224 */ /* 0x000fc400078e0018 */
[----:B------:R-:W0:Y:S04]  /*22850*/  S2R R24, SR_TID.X ;  /* 0x0000000000187919 */ /* 0x000e280000002100 */
[----:B------:R-:W1:Y:S01]  /*22860*/  S2R R51, SR_TID.X ;  /* 0x0000000000337919 */ /* 0x000e620000002100 */
[----:B0-----:R-:W-:Y:S01]  /*22870*/  LOP3.LUT R24, R24, 0x7, RZ, 0xc0, !PT ;  /* 0x0000000718187812 */ /* 0x001fe200078ec0ff */
[----:B-1----:R-:W-:-:S04]  /*22880*/  IMAD.SHL.U32 R51, R51, 0x2, RZ ;  /* 0x0000000233337824 */ /* 0x002fc800078e00ff */
[----:B------:R-:W-:-:S05]  /*22890*/  IMAD R24, R24, 0x90, RZ ;  /* 0x0000009018187824 */ /* 0x000fca00078e02ff */
[----:B------:R-:W-:-:S04]  /*228a0*/  LOP3.LUT R24, R24, 0x30, R51, 0x78, !PT ;  /* 0x0000003018187812 */ /* 0x000fc800078e7833 */
[----:B------:R-:W-:Y:S01]  /*228b0*/  LOP3.LUT R24, R24, 0x40, RZ, 0x3c, !PT ;  /* 0x0000004018187812 */ /* 0x000fe200078e3cff */
[C---:B----4-:R-:W-:Y:S08]  /*228c0*/  HMMA.16816.F32.BF16 R36, R4.reuse, R26, R36 ;  /* 0x0000001a0424723c */ /* 0x050ff00000041824 */
[C---:B------:R-:W-:Y:S08]  /*228d0*/  HMMA.16816.F32.BF16 R40, R4.reuse, R18, R40 ;  /* 0x000000120428723c */ /* 0x040ff00000041828 */
[C---:B--2---:R-:W-:Y:S01]  /*228e0*/  HMMA.16816.F32.BF16 R48, R4.reuse, R22, R52 ;  /* 0x000000160430723c */ /* 0x044fe20000041834 */
[----:B------:R-:W0:Y:S07]  /*228f0*/  LDSM.16.M88.4 R52, [R24+0x4000] ;  /* 0x004000001834783b */ /* 0x000e2e0000000200 */
[----:B---3--:R-:W-:Y:S11]  /*22900*/  HMMA.16816.F32.BF16 R32, R4, R30, R32 ;  /* 0x0000001e0420723c */ /* 0x008ff60000041820 */
[----:B------:R-:W-:Y:S11]  /*22910*/  @!UPT UIADD3 URZ, URZ, URZ, URZ ;  /* 0x0000003f3f3ff290 */ /* 0x000ff6000fffe03f */
[----:B------:R-:W-:Y:S01]  /*22920*/  @!UPT UIADD3 URZ, URZ, URZ, URZ ;  /* 0x0000003f3f3ff290 */ /* 0x000fe2000fffe03f */
[----:B------:R1:W-:Y:S01]  /*22930*/  STL.64 [R1+0x3f0], R32 ;  /* 0x0003f02001007387 */ /* 0x0003e20000100a00 */
[----:B------:R2:W-:Y:S03]  /*22940*/  STL.64 [R1+0x3f8], R34 ;  /* 0x0003f82201007387 */ /* 0x0005e60000100a00 */
[----:B-1----:R-:W3:Y:S01]  /*22950*/  LDL.LU R32, [R1+0x3e0] ;  /* 0x0003e00001207983 */ /* 0x002ee20000300800 */
[----:B------:R-:W3:Y:S02]  /*22960*/  LDL.LU R33, [R1+0x3e4] ;  /* 0x0003e40001217983 */ /* 0x000ee40000300800 */
[----:B--2---:R-:W3:Y:S02]  /*22970*/  LDL.LU R34, [R1+0x3e8] ;  /* 0x0003e80001227983 */ /* 0x004ee40000300800 */
[----:B------:R-:W-:Y:S02]  /*22980*/  IMAD.MOV.U32 R35, RZ, RZ, R2 ;  /* 0x000000ffff237224 */ /* 0x000fe400078e0002 */
[----:B------:R-:W2:Y:S01]  /*22990*/  LDL.LU R2, [R1+0x1940] ;  /* 0x0019400001027983 */ /* 0x000ea20000300800 */
[----:B------:R1:W-:Y:S02]  /*229a0*/  STL.64 [R1+0x40], R36 ;  /* 0x0000402401007387 */ /* 0x0003e40000100a00 */
[----:B------:R4:W-:Y:S02]  /*229b0*/  STL.64 [R1+0x48], R38 ;  /* 0x0000482601007387 */ /* 0x0009e40000100a00 */
[----:B-1----:R-:W-:-:S02]  /*229c0*/  IMAD.MOV.U32 R36, RZ, RZ, R16 ;  /* 0x000000ffff247224 */ /* 0x002fc400078e0010 */
[----:B------:R-:W3:Y:S01]  /*229d0*/  LDL.LU R16, [R1+0x193c] ;  /* 0x00193c0001107983 */ /* 0x000ee20000300800 */
[----:B------:R-:W-:Y:S02]  /*229e0*/  STL.64 [R1+0x30], R48 ;  /* 0x0000303001007387 */ /* 0x000fe40000100a00 */
[----:B------:R-:W-:Y:S02]  /*229f0*/  STL.64 [R1+0x38], R50 ;  /* 0x0000383201007387 */ /* 0x000fe40000100a00 */
[----:B------:R-:W-:Y:S02]  /*22a00*/  IMAD.MOV.U32 R37, RZ, RZ, R17 ;  /* 0x000000ffff257224 */ /* 0x000fe400078e0011 */
[----:B------:R-:W3:Y:S01]  /*22a10*/  LDL.LU R17, [R1+0x1938] ;  /* 0x0019380001117983 */ /* 0x000ee20000300800 */
[----:B----4-:R-:W4:Y:S02]  /*22a20*/  LDL.LU R38, [R1+0x2a8] ;  /* 0x0002a80001267983 */ /* 0x010f240000300800 */
[----:B------:R-:W4:Y:S02]  /*22a30*/  LDL.LU R39, [R1+0x2ac] ;  /* 0x0002ac0001277983 */ /* 0x000f240000300800 */
[----:B0-----:R-:W-:Y:S01]  /*22a40*/  STL [R1+0x16d0], R54 ;  /* 0x0016d03601007387 */ /* 0x001fe20000100800 */
[----:B------:R-:W-:Y:S01]  /*22a50*/  STL [R1+0x16cc], R55 ;  /* 0x0016cc3701007387 */ /* 0x000fe20000100800 */
[----:B------:R0:W-:Y:S02]  /*22a60*/  STL.64 [R1+0x20], R40 ;  /* 0x0000202801007387 */ /* 0x0001e40000100a00 */
[----:B------:R1:W-:Y:S02]  /*22a70*/  STL.64 [R1+0x28], R42 ;  /* 0x0000282a01007387 */ /* 0x0003e40000100a00 */
[----:B------:R-:W3:Y:S01]  /*22a80*/  LDL.LU R18, [R1+0x2b8] ;  /* 0x0002b80001127983 */ /* 0x000ee20000300800 */
[----:B------:R-:W3:Y:S01]  /*22a90*/  LDL.LU R19, [R1+0x2bc] ;  /* 0x0002bc0001137983 */ /* 0x000ee20000300800 */
[----:B0-----:R-:W-:-:S02]  /*22aa0*/  IMAD.MOV.U32 R40, RZ, RZ, R21 ;  /* 0x000000ffff287224 */ /* 0x001fc400078e0015 */
[----:B------:R-:W-:Y:S02]  /*22ab0*/  IMAD.MOV.U32 R41, RZ, RZ, R20 ;  /* 0x000000ffff297224 */ /* 0x000fe400078e0014 */
[----:B------:R-:W0:Y:S01]  /*22ac0*/  LDSM.16.M88.4 R20, [R24+0x4400] ;  /* 0x004400001814783b */ /* 0x000e220000000200 */
[----:B-1----:R-:W-:Y:S02]  /*22ad0*/  IMAD.MOV.U32 R42, RZ, RZ, R13 ;  /* 0x000000ffff2a7224 */ /* 0x002fe400078e000d */
[----:B------:R-:W-:Y:S01]  /*22ae0*/  IMAD.MOV.U32 R43, RZ, RZ, R12 ;  /* 0x000000ffff2b7224 */ /* 0x000fe200078e000c */
[C---:B------:R-:W-:Y:S01]  /*22af0*/  HMMA.16816.F32.BF16 R44, R4.reuse, R10, R44 ;  /* 0x0000000a042c723c */ /* 0x040fe2000004182c */
[----:B0-----:R-:W-:Y:S01]  /*22b00*/  STL [R1+0x16c4], R22 ;  /* 0x0016c41601007387 */ /* 0x001fe20000100800 */
[----:B------:R-:W-:Y:S03]  /*22b10*/  STL [R1+0x16c0], R23 ;  /* 0x0016c01701007387 */ /* 0x000fe60000100800 */
[----:B--2---:R-:W4:Y:S03]  /*22b20*/  LDSM.16.MT88.4 R48, [R2+0x2000] ;  /* 0x002000000230783b */ /* 0x004f260000004200 */
[----:B---3--:R-:W-:Y:S01]  /*22b30*/  HMMA.16816.F32.BF16 R12, R4, R14, R16 ;  /* 0x0000000e040c723c */ /* 0x008fe20000041810 */
[----:B------:R-:W-:Y:S11]  /*22b40*/  LDSM.16.M88.4 R16, [R24+0x4800] ;  /* 0x004800001810783b */ /* 0x000ff60000000200 */
[----:B------:R-:W-:Y:S11]  /*22b50*/  @!UPT UIADD3 URZ, URZ, URZ, URZ ;  /* 0x0000003f3f3ff290 */ /* 0x000ff6000fffe03f */
[----:B------:R-:W-:Y:S01]  /*22b60*/  STL.64 [R1+0x10], R12 ;  /* 0x0000100c01007387 */ /* 0x000fe20000100a00 */
[----:B------:R-:W-:Y:S02]  /*22b70*/  STL.64 [R1+0x18], R14 ;  /* 0x0000180e01007387 */ /* 0x000fe40000100a00 */
[----:B------:R-:W-:Y:S02]  /*22b80*/  STL.64 [R1], R44 ;  /* 0x0000002c01007387 */ /* 0x000fe40000100a00 */
[----:B------:R0:W-:Y:S01]  /*22b90*/  STL.64 [R1+0x8], R46 ;  /* 0x0000082e01007387 */ /* 0x0001e20000100a00 */
[C---:B----4-:R-:W-:Y:S08]  /*22ba0*/  HMMA.16816.F32.BF16 R36, R48.reuse, R52, R36 ;  /* 0x000000343024723c */ /* 0x050ff00000041824 */
[----:B------:R-:W-:Y:S01]  /*22bb0*/  HMMA.16816.F32.BF16 R40, R48, R20, R40 ;  /* 0x000000143028723c */ /* 0x000fe20000041828 */
[----:B------:R-:W-:Y:S01]  /*22bc0*/  LDSM.16.M88.4 R12, [R24+0x4c00] ;  /* 0x004c0000180c783b */ /* 0x000fe20000000200 */
[----:B0-----:R-:W-:-:S02]  /*22bd0*/  IMAD.MOV.U32 R46, RZ, RZ, R9 ;  /* 0x000000ffff2e7224 */ /* 0x001fc400078e0009 */
[----:B------:R-:W-:Y:S02]  /*22be0*/  IMAD.MOV.U32 R47, RZ, RZ, R8 ;  /* 0x000000ffff2f7224 */ /* 0x000fe400078e0008 */
[----:B------:R-:W0:Y:S01]  /*22bf0*/  LDSM.16.M88.4 R8, [R24+0x5000] ;  /* 0x005000001808783b */ /* 0x000e220000000200 */
[----:B------:R-:W-:Y:S02]  /*22c00*/  IMAD.MOV.U32 R44, RZ, RZ, R57 ;  /* 0x000000ffff2c7224 */ /* 0x000fe400078e0039 */
[----:B------:R-:W-:Y:S02]  /*22c10*/  IMAD.MOV.U32 R45, RZ, RZ, R56 ;  /* 0x000000ffff2d7224 */ /* 0x000fe400078e0038 */
[----:B------:R-:W-:Y:S01]  /*22c20*/  HMMA.16816.F32.BF16 R56, R4, R58, R32 ;  /* 0x0000003a0438723c */ /* 0x000fe20000041820 */
[----:B------:R-:W1:Y:S04]  /*22c30*/  LDSM.16.M88.4 R4, [R24+0x5400] ;  /* 0x005400001804783b */ /* 0x000e680000000200 */
[----:B0-----:R-:W-:Y:S01]  /*22c40*/  STL [R1+0x16c8], R10 ;  /* 0x0016c80a01007387 */ /* 0x001fe20000100800 */
[----:B------:R-:W-:Y:S02]  /*22c50*/  STL [R1+0x169c], R11 ;  /* 0x00169c0b01007387 */ /* 0x000fe40000100800 */
[----:B------:R-:W2:Y:S11]  /*22c60*/  LDL.LU.64 R32, [R1+0x1930] ;  /* 0x0019300001207983 */ /* 0x000eb60000300a00 */
[----:B------:R-:W-:Y:S04]  /*22c70*/  @!UPT UIADD3 URZ, URZ, URZ, URZ ;  /* 0x0000003f3f3ff290 */ /* 0x000fe8000fffe03f */
[----:B------:R-:W-:Y:S01]  /*22c80*/  STL.64 [R1+0x16e0], R58 ;  /* 0x0016e03a01007387 */ /* 0x000fe20000100a00 */
[----:B------:R0:W-:Y:S04]  /*22c90*/  STL.64 [R1+0x16d8], R56 ;  /* 0x0016d83801007387 */ /* 0x0001e80000100a00 */
[----:B0-----:R-:W3:Y:S01]  /*22ca0*/  LDL.LU R56, [R1+0x280] ;  /* 0x0002800001387983 */ /* 0x001ee20000300800 */
[----:B------:R-:W3:Y:S02]  /*22cb0*/  LDL.LU R57, [R1+0x284] ;  /* 0x0002840001397983 */ /* 0x000ee40000300800 */
[----:B------:R-:W3:Y:S02]  /*22cc0*/  LDL.LU R58, [R1+0x288] ;  /* 0x00028800013a7983 */ /* 0x000ee40000300800 */
[----:B------:R-:W3:Y:S01]  /*22cd0*/  LDL.LU R59, [R1+0x28c] ;  /* 0x00028c00013b7983 */ /* 0x000ee20000300800 */
[----:B-1----:R-:W-:Y:S01]  /*22ce0*/  STL [R1+0x1694], R6 ;  /* 0x0016940601007387 */ /* 0x002fe20000100800 */
[----:B------:R-:W-:Y:S02]  /*22cf0*/  STL [R1+0x1690], R7 ;  /* 0x0016900701007387 */ /* 0x000fe40000100800 */
[----:B------:R0:W-:Y:S02]  /*22d00*/  STL.64 [R1+0x2d0], R36 ;  /* 0x0002d02401007387 */ /* 0x0001e40000100a00 */
[----:B------:R1:W-:Y:S02]  /*22d10*/  STL.64 [R1+0x2d8], R38 ;  /* 0x0002d82601007387 */ /* 0x0003e40000100a00 */
[----:B0-----:R-:W-:-:S02]  /*22d20*/  IMAD.MOV.U32 R37, RZ, RZ, R29 ;  /* 0x000000ffff257224 */ /* 0x001fc400078e001d */
[----:B-1----:R-:W-:Y:S01]  /*22d30*/  IMAD.MOV.U32 R38, RZ, RZ, R28 ;  /* 0x000000ffff267224 */ /* 0x002fe200078e001c */
[----:B------:R-:W4:Y:S04]  /*22d40*/  LDL.LU R36, [R1+0x260] ;  /* 0x0002600001247983 */ /* 0x000f280000300800 */
[----:B------:R-:W0:Y:S04]  /*22d50*/  LDSM.16.M88.4 R28, [R24+0x5800] ;  /* 0x00580000181c783b */ /* 0x000e280000000200 */
[----:B0-----:R-:W-:Y:S01]  /*22d60*/  STL [R1+0x16d4], R30 ;  /* 0x0016d41e01007387 */ /* 0x001fe20000100800 */
[----:B------:R-:W-:Y:S02]  /*22d70*/  STL [R1+0x1698], R31 ;  /* 0x0016981f01007387 */ /* 0x000fe40000100800 */
[----:B------:R0:W-:Y:S02]  /*22d80*/  STL.64 [R1+0x2c0], R40 ;  /* 0x0002c02801007387 */ /* 0x0001e40000100a00 */
[----:B------:R1:W-:Y:S01]  /*22d90*/  STL.64 [R1+0x2c8], R42 ;  /* 0x0002c82a01007387 */ /* 0x0003e20000100a00 */
[----:B0-----:R-:W4:Y:S01]  /*22da0*/  LDL.LU R40, [R1+0x420] ;  /* 0x0004200001287983 */ /* 0x001f220000300800 */
[----:B------:R-:W4:Y:S02]  /*22db0*/  LDL.LU R41, [R1+0x424] ;  /* 0x0004240001297983 */ /* 0x000f240000300800 */
[----:B-1----:R-:W4:Y:S02]  /*22dc0*/  LDL.LU R42, [R1+0x428] ;  /* 0x00042800012a7983 */ /* 0x002f240000300800 */
[----:B------:R-:W-:-:S02]  /*22dd0*/  IMAD.MOV.U32 R39, RZ, RZ, R25 ;  /* 0x000000ffff277224 */ /* 0x000fc400078e0019 */
[----:B------:R-:W0:Y:S01]  /*22de0*/  LDSM.16.M88.4 R24, [R24+0x5c00] ;  /* 0x005c00001818783b */ /* 0x000e220000000200 */
[----:B------:R-:W-:-:S03]  /*22df0*/  IMAD.MOV.U32 R43, RZ, RZ, R61 ;  /* 0x000000ffff2b7224 */ /* 0x000fc600078e003d */
[----:B0-----:R-:W-:Y:S01]  /*22e00*/  STL [R1+0x16fc], R26 ;  /* 0x0016fc1a01007387 */ /* 0x001fe20000100800 */
[----:B------:R-:W-:Y:S01]  /*22e10*/  STL [R1+0x16f8], R27 ;  /* 0x0016f81b01007387 */ /* 0x000fe20000100800 */
[----:B---3--:R-:W-:Y:S11]  /*22e20*/  HMMA.16816.F32.BF16 R56, R48, R16, R56 ;  /* 0x000000103038723c */ /* 0x008ff60000041838 */
[----:B------:R-:W-:Y:S11]  /*22e30*/  @!UPT UIADD3 URZ, URZ, URZ, URZ ;  /* 0x0000003f3f3ff290 */ /* 0x000ff6000fffe03f */
[----:B------:R-:W-:Y:S01]  /*22e40*/  @!UPT UIADD3 URZ, URZ, URZ, URZ ;  /* 0x0000003f3f3ff290 */ /* 0x000fe2000fffe03f */
[----:B------:R2:W-:Y:S01]  /*22e50*/  STL.64 [R1+0x2b0], R56 ;  /* 0x0002b03801007387 */ /* 0x0005e20000100a00 */
[----:B------:R0:W-:Y:S02]  /*22e60*/  STL.64 [R1+0x2b8], R58 ;  /* 0x0002b83a01007387 */ /* 0x0001e40000100a00 */
[----:B------:R-:W-:Y:S02]  /*22e70*/  STL.64 [R1+0x1908], R18 ;  /* 0x0019081201007387 */ /* 0x000fe40000100a00 */
[----:B------:R-:W-:Y:S01]  /*22e80*/  STL.64 [R1+0x1900], R16 ;  /* 0x0019001001007387 */ /* 0x000fe20000100a00 */
[----:B------:R-:W-:Y:S01]  /*22e90*/  STL.64 [R1+0x18f8], R14 ;  /* 0x0018f80e01007387 */ /* 0x000fe20000100a00 */
[----:B------:R4:W-:Y:S02]  /*22ea0*/  STL.64 [R1+0x18f0], R12 ;  /* 0x0018f00c01007387 */ /* 0x0009e40000100a00 */
[----:B--2---:R-:W-:Y:S02]  /*22eb0*/  IMAD.MOV.U32 R57, RZ, RZ, R33 ;  /* 0x000000ffff397224 */ /* 0x004fe400078e0021 */
[----:B0-----:R-:W-:-:S02]  /*22ec0*/  IMAD.MOV.U32 R58, RZ, RZ, R32 ;  /* 0x000000ffff3a7224 */ /* 0x001fc400078e0020 */
[C---:B------:R-:W-:Y:S08]  /*22ed0*/  HMMA.16816.F32.BF16 R32, R48.reuse, R12, R44 ;  /* 0x0000000c3020723c */ /* 0x040ff0000004182c */
[----:B----4-:R-:W-:Y:S01]  /*22ee0*/  HMMA.16816.F32.BF16 R12, R48, R8, R36 ;  /* 0x00000008300c723c */ /* 0x010fe20000041824 */
[----:B------:R-:W-:Y:S01]  /*22ef0*/  IMAD.MOV.U32 R56, RZ, RZ, R60 ;  /* 0x000000ffff387224 */ /* 0x000fe200078e003c */
[----:B------:R-:W-:Y:S11]  /*22f00*/  LDSM.16.MT88.4 R36, [R0+0x2000] ;  /* 0x002000000024783b */ /* 0x000ff60000004200 */
[----:B------:R-:W-:Y:S03]  /*22f10*/  @!UPT UIADD3 URZ, URZ, URZ, URZ ;  /* 0x0000003f3f3ff290 */ /* 0x000fe6000fffe03f */
[----:B------:R-:W-:Y:S02]  /*22f20*/  IMAD.MOV.U32 R11, RZ, RZ, R32 ;  /* 0x000000ffff0b7224 */ /* 0x000fe400078e0020 */
[----:B------:R-:W-:Y:S02]  /*22f30*/  IMAD.MOV.U32 R31, RZ, RZ, R33 ;  /* 0x000000ffff1f7224 */ /* 0x000fe400078e0021 */
[----:B------:R-:W-:Y:S02]  /*22f40*/  IMAD.MOV.U32 R6, RZ, RZ, R34 ;  /* 0x000000ffff067224 */ /* 0x000fe400078e0022 */
[----:B------:R-:W-:Y:S02]  /*22f50*/  IMAD.MOV.U32 R7, RZ, RZ, R35 ;  /* 0x000000ffff077224 */ /* 0x000fe400078e0023 */
[----:B------:R-:W0:Y:S01]  /*22f60*/  LDSM.16.MT88.4 R32, [R2+0x2080] ;  /* 0x002080000220783b */ /* 0x000e220000004200 */
[----:B------:R-:W-:Y:S02]  /*22f70*/  IMAD.MOV.U32 R22, RZ, RZ, R12 ;  /* 0x000000ffff167224 */ /* 0x000fe400078e000c */
[----:B------:R-:W-:-:S02]  /*22f80*/  IMAD.MOV.U32 R23, RZ, RZ, R13 ;  /* 0x000000ffff177224 */ /* 0x000fc400078e000d */
[----:B------:R-:W-:Y:S02]  /*22f90*/  IMAD.MOV.U32 R61, RZ, RZ, R14 ;  /* 0x000000ffff3d7224 */ /* 0x000fe400078e000e */
[----:B------:R-:W-:Y:S02]  /*22fa0*/  IMAD.MOV.U32 R60, RZ, RZ, R15 ;  /* 0x000000ffff3c7224 */ /* 0x000fe400078e000f */
[C---:B------:R-:W-:Y:S01]  /*22fb0*/  HMMA.16816.F32.BF16 R12, R48.reuse, R4, R40 ;  /* 0x00000004300c723c */ /* 0x040fe20000041828 */
[----:B------:R-:W1:Y:S04]  /*22fc0*/  LDSM.16.MT88.4 R40, [R0+0x2080] ;  /* 0x002080000028783b */ /* 0x000e680000004200 */
[----:B------:R-:W-:Y:S01]  /*22fd0*/  STL [R1+0x1708], R6 ;  /* 0x0017080601007387 */ /* 0x000fe20000100800 */
[----:B------:R-:W-:Y:S02]  /*22fe0*/  STL [R1+0x1704], R31 ;  /* 0x0017041f01007387 */ /* 0x000fe40000100800 */
[----:B------:R-:W-:Y:S02]  /*22ff0*/  STL [R1+0x1700], R11 ;  /* 0x0017000b01007387 */ /* 0x000fe40000100800 */
[----:B------:R-:W-:Y:S11]  /*23000*/  IMAD.MOV.U32 R59, RZ, RZ, R3 ;  /* 0x000000ffff3b7224 */ /* 0x000ff600078e0003 */
[----:B------:R-:W-:Y:S03]  /*23010*/  @!UPT UIADD3 URZ, URZ, URZ, URZ ;  /* 0x0000003f3f3ff290 */ /* 0x000fe6000fffe03f */
[----:B------:R-:W-:Y:S02]  /*23020*/  IMAD.MOV.U32 R30, RZ, RZ, R12 ;  /* 0x000000ffff1e7224 */ /* 0x000fe400078e000c */
[----:B------:R-:W-:Y:S02]  /*23030*/  IMAD.MOV.U32 R54, RZ, RZ, R13 ;  /* 0x000000ffff367224 */ /* 0x000fe400078e000d */
[----:B------:R-:W-:Y:S02]  /*23040*/  IMAD.MOV.U32 R55, RZ, RZ, R14 ;  /* 0x000000ffff377224 */ /* 0x000fe400078e000e */
[----:B------:R-:W-:Y:S01]  /*23050*/  IMAD.MOV.U32 R10, RZ, RZ, R15 ;  /* 0x000000ffff0a7224 */ /* 0x000fe200078e000f */
[----:B0-----:R-:W-:Y:S01]  /*23060*/  STL.64 [R1+0x1928], R34 ;  /* 0x0019282201007387 */ /* 0x001fe20000100a00 */
[----:B------:R-:W-:Y:S02]  /*23070*/  STL.64 [R1+0x1920], R32 ;  /* 0x0019202001007387 */ /* 0x000fe40000100a00 */
[----:B------:R-:W-:Y:S02]  /*23080*/  STL.64 [R1+0x1918], R22 ;  /* 0x0019181601007387 */ /* 0x000fe40000100a00 */
[----:B------:R-:W-:Y:S01]  /*23090*/  STL.64 [R1+0x1910], R20 ;  /* 0x0019101401007387 */ /* 0x000fe20000100a00 */
[----:B------:R-:W-:Y:S01]  /*230a0*/  STL.64 [R1+0x18a8], R38 ;  /* 0x0018a82601007387 */ /* 0x000fe20000100a00 */
[----:B------:R-:W-:Y:S01]  /*230b0*/  STL.64 [R1+0x18a0], R36 ;  /* 0x0018a02401007387 */ /* 0x000fe20000100a00 */
[----:B------:R-:W-:Y:S02]  /*230c0*/  HMMA.16816.F32.BF16 R12, R48, R28, R56 ;  /* 0x0000001c300c723c */ /* 0x000fe40000041838 */
[----:B-1----:R-:W-:Y:S01]  /*230d0*/  STL.64 [R1+0x1868], R42 ;  /* 0x0018682a01007387 */ /* 0x002fe20000100a00 */
[----:B------:R-:W-:Y:S02]  /*230e0*/  STL.64 [R1+0x1860], R40 ;  /* 0x0018602801007387 */ /* 0x000fe40000100a00 */
[----:B------:R-:W2:Y:S02]  /*230f0*/  LDL.LU R56, [R1+0x3c0] ;  /* 0x0003c00001387983 */ /* 0x000ea40000300800 */
[----:B------:R-:W2:Y:S01]  /*23100*/  LDL.LU R57, [R1+0x3c4] ;  /* 0x0003c40001397983 */ /* 0x000ea20000300800 */
[----:B------:R-:W3:Y:S01]  /*23110*/  LDL.LU R58, [R1+0x3c8] ;  /* 0x0003c800013a7983 */ /* 0x000ee20000300800 */
[----:B------:R-:W3:Y:S03]  /*23120*/  LDL.LU R59, [R1+0x3cc] ;  /* 0x0003cc00013b7983 */ /* 0x000ee60000300800 */
[----:B------:R-:W0:Y:S04]  /*23130*/  S2R R0, SR_TID.X ;  /* 0x0000000000007919 */ /* 0x000e280000002100 */
        /* <DEDUP_REMOVED lines=9> */
[----:B---3--:R-:W-:Y:S01]  /*231d0*/  STL.64 [R1+0x1878], R58 ;  /* 0x0018783a01007387 */ /* 0x008fe20000100a00 */
[----:B--2---:R-:W-:Y:S02]  /*231e0*/  STL.64 [R1+0x1870], R56 ;  /* 0x0018703801007387 */ /* 0x004fe40000100a00 */
[----:B0-----:R-:W-:Y:S02]  /*231f0*/  STL.64 [R1+0x1828], R46 ;  /* 0x0018282e01007387 */ /* 0x001fe40000100a00 */
[----:B------:R0:W-:Y:S02]  /*23200*/  STL.64 [R1+0x1820], R44 ;  /* 0x0018202c01007387 */ /* 0x0001e40000100a00 */
        /* <DEDUP_REMOVED lines=13> */
[----:B------:R-:W2:Y:S02]  /*232e0*/  LDL.LU R39, [R1+0xac] ;  /* 0x0000ac0001277983 */ /* 0x000ea40000300800 */
[----:B--2---:R-:W-:Y:S01]  /*232f0*/  STL.64 [R1+0x18b8], R38 ;  /* 0x0018b82601007387 */ /* 0x004fe20000100a00 */
[----:B----4-:R0:W-:Y:S03]  /*23300*/  STL.64 [R1+0x18b0], R36 ;  /* 0x0018b02401007387 */ /* 0x0101e60000100a00 */
[----:B0-----:R-:W2:Y:S01]  /*23310*/  LDL.LU R36, [R1+0xe0] ;  /* 0x0000e00001247983 */ /* 0x001ea20000300800 */
[----:B------:R-:W2:Y:S02]  /*23320*/  LDL.LU R37, [R1+0xe4] ;  /* 0x0000e40001257983 */ /* 0x000ea40000300800 */
[----:B------:R-:W4:Y:S02]  /*23330*/  LDL.LU R38, [R1+0xe8] ;  /* 0x0000e80001267983 */ /* 0x000f240000300800 */
[----:B------:R-:W4:Y:S02]  /*23340*/  LDL.LU R39, [R1+0xec] ;  /* 0x0000ec0001277983 */ /* 0x000f240000300800 */
[----:B----4-:R-:W-:Y:S01]  /*23350*/  STL.64 [R1+0x18c8], R38 ;  /* 0x0018c82601007387 */ /* 0x010fe20000100a00 */
[----:B--2---:R0:W-:Y:S03]  /*23360*/  STL.64 [R1+0x18c0], R36 ;  /* 0x0018c02401007387 */ /* 0x0041e60000100a00 */
[----:B0-----:R-:W2:Y:S01]  /*23370*/  LDL.LU R36, [R1+0xf0] ;  /* 0x0000f00001247983 */ /* 0x001ea20000300800 */
[----:B------:R-:W2:Y:S02]  /*23380*/  LDL.LU R37, [R1+0xf4] ;  /* 0x0000f40001257983 */ /* 0x000ea40000300800 */
[----:B------:R-:W4:Y:S02]  /*23390*/  LDL.LU R38, [R1+0xf8] ;  /* 0x0000f80001267983 */ /* 0x000f240000300800 */
[----:B------:R-:W4:Y:S02]  /*233a0*/  LDL.LU R39, [R1+0xfc] ;  /* 0x0000fc0001277983 */ /* 0x000f240000300800 */
[----:B------:R-:W-:-:S02]  /*233b0*/  IMAD.MOV.U32 R27, RZ, RZ, R12 ;  /* 0x000000ffff1b7224 */ /* 0x000fc400078e000c */
[----:B------:R-:W-:Y:S02]  /*233c0*/  IMAD.MOV.U32 R3, RZ, RZ, R13 ;  /* 0x000000ffff037224 */ /* 0x000fe400078e000d */
[----:B------:R-:W-:Y:S02]  /*233d0*/  IMAD.MOV.U32 R2, RZ, RZ, R14 ;  /* 0x000000ffff027224 */ /* 0x000fe400078e000e */
[----:B------:R-:W-:Y:S01]  /*233e0*/  IMAD.MOV.U32 R0, RZ, RZ, R15 ;  /* 0x000000ffff007224 */ /* 0x000fe200078e000f */
[----:B----4-:R-:W-:Y:S01]  /*233f0*/  STL.64 [R1+0x18d8], R38 ;  /* 0x0018d82601007387 */ /* 0x010fe20000100a00 */
[----:B--2---:R0:W-:Y:S03]  /*23400*/  STL.64 [R1+0x18d0], R36 ;  /* 0x0018d02401007387 */ /* 0x0041e60000100a00 */
[----:B0-----:R-:W2:Y:S01]  /*23410*/  LDL.LU R36, [R1+0x100] ;  /* 0x0001000001247983 */ /* 0x001ea20000300800 */
[----:B------:R-:W2:Y:S02]  /*23420*/  LDL.LU R37, [R1+0x104] ;  /* 0x0001040001257983 */ /* 0x000ea40000300800 */
[----:B------:R-:W4:Y:S02]  /*23430*/  LDL.LU R38, [R1+0x108] ;  /* 0x0001080001267983 */ /* 0x000f240000300800 */
[----:B------:R-:W4:Y:S01]  /*23440*/  LDL.LU R39, [R1+0x10c] ;  /* 0x00010c0001277983 */ /* 0x000f220000300800 */
[----:B------:R-:W2:Y:S01]  /*23450*/  LDL.LU R32, [R1+0x4a0] ;  /* 0x0004a00001207983 */ /* 0x000ea20000300800 */
        /* <DEDUP_REMOVED lines=15> */
[----:B----4-:R-:W-:Y:S01]  /*23550*/  STL.64 [R1+0x18e8], R38 ;  /* 0x0018e82601007387 */ /* 0x010fe20000100a00 */
[----:B--2---:R0:W-:Y:S03]  /*23560*/  STL.64 [R1+0x18e0], R36 ;  /* 0x0018e02401007387 */ /* 0x0041e60000100a00 */
[----:B0-----:R-:W2:Y:S01]  /*23570*/  LDL.LU R36, [R1+0x4c0] ;  /* 0x0004c00001247983 */ /* 0x001ea20000300800 */
[----:B------:R-:W2:Y:S02]  /*23580*/  LDL.LU R37, [R1+0x4c4] ;  /* 0x0004c40001257983 */ /* 0x000ea40000300800 */
[----:B------:R-:W2:Y:S02]  /*23590*/  LDL.LU R38, [R1+0x4c8] ;  /* 0x0004c80001267983 */ /* 0x000ea40000300800 */
[----:B------:R-:W2:Y:S01]  /*235a0*/  LDL.LU R39, [R1+0x4cc] ;  /* 0x0004cc0001277983 */ /* 0x000ea20000300800 */
[----:B---3--:R-:W-:Y:S01]  /*235b0*/  STL.64 [R1+0x1898], R46 ;  /* 0x0018982e01007387 */ /* 0x008fe20000100a00 */
[----:B------:R0:W-:Y:S01]  /*235c0*/  STL.64 [R1+0x1890], R44 ;  /* 0x0018902c01007387 */ /* 0x0001e20000100a00 */
[----:B------:R-:W-:Y:S02]  /*235d0*/  HMMA.16816.F32.BF16 R48, R48, R24, R32 ;  /* 0x000000183030723c */ /* 0x000fe40000041820 */
[----:B0-----:R-:W3:Y:S01]  /*235e0*/  LDL.LU R44, [R1+0xc0] ;  /* 0x0000c000012c7983 */ /* 0x001ee20000300800 */
[----:B------:R-:W3:Y:S02]  /*235f0*/  LDL.LU R45, [R1+0xc4] ;  /* 0x0000c400012d7983 */ /* 0x000ee40000300800 */
[----:B------:R-:W3:Y:S02]  /*23600*/  LDL.LU R46, [R1+0xc8] ;  /* 0x0000c800012e7983 */ /* 0x000ee40000300800 */
[----:B------:R-:W3:Y:S01]  /*23610*/  LDL.LU R47, [R1+0xcc] ;  /* 0x0000cc00012f7983 */ /* 0x000ee20000300800 */
        /* <DEDUP_REMOVED lines=8> */
[----:B------:R-:W2:Y:S01]  /*236a0*/  LDL.LU.64 R34, [R1+0x1928] ;  /* 0x0019280001227983 */ /* 0x000ea20000300a00 */
[----:B------:R-:W2:Y:S03]  /*236b0*/  LDL.LU.64 R32, [R1+0x1920] ;  /* 0x0019200001207983 */ /* 0x000ea60000300a00 */
[----:B------:R-:W-:-:S02]  /*236c0*/  IMAD.MOV.U32 R26, RZ, RZ, R51 ;  /* 0x000000ffff1a7224 */ /* 0x000fc400078e0033 */
[----:B------:R-:W0:Y:S01]  /*236d0*/  S2R R51, SR_TID.X ;  /* 0x0000000000337919 */ /* 0x000e220000002100 */
[----:B------:R-:W-:Y:S02]  /*236e0*/  IMAD.MOV.U32 R11, RZ, RZ, R50 ;  /* 0x000000ffff0b7224 */ /* 0x000fe400078e0032 */
[----:B------:R-:W1:Y:S02]  /*236f0*/  S2R R50, SR_TID.X ;  /* 0x0000000000327919 */ /* 0x000e640000002100 */
[----:B------:R-:W-:Y:S01]  /*23700*/  IMAD.MOV.U32 R31, RZ, RZ, R49 ;  /* 0x000000ffff1f7224 */ /* 0x000fe200078e0031 */
[----:B0-----:R-:W-:Y:S01]  /*23710*/  LOP3.LUT R51, R51, 0x7, RZ, 0xc0, !PT ;  /* 0x0000000733337812 */ /* 0x001fe200078ec0ff */
[----:B-1----:R-:W-:-:S04]  /*23720*/  IMAD.SHL.U32 R49, R50, 0x2, RZ ;  /* 0x0000000232317824 */ /* 0x002fc800078e00ff */
[----:B------:R-:W-:Y:S02]  /*23730*/  IMAD R51, R51, 0x110, RZ ;  /* 0x0000011033337824 */ /* 0x000fe400078e02ff */
[----:B------:R-:W-:-:S03]  /*23740*/  IMAD.SHL.U32 R50, R50, 0x80, RZ ;  /* 0x0000008032327824 */ /* 0x000fc600078e00ff */
[----:B------:R-:W-:-:S04]  /*23750*/  LOP3.LUT R51, R51, 0x10, R49, 0x78, !PT ;  /* 0x0000001033337812 */ /* 0x000fc800078e7831 */
[----:B------:R-:W-:-:S04]  /*23760*/  LOP3.LUT R51, R51, 0x800, R50, 0xf8, !PT ;  /* 0x0000080033337812 */ /* 0x000fc800078ef832 */
[----:B------:R-:W-:Y:S01]  /*23770*/  LOP3.LUT R51, R51, 0x40, RZ, 0x3c, !PT ;  /* 0x0000004033337812 */ /* 0x000fe200078e3cff */
[----:B------:R-:W-:-:S05]  /*23780*/  IMAD.MOV.U32 R6, RZ, RZ, R48 ;  /* 0x000000ffff067224 */ /* 0x000fca00078e0030 */
[----:B------:R-:W0:Y:S04]  /*23790*/  LDSM.16.MT88.4 R48, [R51+0x2080] ;  /* 0x002080003330783b */ /* 0x000e280000004200 */
[----:B0-----:R-:W-:Y:S01]  /*237a0*/  STL.64 [R1+0x17b8], R50 ;  /* 0x0017b83201007387 */ /* 0x001fe20000100a00 */
[----:B------:R0:W-:Y:S03]  /*237b0*/  STL.64 [R1+0x17b0], R48 ;  /* 0x0017b03001007387 */ /* 0x0001e60000100a00 */
[----:B0-----:R-:W3:Y:S01]  /*237c0*/  LDL.LU R48, [R1+0x450] ;  /* 0x0004500001307983 */ /* 0x001ee20000300800 */
[----:B------:R-:W3:Y:S02]  /*237d0*/  LDL.LU R49, [R1+0x454] ;  /* 0x0004540001317983 */ /* 0x000ee40000300800 */
[----:B------:R-:W3:Y:S02]  /*237e0*/  LDL.LU R50, [R1+0x458] ;  /* 0x0004580001327983 */ /* 0x000ee40000300800 */
[----:B------:R-:W3:Y:S01]  /*237f0*/  LDL.LU R51, [R1+0x45c] ;  /* 0x00045c0001337983 */ /* 0x000ee20000300800 */
        /* <DEDUP_REMOVED lines=49> */
[----:B--2---:R-:W-:Y:S01]  /*23b10*/  HMMA.16816.F32.BF16 R32, R32, R24, R36 ;  /* 0x000000182020723c */ /* 0x004fe20000041824 */
        /* <DEDUP_REMOVED lines=15> */
[----:B------:R-:W3:Y:S01]  /*23c10*/  LDL.LU.64 R44, [R1+0x1890] ;  /* 0x00189000012c7983 */ /* 0x000ee20000300a00 */
[C---:B----4-:R-:W-:Y:S08]  /*23c20*/  HMMA.16816.F32.BF16 R56, R36.reuse, R16, R56 ;  /* 0x000000102438723c */ /* 0x050ff00000041838 */
[C---:B------:R-:W-:Y:S08]  /*23c30*/  HMMA.16816.F32.BF16 R40, R36.reuse, R12, R40 ;  /* 0x0000000c2428723c */ /* 0x040ff00000041828 */
        /* <DEDUP_REMOVED lines=9> */
[----:B0-----:R-:W4:Y:S01]  /*23cd0*/  LDL.LU.64 R58, [R1+0x1878] ;  /* 0x00187800013a7983 */ /* 0x001f220000300a00 */
[----:B------:R-:W4:Y:S02]  /*23ce0*/  LDL.LU.64 R56, [R1+0x1870] ;  /* 0x0018700001387983 */ /* 0x000f240000300a00 */
[----:B------:R-:W-:Y:S02]  /*23cf0*/  STL.64 [R1+0x1858], R18 ;  /* 0x0018581201007387 */ /* 0x000fe40000100a00 */
[----:B------:R0:W-:Y:S02]  /*23d00*/  STL.64 [R1+0x1850], R16 ;  /* 0x0018501001007387 */ /* 0x0001e40000100a00 */
[----:B0-----:R-:W2:Y:S01]  /*23d10*/  LDL.LU R16, [R1+0x470] ;  /* 0x0004700001107983 */ /* 0x001ea20000300800 */
[----:B------:R-:W2:Y:S02]  /*23d20*/  LDL.LU R17, [R1+0x474] ;  /* 0x0004740001117983 */ /* 0x000ea40000300800 */
[----:B------:R-:W2:Y:S02]  /*23d30*/  LDL.LU R18, [R1+0x478] ;  /* 0x0004780001127983 */ /* 0x000ea40000300800 */
[----:B------:R-:W2:Y:S01]  /*23d40*/  LDL.LU R19, [R1+0x47c] ;  /* 0x00047c0001137983 */ /* 0x000ea20000300800 */
[----:B------:R-:W-:Y:S01]  /*23d50*/  STL.64 [R1+0x90], R40 ;  /* 0x0000902801007387 */ /* 0x000fe20000100a00 */
[----:B------:R0:W-:Y:S03]  /*23d60*/  STL.64 [R1+0x98], R42 ;  /* 0x0000982a01007387 */ /* 0x0001e60000100a00 */
[----:B0-----:R-:W4:Y:S01]  /*23d70*/  LDL.LU.64 R42, [R1+0x1868] ;  /* 0x00186800012a7983 */ /* 0x001f220000300a00 */
[----:B------:R-:W4:Y:S02]  /*23d80*/  LDL.LU.64 R40, [R1+0x1860] ;  /* 0x0018600001287983 */ /* 0x000f240000300a00 */
[----:B------:R-:W-:Y:S02]  /*23d90*/  STL.64 [R1+0x1848], R14 ;  /* 0x0018480e01007387 */ /* 0x000fe40000100a00 */
[----:B------:R2:W-:Y:S01]  /*23da0*/  STL.64 [R1+0x1840], R12 ;  /* 0x0018400c01007387 */ /* 0x0005e20000100a00 */
[----:B------:R-:W-:Y:S01]  /*23db0*/  STL.64 [R1+0x1838], R10 ;  /* 0x0018380a01007387 */ /* 0x000fe20000100a00 */
[----:B------:R0:W-:Y:S01]  /*23dc0*/  STL.64 [R1+0x1830], R8 ;  /* 0x0018300801007387 */ /* 0x0001e20000100a00 */
[C---:B--2---:R-:W-:Y:S08]  /*23dd0*/  HMMA.16816.F32.BF16 R12, R36.reuse, R8, R16 ;  /* 0x00000008240c723c */ /* 0x044ff00000041810 */
[C---:B0-----:R-:W-:Y:S08]  /*23de0*/  HMMA.16816.F32.BF16 R8, R36.reuse, R4, R32 ;  /* 0x000000042408723c */ /* 0x041ff00000041820 */
[C---:B------:R-:W-:Y:S07]  /*23df0*/  HMMA.16816.F32.BF16 R16, R36.reuse, R28, R48 ;  /* 0x0000001c2410723c */ /* 0x040fee0000041830 */
[----:B------:R-:W-:Y:S01]  /*23e00*/  STL.64 [R1+0x1c0], R12 ;  /* 0x0001c00c01007387 */ /* 0x000fe20000100a00 */
[----:B------:R3:W-:Y:S07]  /*23e10*/  STL.64 [R1+0x1c8], R14 ;  /* 0x0001c80e01007387 */ /* 0x0007ee0000100a00 */
[----:B------:R-:W-:Y:S02]  /*23e20*/  STL.64 [R1+0x260], R8 ;  /* 0x0002600801007387 */ /* 0x000fe40000100a00 */
[----:B------:R4:W-:Y:S01]  /*23e30*/  STL.64 [R1+0x268], R10 ;  /* 0x0002680a01007387 */ /* 0x0009e20000100a00 */
[----:B---3--:R-:W-:Y:S08]  /*23e40*/  HMMA.16816.F32.BF16 R12, R36, R24, R44 ;  /* 0x00000018240c723c */ /* 0x008ff0000004182c */
[C---:B----4-:R-:W-:Y:S01]  /*23e50*/  HMMA.16816.F32.BF16 R8, R40.reuse, R52, R56 ;  /* 0x000000342808723c */ /* 0x050fe20000041838 */
[----:B------:R-:W-:Y:S01]  /*23e60*/  STL.64 [R1+0x370], R16 ;  /* 0x0003701001007387 */ /* 0x000fe20000100a00 */
[----:B------:R-:W-:Y:S02]  /*23e70*/  STL.64 [R1+0x378], R18 ;  /* 0x0003781201007387 */ /* 0x000fe40000100a00 */
[----:B------:R-:W2:Y:S11]  /*23e80*/  LDL.LU R48, [R1+0x180] ;  /* 0x0001800001307983 */ /* 0x000eb60000300800 */
[----:B------:R-:W-:Y:S01]  /*23e90*/  STL.64 [R1+0x360], R12 ;  /* 0x0003600c01007387 */ /* 0x000fe20000100a00 */
[----:B------:R-:W-:Y:S07]  /*23ea0*/  STL.64 [R1+0x368], R14 ;  /* 0x0003680e01007387 */ /* 0x000fee0000100a00 */
[----:B------:R-:W-:Y:S02]  /*23eb0*/  STL.64 [R1+0x3e0], R8 ;  /* 0x0003e00801007387 */ /* 0x000fe40000100a00 */
[----:B------:R-:W-:Y:S01]  /*23ec0*/  STL.64 [R1+0x3e8], R10 ;  /* 0x0003e80a01007387 */ /* 0x000fe20000100a00 */
[----:B------:R-:W2:Y:S01]  /*23ed0*/  LDL.LU R49, [R1+0x184] ;  /* 0x0001840001317983 */ /* 0x000ea20000300800 */
        /* <DEDUP_REMOVED lines=65> */
[----:B------:R-:W2:Y:S02]  /*242f0*/  LDL.LU R50, [R1+0x338] ;  /* 0x0003380001327983 */ /* 0x000ea40000300800 */
[----:B------:R-:W2:Y:S02]  /*24300*/  LDL.LU R51, [R1+0x33c] ;  /* 0x00033c0001337983 */ /* 0x000ea40000300800 */
        /* <DEDUP_REMOVED lines=18> */
[C---:B------:R-:W-:Y:S08]  /*24430*/  HMMA.16816.F32.BF16 R36, R40.reuse, R4, R36 ;  /* 0x000000042824723c */ /* 0x040ff00000041824 */
[C---:B--2---:R-:W-:Y:S11]  /*24440*/  HMMA.16816.F32.BF16 R44, R40.reuse, R8, R44 ;  /* 0x00000008282c723c */ /* 0x044ff6000004182c */
[----:B------:R-:W-:Y:S11]  /*24450*/  @!UPT UIADD3 URZ, URZ, URZ, URZ ;  /* 0x0000003f3f3ff290 */ /* 0x000ff6000fffe03f */
[----:B------:R-:W-:Y:S01]  /*24460*/  @!UPT UIADD3 URZ, URZ, URZ, URZ ;  /* 0x0000003f3f3ff290 */ /* 0x000fe2000fffe03f */
[----:B------:R-:W-:Y:S01]  /*24470*/  STL.64 [R1+0x3a0], R44 ;  /* 0x0003a02c01007387 */ /* 0x000fe20000100a00 */
[----:B------:R0:W-:Y:S03]  /*24480*/  STL.64 [R1+0x3a8], R46 ;  /* 0x0003a82e01007387 */ /* 0x0001e60000100a00 */
[----:B0-----:R-:W2:Y:S01]  /*24490*/  LDL.LU.64 R46, [R1+0x1828] ;  /* 0x00182800012e7983 */ /* 0x001ea20000300a00 */
[----:B------:R-:W2:Y:S02]  /*244a0*/  LDL.LU.64 R44, [R1+0x1820] ;  /* 0x00182000012c7983 */ /* 0x000ea40000300a00 */
[----:B------:R-:W-:Y:S02]  /*244b0*/  STL.64 [R1+0x390], R36 ;  /* 0x0003902401007387 */ /* 0x000fe40000100a00 */
[----:B------:R0:W-:Y:S02]  /*244c0*/  STL.64 [R1+0x398], R38 ;  /* 0x0003982601007387 */ /* 0x0001e40000100a00 */
[C---:B0-----:R-:W-:Y:S08]  /*244d0*/  HMMA.16816.F32.BF16 R36, R40.reuse, R28, R32 ;  /* 0x0000001c2824723c */ /* 0x041ff00000041820 */
[----:B------:R-:W-:Y:S01]  /*244e0*/  HMMA.16816.F32.BF16 R32, R40, R24, R56 ;  /* 0x000000182820723c */ /* 0x000fe20000041838 */
[----:B------:R-:W3:Y:S11]  /*244f0*/  LDL.LU R40, [R1+0x2f0] ;  /* 0x0002f00001287983 */ /* 0x000ef60000300800 */
[----:B------:R-:W-:Y:S03]  /*24500*/  @!UPT UIADD3 URZ, URZ, URZ, URZ ;  /* 0x0000003f3f3ff290 */ /* 0x000fe6000fffe03f */
[----:B------:R-:W-:Y:S01]  /*24510*/  STL.64 [R1+0x380], R36 ;  /* 0x0003802401007387 */ /* 0x000fe20000100a00 */
[----:B------:R-:W-:Y:S07]  /*24520*/  STL.64 [R1+0x388], R38 ;  /* 0x0003882601007387 */ /* 0x000fee0000100a00 */
[----:B------:R0:W-:Y:S02]  /*24530*/  STL.64 [R1+0x2e0], R32 ;  /* 0x0002e02001007387 */ /* 0x0001e40000100a00 */
[----:B------:R1:W-:Y:S01]  /*24540*/  STL.64 [R1+0x2e8], R34 ;  /* 0x0002e82201007387 */ /* 0x0003e20000100a00 */
[----:B------:R-:W3:Y:S01]  /*24550*/  LDL.LU R41, [R1+0x2f4] ;  /* 0x0002f40001297983 */ /* 0x000ee20000300800 */
[----:B------:R-:W3:Y:S02]  /*24560*/  LDL.LU R42, [R1+0x2f8] ;  /* 0x0002f800012a7983 */ /* 0x000ee40000300800 */
[----:B------:R-:W3:Y:S02]  /*24570*/  LDL.LU R43, [R1+0x2fc] ;  /* 0x0002fc00012b7983 */ /* 0x000ee40000300800 */
[----:B------:R-:W3:Y:S01]  /*24580*/  LDL.LU R56, [R1+0xd0] ;  /* 0x0000d00001387983 */ /* 0x000ee20000300800 */
[----:B------:R-:W3:Y:S01]  /*24590*/  LDL.LU R57, [R1+0xd4] ;  /* 0x0000d40001397983 */ /* 0x000ee20000300800 */
[----:B------:R-:W3:Y:S02]  /*245a0*/  LDL.LU R58, [R1+0xd8] ;  /* 0x0000d800013a7983 */ /* 0x000ee40000300800 */
[----:B------:R-:W3:Y:S01]  /*245b0*/  LDL.LU R59, [R1+0xdc] ;  /* 0x0000dc00013b7983 */ /* 0x000ee20000300800 */
[----:B0-----:R-:W3:Y:S01]  /*245c0*/  LDL.LU R32, [R1+0x50] ;  /* 0x0000500001207983 */ /* 0x001ee20000300800 */
[----:B------:R-:W3:Y:S02]  /*245d0*/  LDL.LU R33, [R1+0x54] ;  /* 0x0000540001217983 */ /* 0x000ee40000300800 */
[----:B-1----:R-:W3:Y:S02]  /*245e0*/  LDL.LU R34, [R1+0x58] ;  /* 0x0000580001227983 */ /* 0x002ee40000300800 */
[----:B------:R-:W3:Y:S01]  /*245f0*/  LDL.LU R35, [R1+0x5c] ;  /* 0x00005c0001237983 */ /* 0x000ee20000300800 */
[----:B------:R-:W3:Y:S01]  /*24600*/  LDL.LU R36, [R1+0x190] ;  /* 0x0001900001247983 */ /* 0x000ee20000300800 */
        /* <DEDUP_REMOVED lines=31> */
[C---:B---3--:R-:W-:Y:S11]  /*24800*/  HMMA.16816.F32.BF16 R40, R44.reuse, R8, R40 ;  /* 0x000000082c28723c */ /* 0x048ff60000041828 */
[----:B------:R-:W-:Y:S11]  /*24810*/  @!UPT UIADD3 URZ, URZ, URZ, URZ ;  /* 0x0000003f3f3ff290 */ /* 0x000ff6000fffe03f */
[----:B------:R-:W-:Y:S01]  /*24820*/  @!UPT UIADD3 URZ, URZ, URZ, URZ ;  /* 0x0000003f3f3ff290 */ /* 0x000fe2000fffe03f */
[----:B------:R0:W-:Y:S01]  /*24830*/  STL.64 [R1+0x310], R40 ;  /* 0x0003102801007387 */ /* 0x0001e20000100a00 */
[----:B------:R1:W-:Y:S03]  /*24840*/  STL.64 [R1+0x318], R42 ;  /* 0x0003182a01007387 */ /* 0x0003e60000100a00 */
[----:B0-----:R-:W3:Y:S01]  /*24850*/  LDL.LU R40, [R1+0x1e0] ;  /* 0x0001e00001287983 */ /* 0x001ee20000300800 */
[----:B------:R-:W3:Y:S02]  /*24860*/  LDL.LU R41, [R1+0x1e4] ;  /* 0x0001e40001297983 */ /* 0x000ee40000300800 */
[----:B-1----:R-:W3:Y:S02]  /*24870*/  LDL.LU R42, [R1+0x1e8] ;  /* 0x0001e800012a7983 */ /* 0x002ee40000300800 */
        /* <DEDUP_REMOVED lines=16> */
[----:B------:R-:W2:Y:S01]  /*24980*/  LDL.LU.64 R50, [R1+0x17b8] ;  /* 0x0017b80001327983 */ /* 0x000ea20000300a00 */
[----:B------:R-:W2:Y:S11]  /*24990*/  LDL.LU.64 R48, [R1+0x17b0] ;  /* 0x0017b00001307983 */ /* 0x000eb60000300a00 */
[----:B------:R-:W-:Y:S10]  /*249a0*/  @!UPT UIADD3 URZ, URZ, URZ, URZ ;  /* 0x0000003f3f3ff290 */ /* 0x000ff4000fffe03f */
[----:B------:R0:W-:Y:S01]  /*249b0*/  STL.64 [R1+0x250], R44 ;  /* 0x0002502c01007387 */ /* 0x0001e20000100a00 */
[----:B------:R1:W-:Y:S03]  /*249c0*/  STL.64 [R1+0x258], R46 ;  /* 0x0002582e01007387 */ /* 0x0003e60000100a00 */
[----:B0-----:R-:W3:Y:S01]  /*249d0*/  LDL.LU R44, [R1+0x60] ;  /* 0x00006000012c7983 */ /* 0x001ee20000300800 */
[----:B------:R-:W3:Y:S02]  /*249e0*/  LDL.LU R45, [R1+0x64] ;  /* 0x00006400012d7983 */ /* 0x000ee40000300800 */
[----:B-1----:R-:W3:Y:S02]  /*249f0*/  LDL.LU R46, [R1+0x68] ;  /* 0x00006800012e7983 */ /* 0x002ee40000300800 */
[----:B------:R-:W3:Y:S01]  /*24a00*/  LDL.LU R47, [R1+0x6c] ;  /* 0x00006c00012f7983 */ /* 0x000ee20000300800 */
[----:B------:R-:W-:Y:S01]  /*24a10*/  STL.64 [R1+0x17a8], R26 ;  /* 0x0017a81a01007387 */ /* 0x000fe20000100a00 */
[----:B------:R0:W-:Y:S03]  /*24a20*/  STL.64 [R1+0x17a0], R24 ;  /* 0x0017a01801007387 */ /* 0x0001e60000100a00 */
[----:B0-----:R-:W3:Y:S01]  /*24a30*/  LDL.LU R24, [R1+0x80] ;  /* 0x0000800001187983 */ /* 0x001ee20000300800 */
[----:B------:R-:W3:Y:S02]  /*24a40*/  LDL.LU R25, [R1+0x84] ;  /* 0x0000840001197983 */ /* 0x000ee40000300800 */
[----:B------:R-:W3:Y:S02]  /*24a50*/  LDL.LU R26, [R1+0x88] ;  /* 0x00008800011a7983 */ /* 0x000ee40000300800 */
[----:B------:R-:W3:Y:S01]  /*24a60*/  LDL.LU R27, [R1+0x8c] ;  /* 0x00008c00011b7983 */ /* 0x000ee20000300800 */
[----:B------:R-:W-:Y:S01]  /*24a70*/  STL.64 [R1+0x1798], R54 ;  /* 0x0017983601007387 */ /* 0x000fe20000100a00 */
[C---:B--2---:R-:W-:Y:S11]  /*24a80*/  HMMA.16816.F32.BF16 R56, R48.reuse, R52, R56 ;  /* 0x000000343038723c */ /* 0x044ff60000041838 */
[----:B------:R-:W-:Y:S11]  /*24a90*/  @!UPT UIADD3 URZ, URZ, URZ, URZ ;  /* 0x0000003f3f3ff290 */ /* 0x000ff6000fffe03f */
[----:B------:R-:W-:Y:S01]  /*24aa0*/  @!UPT UIADD3 URZ, URZ, URZ, URZ ;  /* 0x0000003f3f3ff290 */ /* 0x000fe2000fffe03f */
[----:B------:R-:W-:Y:S01]  /*24ab0*/  STL.64 [R1+0x240], R56 ;  /* 0x0002403801007387 */ /* 0x000fe20000100a00 */
[----:B------:R0:W-:Y:S03]  /*24ac0*/  STL.64 [R1+0x248], R58 ;  /* 0x0002483a01007387 */ /* 0x0001e60000100a00 */
[----:B0-----:R-:W0:Y:S04]  /*24ad0*/  S2R R59, SR_TID.X ;  /* 0x00000000003b7919 */ /* 0x001e280000002100 */
[----:B------:R-:W1:Y:S01]  /*24ae0*/  S2R R58, SR_TID.X ;  /* 0x00000000003a7919 */ /* 0x000e620000002100 */
[C---:B---3--:R-:W-:Y:S03]  /*24af0*/  HMMA.16816.F32.BF16 R24, R48.reuse, R20, R24 ;  /* 0x000000143018723c */ /* 0x048fe60000041818 */
[----:B------:R-:W-:Y:S01]  /*24b00*/  STL.64 [R1+0x1790], R52 ;  /* 0x0017903401007387 */ /* 0x000fe20000100a00 */
[----:B------:R-:W-:Y:S01]  /*24b10*/  STL.64 [R1+0x1788], R22 ;  /* 0x0017881601007387 */ /* 0x000fe20000100a00 */
[----:B0-----:R-:W-:Y:S01]  /*24b20*/  LOP3.LUT R59, R59, 0x7, RZ, 0xc0, !PT ;  /* 0x000000073b3b7812 */ /* 0x001fe200078ec0ff */
[C---:B-1----:R-:W-:Y:S11]  /*24b30*/  IMAD.SHL.U32 R57, R58.reuse, 0x2, RZ ;  /* 0x000000023a397824 */ /* 0x042ff600078e00ff */
[----:B------:R-:W-:Y:S06]  /*24b40*/  @!UPT UIADD3 URZ, URZ, URZ, URZ ;  /* 0x0000003f3f3ff290 */ /* 0x000fec000fffe03f */
[----:B------:R-:W-:Y:S01]  /*24b50*/  STL.64 [R1+0x230], R24 ;  /* 0x0002301801007387 */ /* 0x000fe20000100a00 */
[----:B------:R-:W-:Y:S02]  /*24b60*/  STL.64 [R1+0x238], R26 ;  /* 0x0002381a01007387 */ /* 0x000fe40000100a00 */
[----:B------:R0:W-:Y:S02]  /*24b70*/  STL.64 [R1+0x1780], R20 ;  /* 0x0017801401007387 */ /* 0x0001e40000100a00 */
[----:B0-----:R-:W-:Y:S01]  /*24b80*/  HMMA.16816.F32.BF16 R20, R48, R16, R44 ;  /* 0x000000103014723c */ /* 0x001fe2000004182c */
[----:B------:R-:W-:Y:S02]  /*24b90*/  IMAD R59, R59, 0x110, RZ ;  /* 0x000001103b3b7824 */ /* 0x000fe400078e02ff */
[----:B------:R-:W-:-:S03]  /*24ba0*/  IMAD.SHL.U32 R58, R58, 0x80, RZ ;  /* 0x000000803a3a7824 */ /* 0x000fc600078e00ff */
[----:B------:R-:W-:-:S04]  /*24bb0*/  LOP3.LUT R59, R59, 0x10, R57, 0x78, !PT ;  /* 0x000000103b3b7812 */ /* 0x000fc800078e7839 */
[----:B------:R-:W-:-:S04]  /*24bc0*/  LOP3.LUT R59, R59, 0x800, R58, 0xf8, !PT ;  /* 0x000008003b3b7812 */ /* 0x000fc800078ef83a */
[----:B------:R-:W-:-:S09]  /*24bd0*/  LOP3.LUT R59, R59, 0x60, RZ, 0x3c, !PT ;  /* 0x000000603b3b7812 */ /* 0x000fd200078e3cff */
[----:B------:R-:W-:Y:S01]  /*24be0*/  STL.64 [R1+0x220], R20 ;  /* 0x0002201401007387 */ /* 0x000fe20000100a00 */
[----:B------:R-:W-:Y:S02]  /*24bf0*/  STL.64 [R1+0x228], R22 ;  /* 0x0002281601007387 */ /* 0x000fe40000100a00 */
[----:B------:R-:W-:Y:S02]  /*24c00*/  STL.64 [R1+0x1778], R18 ;  /* 0x0017781201007387 */ /* 0x000fe40000100a00 */
[----:B------:R0:W-:Y:S01]  /*24c10*/  STL.64 [R1+0x1770], R16 ;  /* 0x0017701001007387 */ /* 0x0001e20000100a00 */
[----:B----4-:R-:W-:Y:S01]  /*24c20*/  STL.64 [R1+0x1768], R14 ;  /* 0x0017680e01007387 */ /* 0x010fe20000100a00 */
[----:B------:R1:W-:Y:S01]  /*24c30*/  STL.64 [R1+0x1760], R12 ;  /* 0x0017600c01007387 */ /* 0x0003e20000100a00 */
[C---:B0-----:R-:W-:Y:S08]  /*24c40*/  HMMA.16816.F32.BF16 R16, R48.reuse, R12, R32 ;  /* 0x0000000c3010723c */ /* 0x041ff00000041820 */
[C---:B-1----:R-:W-:Y:S01]  /*24c50*/  HMMA.16816.F32.BF16 R12, R48.reuse, R8, R36 ;  /* 0x00000008300c723c */ /* 0x042fe20000041824 */
[----:B------:R-:W0:Y:S04]  /*24c60*/  LDSM.16.MT88.4 R36, [R59+0x2080] ;  /* 0x002080003b24783b */ /* 0x000e280000004200 */
[----:B------:R1:W-:Y:S10]  /*24c70*/  LDSM.16.MT88.4 R32, [R59+0x2000] ;  /* 0x002000003b20783b */ /* 0x0003f40000004200 */
[----:B------:R-:W-:Y:S01]  /*24c80*/  STL.64 [R1+0x210], R16 ;  /* 0x0002101001007387 */ /* 0x000fe20000100a00 */
[----:B------:R-:W-:Y:S02]  /*24c90*/  STL.64 [R1+0x218], R18 ;  /* 0x0002181201007387 */ /* 0x000fe40000100a00 */
[----:B------:R-:W-:Y:S02]  /*24ca0*/  STL.64 [R1+0x1758], R10 ;  /* 0x0017580a01007387 */ /* 0x000fe40000100a00 */
[----:B------:R2:W-:Y:S03]  /*24cb0*/  STL.64 [R1+0x1750], R8 ;  /* 0x0017500801007387 */ /* 0x0005e60000100a00 */
[----:B------:R-:W-:Y:S01]  /*24cc0*/  STL.64 [R1+0x200], R12 ;  /* 0x0002000c01007387 */ /* 0x000fe20000100a00 */
[----:B------:R-:W-:Y:S03]  /*24cd0*/  STL.64 [R1+0x208], R14 ;  /* 0x0002080e01007387 */ /* 0x000fe60000100a00 */
[----:B0-----:R-:W-:Y:S01]  /*24ce0*/  STL.64 [R1+0x1718], R38 ;  /* 0x0017182601007387 */ /* 0x001fe20000100a00 */
[----:B------:R-:W-:Y:S02]  /*24cf0*/  STL.64 [R1+0x1710], R36 ;  /* 0x0017102401007387 */ /* 0x000fe40000100a00 */
[----:B------:R-:W3:Y:S02]  /*24d00*/  LDL.LU R56, [R1+0x30] ;  /* 0x0000300001387983 */ /* 0x000ee40000300800 */
[----:B------:R-:W3:Y:S01]  /*24d10*/  LDL.LU R57, [R1+0x34] ;  /* 0x0000340001397983 */ /* 0x000ee20000300800 */
[----:B------:R-:W4:Y:S01]  /*24d20*/  LDL.LU R58, [R1+0x38] ;  /* 0x00003800013a7983 */ /* 0x000f220000300800 */
[----:B-1----:R-:W4:Y:S01]  /*24d30*/  LDL.LU R59, [R1+0x3c] ;  /* 0x00003c00013b7983 */ /* 0x002f220000300800 */
[----:B--2---:R-:W-:Y:S02]  /*24d40*/  HMMA.16816.F32.BF16 R8, R48, R4, R40 ;  /* 0x000000043008723c */ /* 0x004fe40000041828 */
[----:B----4-:R-:W-:Y:S01]  /*24d50*/  STL.64 [R1+0x1728], R58 ;  /* 0x0017283a01007387 */ /* 0x010fe20000100a00 */
[----:B---3--:R0:W-:Y:S02]  /*24d60*/  STL.64 [R1+0x1720], R56 ;  /* 0x0017203801007387 */ /* 0x0081e40000100a00 */
[----:B------:R-:W-:Y:S02]  /*24d70*/  STL.64 [R1+0x1748], R6 ;  /* 0x0017480601007387 */ /* 0x000fe40000100a00 */
[----:B------:R-:W-:Y:S11]  /*24d80*/  STL.64 [R1+0x1740], R4 ;  /* 0x0017400401007387 */ /* 0x000ff60000100a00 */
[----:B------:R-:W-:Y:S05]  /*24d90*/  @!UPT UIADD3 URZ, URZ, URZ, URZ ;  /* 0x0000003f3f3ff290 */ /* 0x000fea000fffe03f */
[----:B------:R-:W-:Y:S01]  /*24da0*/  STL.64 [R1+0x1f0], R8 ;  /* 0x0001f00801007387 */ /* 0x000fe20000100a00 */
[----:B------:R-:W-:Y:S03]  /*24db0*/  STL.64 [R1+0x1f8], R10 ;  /* 0x0001f80a01007387 */ /* 0x000fe60000100a00 */
[----:B0-----:R-:W2:Y:S01]  /*24dc0*/  LDL.LU R56, [R1+0x150] ;  /* 0x0001500001387983 */ /* 0x001ea20000300800 */
[----:B------:R-:W2:Y:S02]  /*24dd0*/  LDL.LU R57, [R1+0x154] ;  /* 0x0001540001397983 */ /* 0x000ea40000300800 */
[----:B------:R-:W3:Y:S02]  /*24de0*/  LDL.LU R58, [R1+0x158] ;  /* 0x00015800013a7983 */ /* 0x000ee40000300800 */
[----:B------:R-:W3:Y:S01]  /*24df0*/  LDL.LU R59, [R1+0x15c] ;  /* 0x00015c00013b7983 */ /* 0x000ee20000300800 */
[----:B------:R-:W0:Y:S02]  /*24e00*/  S2R R43, SR_TID.X ;  /* 0x00000000002b7919 */ /* 0x000e240000002100 */
[----:B0-----:R-:W-:-:S02]  /*24e10*/  LOP3.LUT R42, R43, 0x7, RZ, 0xc0, !PT ;  /* 0x000000072b2a7812 */ /* 0x001fc400078ec0ff */
        /* <DEDUP_REMOVED lines=9> */
[----:B------:R-:W3:Y:S01]  /*24eb0*/  LDL.LU R7, [R1+0x17c] ;  /* 0x00017c0001077983 */ /* 0x000ee20000300800 */
[----:B------:R-:W4:Y:S01]  /*24ec0*/  LDL.LU R24, [R1+0x430] ;  /* 0x0004300001187983 */ /* 0x000f220000300800 */
[----:B------:R-:W4:Y:S02]  /*24ed0*/  LDL.LU R25, [R1+0x434] ;  /* 0x0004340001197983 */ /* 0x000f240000300800 */
[----:B------:R-:W4:Y:S02]  /*24ee0*/  LDL.LU R26, [R1+0x438] ;  /* 0x00043800011a7983 */ /* 0x000f240000300800 */
[----:B------:R-:W4:Y:S02]  /*24ef0*/  LDL.LU R27, [R1+0x43c] ;  /* 0x00043c00011b7983 */ /* 0x000f240000300800 */
[----:B------:R-:W-:-:S02]  /*24f00*/  IMAD R42, R42, 0x110, RZ ;  /* 0x000001102a2a7824 */ /* 0x000fc400078e02ff */
[C---:B------:R-:W-:Y:S02]  /*24f10*/  IMAD.SHL.U32 R41, R43.reuse, 0x2, RZ ;  /* 0x000000022b297824 */ /* 0x040fe400078e00ff */
[----:B------:R-:W-:Y:S01]  /*24f20*/  IMAD.SHL.U32 R43, R43, 0x80, RZ ;  /* 0x000000802b2b7824 */ /* 0x000fe200078e00ff */
[----:B------:R-:W2:Y:S01]  /*24f30*/  LDL.LU R12, [R1+0x510] ;  /* 0x00051000010c7983 */ /* 0x000ea20000300800 */
[----:B------:R-:W2:Y:S02]  /*24f40*/  LDL.LU R13, [R1+0x514] ;  /* 0x00051400010d7983 */ /* 0x000ea40000300800 */
[----:B------:R-:W2:Y:S01]  /*24f50*/  LDL.LU R14, [R1+0x518] ;  /* 0x00051800010e7983 */ /* 0x000ea20000300800 */
[----:B------:R-:W-:Y:S01]  /*24f60*/  LOP3.LUT R47, R42, 0x10, R41, 0x78, !PT ;  /* 0x000000102a2f7812 */ /* 0x000fe200078e7829 */
[----:B------:R-:W2:Y:S01]  /*24f70*/  LDL.LU R15, [R1+0x51c] ;  /* 0x00051c00010f7983 */ /* 0x000ea20000300800 */
[----:B------:R-:W2:Y:S02]  /*24f80*/  LDL.LU R52, [R1+0x1b0] ;  /* 0x0001b00001347983 */ /* 0x000ea40000300800 */
[----:B------:R-:W2:Y:S01]  /*24f90*/  LDL.LU R53, [R1+0x1b4] ;  /* 0x0001b40001357983 */ /* 0x000ea20000300800 */
[----:B------:R-:W-:Y:S01]  /*24fa0*/  LOP3.LUT R47, R47, 0x800, R43, 0xf8, !PT ;  /* 0x000008002f2f7812 */ /* 0x000fe200078ef82b */
[----:B------:R-:W2:Y:S01]  /*24fb0*/  LDL.LU R54, [R1+0x1b8] ;  /* 0x0001b80001367983 */ /* 0x000ea20000300800 */
[----:B------:R-:W2:Y:S02]  /*24fc0*/  LDL.LU R55, [R1+0x1bc] ;  /* 0x0001bc0001377983 */ /* 0x000ea40000300800 */
[----:B------:R-:W2:Y:S02]  /*24fd0*/  LDL.LU R16, [R1+0x520] ;  /* 0x0005200001107983 */ /* 0x000ea40000300800 */
[----:B------:R-:W2:Y:S01]  /*24fe0*/  LDL.LU R17, [R1+0x524] ;  /* 0x0005240001117983 */ /* 0x000ea20000300800 */
[----:B------:R-:W0:Y:S04]  /*24ff0*/  LDSM.16.MT88.4 R40, [R47+0x3000] ;  /* 0x003000002f28783b */ /* 0x000e280000004200 */
        /* <DEDUP_REMOVED lines=13> */
[----:B------:R-:W2:Y:S03]  /*250d0*/  LDL.LU R39, [R1+0x44c] ;  /* 0x00044c0001277983 */ /* 0x000ea60000300800 */
[----:B------:R-:W1:Y:S04]  /*250e0*/  LDSM.16.MT88.4 R44, [R47+0x3080] ;  /* 0x003080002f2c783b */ /* 0x000e680000004200 */
        /* <DEDUP_REMOVED lines=12> */
[----:B------:R-:W2:Y:S02]  /*251b0*/  LDL.LU.64 R24, [R1+0x17a0] ;  /* 0x0017a00001187983 */ /* 0x000ea40000300a00 */
[----:B-1----:R-:W-:Y:S02]  /*251c0*/  STL.64 [R1+0x16a8], R46 ;  /* 0x0016a82e01007387 */ /* 0x002fe40000100a00 */
[----:B------:R0:W-:Y:S02]  /*251d0*/  STL.64 [R1+0x16a0], R44 ;  /* 0x0016a02c01007387 */ /* 0x0001e40000100a00 */
        /* <DEDUP_REMOVED lines=68> */
[C---:B--2---:R-:W-:Y:S08]  /*25620*/  HMMA.16816.F32.BF16 R56, R32.reuse, R28, R56 ;  /* 0x0000001c2038723c */ /* 0x044ff00000041838 */
[----:B------:R-:W-:Y:S11]  /*25630*/  HMMA.16816.F32.BF16 R32, R32, R24, R36 ;  /* 0x000000182020723c */ /* 0x000ff60000041824 */
[----:B------:R-:W-:Y:S04]  /*25640*/  @!UPT UIADD3 URZ, URZ, URZ, URZ ;  /* 0x0000003f3f3ff290 */ /* 0x000fe8000fffe03f */
[----:B------:R-:W-:Y:S01]  /*25650*/  STL.64 [R1+0x150], R56 ;  /* 0x0001503801007387 */ /* 0x000fe20000100a00 */
[----:B------:R0:W-:Y:S03]  /*25660*/  STL.64 [R1+0x158], R58 ;  /* 0x0001583a01007387 */ /* 0x0001e60000100a00 */
[----:B0-----:R-:W2:Y:S01]  /*25670*/  LDL.LU.64 R58, [R1+0x1728] ;  /* 0x00172800013a7983 */ /* 0x001ea20000300a00 */
[----:B------:R-:W2:Y:S02]  /*25680*/  LDL.LU.64 R56, [R1+0x1720] ;  /* 0x0017200001387983 */ /* 0x000ea40000300a00 */
[----:B------:R-:W2:Y:S02]  /*25690*/  LDL.LU.64 R38, [R1+0x1718] ;  /* 0x0017180001267983 */ /* 0x000ea40000300a00 */
[----:B------:R-:W2:Y:S01]  /*256a0*/  LDL.LU.64 R36, [R1+0x1710] ;  /* 0x0017100001247983 */ /* 0x000ea20000300a00 */
[----:B------:R0:W-:Y:S01]  /*256b0*/  STL.64 [R1+0x80], R32 ;  /* 0x0000802001007387 */ /* 0x0001e20000100a00 */
[----:B------:R1:W-:Y:S03]  /*256c0*/  STL.64 [R1+0x88], R34 ;  /* 0x0000882201007387 */ /* 0x0003e60000100a00 */
[----:B0-----:R-:W2:Y:S01]  /*256d0*/  LDL.LU R32, [R1+0x400] ;  /* 0x0004000001207983 */ /* 0x001ea20000300800 */
[----:B------:R-:W2:Y:S02]  /*256e0*/  LDL.LU R33, [R1+0x404] ;  /* 0x0004040001217983 */ /* 0x000ea40000300800 */
[----:B-1----:R-:W2:Y:S02]  /*256f0*/  LDL.LU R34, [R1+0x408] ;  /* 0x0004080001227983 */ /* 0x002ea40000300800 */
[----:B------:R-:W2:Y:S02]  /*25700*/  LDL.LU R35, [R1+0x40c] ;  /* 0x00040c0001237983 */ /* 0x000ea40000300800 */
[C---:B--2---:R-:W-:Y:S08]  /*25710*/  HMMA.16816.F32.BF16 R32, R36.reuse, R52, R32 ;  /* 0x000000342420723c */ /* 0x044ff00000041820 */
[C---:B------:R-:W-:Y:S11]  /*25720*/  HMMA.16816.F32.BF16 R48, R36.reuse, R20, R48 ;  /* 0x000000142430723c */ /* 0x040ff60000041830 */
[----:B------:R-:W-:Y:S04]  /*25730*/  @!UPT UIADD3 URZ, URZ, URZ, URZ ;  /* 0x0000003f3f3ff290 */ /* 0x000fe8000fffe03f */
[----:B------:R-:W-:Y:S01]  /*25740*/  STL.64 [R1+0x60], R32 ;  /* 0x0000602001007387 */ /* 0x000fe20000100a00 */
[----:B------:R0:W-:Y:S02]  /*25750*/  STL.64 [R1+0x68], R34 ;  /* 0x0000682201007387 */ /* 0x0001e40000100a00 */
[C---:B0-----:R-:W-:Y:S11]  /*25760*/  HMMA.16816.F32.BF16 R32, R36.reuse, R16, R40 ;  /* 0x000000102420723c */ /* 0x041ff60000041828 */
[----:B------:R-:W-:Y:S11]  /*25770*/  @!UPT UIADD3 URZ, URZ, URZ, URZ ;  /* 0x0000003f3f3ff290 */ /* 0x000ff6000fffe03f */
[----:B------:R-:W-:Y:S01]  /*25780*/  @!UPT UIADD3 URZ, URZ, URZ, URZ ;  /* 0x0000003f3f3ff290 */ /* 0x000fe2000fffe03f */
[----:B------:R-:W-:Y:S01]  /*25790*/  STL.64 [R1+0x40], R32 ;  /* 0x0000402001007387 */ /* 0x000fe20000100a00 */
[----:B------:R-:W-:Y:S02]  /*257a0*/  STL.64 [R1+0x50], R48 ;  /* 0x0000503001007387 */ /* 0x000fe40000100a00 */
[----:B------:R-:W-:Y:S02]  /*257b0*/  STL.64 [R1+0x58], R50 ;  /* 0x0000583201007387 */ /* 0x000fe40000100a00 */
[----:B------:R-:W-:Y:S01]  /*257c0*/  STL [R1+0x48], R34 ;  /* 0x0000482201007387 */ /* 0x000fe20000100800 */
[----:B------:R0:W-:Y:S02]  /*257d0*/  STL.64 [R1+0x16b0], R18 ;  /* 0x0016b01201007387 */ /* 0x0001e40000100a00 */
[----:B0-----:R-:W-:Y:S01]  /*257e0*/  HMMA.16816.F32.BF16 R16, R36, R12, R56 ;  /* 0x0000000c2410723c */ /* 0x001fe20000041838 */
[----:B------:R-:W-:-:S05]  /*257f0*/  IMAD.MOV.U32 R53, RZ, RZ, R35 ;  /* 0x000000ffff357224 */ /* 0x000fca00078e0023 */
[----:B------:R-:W-:Y:S01]  /*25800*/  STL [R1+0x1510], R53 ;  /* 0x0015103501007387 */ /* 0x000fe20000100800 */
[----:B------:R-:W2:Y:S11]  /*25810*/  LDL.LU R40, [R1+0x10] ;  /* 0x0000100001287983 */ /* 0x000eb60000300800 */
[----:B------:R-:W-:Y:S05]  /*25820*/  @!UPT UIADD3 URZ, URZ, URZ, URZ ;  /* 0x0000003f3f3ff290 */ /* 0x000fea000fffe03f */
[----:B------:R-:W-:Y:S01]  /*25830*/  STL.64 [R1+0x30], R16 ;  /* 0x0000301001007387 */ /* 0x000fe20000100a00 */
[----:B------:R0:W-:Y:S02]  /*25840*/  STL.64 [R1+0x38], R18 ;  /* 0x0000381201007387 */ /* 0x0001e40000100a00 */
[----:B------:R-:W2:Y:S02]  /*25850*/  LDL.LU R41, [R1+0x14] ;  /* 0x0000140001297983 */ /* 0x000ea40000300800 */
[----:B------:R-:W2:Y:S01]  /*25860*/  LDL.LU R42, [R1+0x18] ;  /* 0x00001800012a7983 */ /* 0x000ea20000300800 */
[----:B------:R-:W2:Y:S01]  /*25870*/  LDL.LU R43, [R1+0x1c] ;  /* 0x00001c00012b7983 */ /* 0x000ea20000300800 */
[----:B------:R-:W2:Y:S02]  /*25880*/  LDL.LU R56, [R1] ;  /* 0x0000000001387983 */ /* 0x000ea40000300800 */
[----:B------:R-:W2:Y:S02]  /*25890*/  LDL.LU R57, [R1+0x4] ;  /* 0x0000040001397983 */ /* 0x000ea40000300800 */
[----:B------:R-:W2:Y:S01]  /*258a0*/  LDL.LU R58, [R1+0x8] ;  /* 0x00000800013a7983 */ /* 0x000ea20000300800 */
[----:B------:R-:W2:Y:S01]  /*258b0*/  LDL.LU R59, [R1+0xc] ;  /* 0x00000c00013b7983 */ /* 0x000ea20000300800 */
[----:B0-----:R-:W-:Y:S03]  /*258c0*/  HMMA.16816.F32.BF16 R16, R36, R8, R44 ;  /* 0x000000082410723c */ /* 0x001fe6000004182c */
[----:B------:R0:W-:Y:S01]  /*258d0*/  STL.64 [R1+0x16b8], R14 ;  /* 0x0016b80e01007387 */ /* 0x0001e20000100a00 */
[----:B------:R-:W2:Y:S02]  /*258e0*/  LDL.LU R44, [R1+0x2b0] ;  /* 0x0002b000012c7983 */ /* 0x000ea40000300800 */
[----:B------:R-:W2:Y:S02]  /*258f0*/  LDL.LU R45, [R1+0x2b4] ;  /* 0x0002b400012d7983 */ /* 0x000ea40000300800 */
[----:B------:R-:W2:Y:S01]  /*25900*/  LDL.LU R46, [R1+0x2b8] ;  /* 0x0002b800012e7983 */ /* 0x000ea20000300800 */
[----:B------:R-:W2:Y:S01]  /*25910*/  LDL.LU R47, [R1+0x2bc] ;  /* 0x0002bc00012f7983 */ /* 0x000ea20000300800 */
[----:B------:R-:W2:Y:S02]  /*25920*/  LDL.LU R12, [R1+0x2d0] ;  /* 0x0002d000010c7983 */ /* 0x000ea40000300800 */
[----:B------:R-:W2:Y:S02]  /*25930*/  LDL.LU R13, [R1+0x2d4] ;  /* 0x0002d400010d7983 */ /* 0x000ea40000300800 */
[----:B---3--:R-:W-:Y:S01]  /*25940*/  IMAD.MOV.U32 R48, RZ, RZ, R6 ;  /* 0x000000ffff307224 */ /* 0x008fe200078e0006 */
[----:B0-----:R-:W3:Y:S01]  /*25950*/  LDL.LU R14, [R1+0x2d8] ;  /* 0x0002d800010e7983 */ /* 0x001ee20000300800 */
[----:B------:R-:W3:Y:S02]  /*25960*/  LDL.LU R15, [R1+0x2dc] ;  /* 0x0002dc00010f7983 */ /* 0x000ee40000300800 */
[----:B------:R-:W-:-:S02]  /*25970*/  IMAD.MOV.U32 R49, RZ, RZ, R31 ;  /* 0x000000ffff317224 */ /* 0x000fc400078e001f */
[----:B------:R-:W-:Y:S02]  /*25980*/  IMAD.MOV.U32 R50, RZ, RZ, R11 ;  /* 0x000000ffff327224 */ /* 0x000fe400078e000b */
[----:B----4-:R-:W-:Y:S02]  /*25990*/  IMAD.MOV.U32 R51, RZ, RZ, R26 ;  /* 0x000000ffff337224 */ /* 0x010fe400078e001a */
[----:B------:R-:W-:Y:S02]  /*259a0*/  IMAD.MOV.U32 R53, RZ, RZ, R16 ;  /* 0x000000ffff357224 */ /* 0x000fe400078e0010 */
[----:B------:R-:W-:Y:S01]  /*259b0*/  IMAD.MOV.U32 R20, RZ, RZ, R17 ;  /* 0x000000ffff147224 */ /* 0x000fe200078e0011 */
[----:B------:R-:W4:Y:S01]  /*259c0*/  LDL.LU R16, [R1+0x2c0] ;  /* 0x0002c00001107983 */ /* 0x000f220000300800 */
[----:B------:R-:W-:Y:S02]  /*259d0*/  IMAD.MOV.U32 R9, RZ, RZ, R18 ;  /* 0x000000ffff097224 */ /* 0x000fe400078e0012 */
[----:B------:R-:W4:Y:S02]  /*259e0*/  LDL.LU R17, [R1+0x2c4] ;  /* 0x0002c40001117983 */ /* 0x000f240000300800 */
[----:B------:R-:W-:Y:S01]  /*259f0*/  IMAD.MOV.U32 R8, RZ, RZ, R19 ;  /* 0x000000ffff087224 */ /* 0x000fe200078e0013 */
[----:B------:R-:W4:Y:S01]  /*25a00*/  LDL.LU R18, [R1+0x2c8] ;  /* 0x0002c80001127983 */ /* 0x000f220000300800 */
[----:B------:R-:W4:Y:S02]  /*25a10*/  LDL.LU R19, [R1+0x2cc] ;  /* 0x0002cc0001137983 */ /* 0x000f240000300800 */
[----:B------:R-:W3:Y:S02]  /*25a20*/  LDL.LU R6, [R1+0x1708] ;  /* 0x0017080001067983 */ /* 0x000ee40000300800 */
[----:B------:R-:W3:Y:S01]  /*25a30*/  LDL.LU R31, [R1+0x1704] ;  /* 0x00170400011f7983 */ /* 0x000ee20000300800 */
[----:B------:R-:W3:Y:S01]  /*25a40*/  LDL.LU R11, [R1+0x1700] ;  /* 0x00170000010b7983 */ /* 0x000ee20000300800 */
[----:B------:R-:W3:Y:S02]  /*25a50*/  LDL.LU R26, [R1+0x16fc] ;  /* 0x0016fc00011a7983 */ /* 0x000ee40000300800 */
[----:B------:R-:W-:-:S02]  /*25a60*/  IMAD.MOV.U32 R32, RZ, RZ, R27 ;  /* 0x000000ffff207224 */ /* 0x000fc400078e001b */
[----:B------:R-:W-:Y:S01]  /*25a70*/  IMAD.MOV.U32 R33, RZ, RZ, R3 ;  /* 0x000000ffff217224 */ /* 0x000fe200078e0003 */
[----:B------:R-:W3:Y:S01]  /*25a80*/  LDL.LU R27, [R1+0x16f8] ;  /* 0x0016f800011b7983 */ /* 0x000ee20000300800 */
[----:B------:R-:W-:Y:S02]  /*25a90*/  IMAD.MOV.U32 R34, RZ, RZ, R2 ;  /* 0x000000ffff227224 */ /* 0x000fe400078e0002 */
[----:B------:R-:W-:Y:S01]  /*25aa0*/  IMAD.MOV.U32 R35, RZ, RZ, R0 ;  /* 0x000000ffff237224 */ /* 0x000fe200078e0000 */
[C---:B--2---:R-:W-:Y:S08]  /*25ab0*/  HMMA.16816.F32.BF16 R40, R36.reuse, R4, R40 ;  /* 0x000000042428723c */ /* 0x044ff00000041828 */
[----:B------:R-:W-:Y:S11]  /*25ac0*/  HMMA.16816.F32.BF16 R56, R36, R28, R56 ;  /* 0x0000001c2438723c */ /* 0x000ff60000041838 */
[----:B------:R-:W-:Y:S05]  /*25ad0*/  @!UPT UIADD3 URZ, URZ, URZ, URZ ;  /* 0x0000003f3f3ff290 */ /* 0x000fea000fffe03f */
[----:B------:R-:W-:Y:S02]  /*25ae0*/  IMAD.MOV.U32 R4, RZ, RZ, R42 ;  /* 0x000000ffff047224 */ /* 0x000fe400078e002a */
[----:B------:R-:W-:Y:S02]  /*25af0*/  IMAD.MOV.U32 R3, RZ, RZ, R43 ;  /* 0x000000ffff037224 */ /* 0x000fe400078e002b */
[----:B------:R-:W-:Y:S02]  /*25b00*/  IMAD.MOV.U32 R21, RZ, RZ, R40 ;  /* 0x000000ffff157224 */ /* 0x000fe400078e0028 */
[----:B------:R-:W-:Y:S01]  /*25b10*/  IMAD.MOV.U32 R5, RZ, RZ, R41 ;  /* 0x000000ffff057224 */ /* 0x000fe200078e0029 */
[----:B------:R-:W3:Y:S01]  /*25b20*/  LDL.LU.64 R42, [R1+0x16f0] ;  /* 0x0016f000012a7983 */ /* 0x000ee20000300a00 */
[----:B------:R-:W3:Y:S02]  /*25b30*/  LDL.LU.64 R40, [R1+0x16e8] ;  /* 0x0016e80001287983 */ /* 0x000ee40000300a00 */
[----:B------:R-:W-:-:S02]  /*25b40*/  IMAD.MOV.U32 R2, RZ, RZ, R58 ;  /* 0x000000ffff027224 */ /* 0x000fc400078e003a */
[----:B------:R0:W-:Y:S02]  /*25b50*/  STL.64 [R1], R56 ;  /* 0x0000003801007387 */ /* 0x0001e40000100a00 */
[----:B------:R-:W-:Y:S02]  /*25b60*/  IMAD.MOV.U32 R0, RZ, RZ, R59 ;  /* 0x000000ffff007224 */ /* 0x000fe400078e003b */
[----:B------:R-:W2:Y:S04]  /*25b70*/  LDL.LU.64 R58, [R1+0x16e0] ;  /* 0x0016e000013a7983 */ /* 0x000ea80000300a00 */
[----:B0-----:R-:W2:Y:S02]  /*25b80*/  LDL.LU.64 R56, [R1+0x16d8] ;  /* 0x0016d80001387983 */ /* 0x001ea40000300a00 */
[----:B--2---:R-:W-:Y:S07]  /*25b90*/  HMMA.16816.F32.BF16 R56, R36, R24, R56 ;  /* 0x000000182438723c */ /* 0x004fee0000041838 */
[----:B------:R-:W-:-:S02]  /*25ba0*/  IMAD.MOV.U32 R36, RZ, RZ, R30 ;  /* 0x000000ffff247224 */ /* 0x000fc400078e001e */
[----:B------:R-:W-:Y:S01]  /*25bb0*/  IMAD.MOV.U32 R37, RZ, RZ, R54 ;  /* 0x000000ffff257224 */ /* 0x000fe200078e0036 */
[----:B------:R-:W2:Y:S01]  /*25bc0*/  LDL.LU R30, [R1+0x16d4] ;  /* 0x0016d400011e7983 */ /* 0x000ea20000300800 */
[----:B------:R-:W3:Y:S02]  /*25bd0*/  LDL.LU R54, [R1+0x16d0] ;  /* 0x0016d00001367983 */ /* 0x000ee40000300800 */
[----:B------:R-:W-:Y:S02]  /*25be0*/  IMAD.MOV.U32 R38, RZ, RZ, R55 ;  /* 0x000000ffff267224 */ /* 0x000fe400078e0037 */
[----:B------:R-:W3:Y:S01]  /*25bf0*/  LDL.LU R55, [R1+0x16cc] ;  /* 0x0016cc0001377983 */ /* 0x000ee20000300800 */
[----:B------:R-:W-:Y:S02]  /*25c00*/  IMAD.MOV.U32 R39, RZ, RZ, R10 ;  /* 0x000000ffff277224 */ /* 0x000fe400078e000a */
[----:B------:R-:W2:Y:S05]  /*25c10*/  LDL.LU R10, [R1+0x16c8] ;  /* 0x0016c800010a7983 */ /* 0x000eaa0000300800 */
[----:B------:R0:W-:Y:S01]  /*25c20*/  STL.64 [R1+0x14c8], R56 ;  /* 0x0014c83801007387 */ /* 0x0001e20000100a00 */
[----:B------:R1:W-:Y:S02]  /*25c30*/  STL.64 [R1+0x14c0], R58 ;  /* 0x0014c03a01007387 */ /* 0x0003e40000100a00 */
[----:B0-----:R-:W-:-:S02]  /*25c40*/  IMAD.MOV.U32 R56, RZ, RZ, R22 ;  /* 0x000000ffff387224 */ /* 0x001fc400078e0016 */
[----:B------:R-:W-:Y:S01]  /*25c50*/  IMAD.MOV.U32 R57, RZ, RZ, R23 ;  /* 0x000000ffff397224 */ /* 0x000fe200078e0017 */
[----:B------:R-:W4:Y:S01]  /*25c60*/  LDL.LU R22, [R1+0x16c4] ;  /* 0x0016c40001167983 */ /* 0x000f220000300800 */
[----:B------:R-:W4:Y:S02]  /*25c70*/  LDL.LU R23, [R1+0x16c0] ;  /* 0x0016c00001177983 */ /* 0x000f240000300800 */
[----:B-1----:R-:W-:Y:S02]  /*25c80*/  IMAD.MOV.U32 R59, RZ, RZ, R60 ;  /* 0x000000ffff3b7224 */ /* 0x002fe400078e003c */
[----:B------:R-:W-:Y:S01]  /*25c90*/  IMAD.MOV.U32 R58, RZ, RZ, R61 ;  /* 0x000000ffff3a7224 */ /* 0x000fe200078e003d */
[C---:B---3--:R-:W-:Y:S08]  /*25ca0*/  HMMA.16816.F32.BF16 R12, R40.reuse, R54, R12 ;  /* 0x00000036280c723c */ /* 0x048ff0000004180c */
[----:B----4-:R-:W-:Y:S11]  /*25cb0*/  HMMA.16816.F32.BF16 R16, R40, R22, R16 ;  /* 0x000000162810723c */ /* 0x010ff60000041810 */
[----:B------:R-:W-:Y:S05]  /*25cc0*/  @!UPT UIADD3 URZ, URZ, URZ, URZ ;  /* 0x0000003f3f3ff290 */ /* 0x000fea000fffe03f */
[----:B------:R-:W-:Y:S02]  /*25cd0*/  IMAD.MOV.U32 R60, RZ, RZ, R12 ;  /* 0x000000ffff3c7224 */ /* 0x000fe400078e000c */
[----:B------:R-:W-:Y:S01]  /*25ce0*/  IMAD.MOV.U32 R61, RZ, RZ, R13 ;  /* 0x000000ffff3d7224 */ /* 0x000fe200078e000d */
[----:B------:R-:W-:Y:S01]  /*25cf0*/  STL.64 [R1+0x6a0], R12 ;  /* 0x0006a00c01007387 */ /* 0x000fe20000100a00 */
[----:B------:R0:W-:Y:S03]  /*25d00*/  STL.64 [R1+0x6a8], R14 ;  /* 0x0006a80e01007387 */ /* 0x0001e60000100a00 */
[----:B0-----:R-:W3:Y:S01]  /*25d10*/  LDL.LU.64 R14, [R1+0x16b8] ;  /* 0x0016b800010e7983 */ /* 0x001ee20000300a00 */
[----:B------:R-:W-:Y:S02]  /*25d20*/  STL [R1+0x146c], R60 ;  /* 0x00146c3c01007387 */ /* 0x000fe40000100800 */
[----:B------:R-:W-:Y:S01]  /*25d30*/  STL [R1+0x1468], R61 ;  /* 0x0014683d01007387 */ /* 0x000fe20000100800 */
[----:B------:R-:W-:Y:S01]  /*25d40*/  STL.64 [R1+0x690], R16 ;  /* 0x0006901001007387 */ /* 0x000fe20000100a00 */
[----:B------:R0:W-:Y:S03]  /*25d50*/  STL.64 [R1+0x698], R18 ;  /* 0x0006981201007387 */ /* 0x0001e60000100a00 */
[----:B0-----:R-:W4:Y:S01]  /*25d60*/  LDL.LU.64 R18, [R1+0x16b0] ;  /* 0x0016b00001127983 */ /* 0x001f220000300a00 */
[----:B------:R-:W-:-:S02]  /*25d70*/  IMAD.MOV.U32 R16, RZ, RZ, R11 ;  /* 0x000000ffff107224 */ /* 0x000fc400078e000b */
[----:B------:R-:W-:Y:S01]  /*25d80*/  IMAD.MOV.U32 R17, RZ, RZ, R31 ;  /* 0x000000ffff117224 */ /* 0x000fe200078e001f */
[----:B----4-:R-:W-:Y:S11]  /*25d90*/  HMMA.16816.F32.BF16 R44, R40, R18, R44 ;  /* 0x00000012282c723c */ /* 0x010ff6000004182c */
[----:B------:R-:W-:Y:S11]  /*25da0*/  @!UPT UIADD3 URZ, URZ, URZ, URZ ;  /* 0x0000003f3f3ff290 */ /* 0x000ff6000fffe03f */
[----:B------:R-:W-:Y:S01]  /*25db0*/  @!UPT UIADD3 URZ, URZ, URZ, URZ ;  /* 0x0000003f3f3ff290 */ /* 0x000fe2000fffe03f */
[----:B------:R-:W-:Y:S01]  /*25dc0*/  STL.64 [R1+0x6c0], R44 ;  /* 0x0006c02c01007387 */ /* 0x000fe20000100a00 */
[----:B------:R0:W-:Y:S03]  /*25dd0*/  STL.64 [R1+0x6c8], R46 ;  /* 0x0006c82e01007387 */ /* 0x0001e60000100a00 */
[----:B0-----:R-:W4:Y:S01]  /*25de0*/  LDL.LU.64 R46, [R1+0x16a8] ;  /* 0x0016a800012e7983 */ /* 0x001f220000300a00 */
[----:B------:R-:W4:Y:S02]  /*25df0*/  LDL.LU.64 R44, [R1+0x16a0] ;  /* 0x0016a000012c7983 */ /* 0x000f240000300a00 */
[----:B------:R0:W-:Y:S02]  /*25e00*/  STL.64 [R1+0x1688], R18 ;  /* 0x0016881201007387 */ /* 0x0001e40000100a00 */
[----:B------:R-:W2:Y:S01]  /*25e10*/  LDL.LU R11, [R1+0x169c] ;  /* 0x00169c00010b7983 */ /* 0x000ea20000300800 */
[----:B------:R-:W4:Y:S01]  /*25e20*/  LDL.LU R31, [R1+0x1698] ;  /* 0x00169800011f7983 */ /* 0x000f220000300800 */
[----:B0-----:R-:W-:-:S02]  /*25e30*/  IMAD.MOV.U32 R18, RZ, RZ, R6 ;  /* 0x000000ffff127224 */ /* 0x001fc400078e0006 */
[----:B------:R-:W-:Y:S01]  /*25e40*/  IMAD.MOV.U32 R19, RZ, RZ, R7 ;  /* 0x000000ffff137224 */ /* 0x000fe200078e0007 */
[----:B------:R-:W4:Y:S01]  /*25e50*/  LDL.LU R6, [R1+0x1694] ;  /* 0x0016940001067983 */ /* 0x000f220000300800 */
[----:B------:R-:W4:Y:S05]  /*25e60*/  LDL.LU R7, [R1+0x1690] ;  /* 0x0016900001077983 */ /* 0x000f2a0000300800 */
[C---:B---3--:R-:W-:Y:S01]  /*25e70*/  HMMA.16816.F32.BF16 R16, R40.reuse, R14, R16 ;  /* 0x0000000e2810723c */ /* 0x048fe20000041810 */
[----:B------:R-:W-:Y:S11]  /*25e80*/  STL.64 [R1+0x1680], R14 ;  /* 0x0016800e01007387 */ /* 0x000ff60000100a00 */
[----:B------:R-:W-:Y:S11]  /*25e90*/  @!UPT UIADD3 URZ, URZ, URZ, URZ ;  /* 0x0000003f3f3ff290 */ /* 0x000ff6000fffe03f */
[----:B------:R-:W-:Y:S01]  /*25ea0*/  STL.64 [R1+0x6b0], R16 ;  /* 0x0006b01001007387 */ /* 0x000fe20000100a00 */
[----:B------:R2:W-:Y:S02]  /*25eb0*/  STL.64 [R1+0x6b8], R18 ;  /* 0x0006b81201007387 */ /* 0x0005e40000100a00 */
[C---:B--2---:R-:W-:Y:S08]  /*25ec0*/  HMMA.16816.F32.BF16 R16, R40.reuse, R10, R56 ;  /* 0x0000000a2810723c */ /* 0x044ff00000041838 */
[C---:B----4-:R-:W-:Y:S11]  /*25ed0*/  HMMA.16816.F32.BF16 R12, R40.reuse, R6, R36 ;  /* 0x00000006280c723c */ /* 0x050ff60000041824 */
[----:B------:R-:W-:Y:S04]  /*25ee0*/  @!UPT UIADD3 URZ, URZ, URZ, URZ ;  /* 0x0000003f3f3ff290 */ /* 0x000fe8000fffe03f */
[----:B------:R-:W-:Y:S01]  /*25ef0*/  STL.64 [R1+0x4d0], R16 ;  /* 0x0004d01001007387 */ /* 0x000fe20000100a00 */
[----:B------:R-:W-:Y:S02]  /*25f00*/  IMAD.MOV.U32 R28, RZ, RZ, R16 ;  /* 0x000000ffff1c7224 */ /* 0x000fe400078e0010 */
[----:B------:R-:W-:Y:S02]  /*25f10*/  STL.64 [R1+0x4d8], R18 ;  /* 0x0004d81201007387 */ /* 0x000fe40000100a00 */
[----:B------:R-:W-:Y:S01]  /*25f20*/  STL.64 [R1+0x1678], R10 ;  /* 0x0016780a01007387 */ /* 0x000fe20000100a00 */
[----:B------:R0:W-:Y:S01]  /*25f30*/  STL.64 [R1+0x1670], R8 ;  /* 0x0016700801007387 */ /* 0x0001e20000100a00 */
[----:B------:R-:W-:Y:S03]  /*25f40*/  STL [R1+0x1470], R28 ;  /* 0x0014701c01007387 */ /* 0x000fe60000100800 */
[----:B------:R-:W-:Y:S01]  /*25f50*/  STL.64 [R1+0x4c0], R12 ;  /* 0x0004c00c01007387 */ /* 0x000fe20000100a00 */
[----:B------:R-:W-:Y:S01]  /*25f60*/  STL.64 [R1+0x4c8], R14 ;  /* 0x0004c80e01007387 */ /* 0x000fe20000100a00 */
[C---:B0-----:R-:W-:Y:S01]  /*25f70*/  HMMA.16816.F32.BF16 R8, R40.reuse, R30, R32 ;  /* 0x0000001e2808723c */ /* 0x041fe20000041820 */
[----:B------:R-:W-:Y:S01]  /*25f80*/  STL.64 [R1+0x1668], R6 ;  /* 0x0016680601007387 */ /* 0x000fe20000100a00 */
[----:B------:R0:W-:Y:S06]  /*25f90*/  STL.64 [R1+0x1660], R4 ;  /* 0x0016600401007387 */ /* 0x0001ec0000100a00 */
[----:B0-----:R-:W-:Y:S01]  /*25fa0*/  HMMA.16816.F32.BF16 R4, R40, R26, R48 ;  /* 0x0000001a2804723c */ /* 0x001fe20000041830 */
[----:B------:R-:W-:-:S05]  /*25fb0*/  IMAD.MOV.U32 R29, RZ, RZ, R12 ;  /* 0x000000ffff1d7224 */ /* 0x000fca00078e000c */
[----:B------:R0:W-:Y:S01]  /*25fc0*/  STL [R1+0x1474], R29 ;  /* 0x0014741d01007387 */ /* 0x0001e20000100800 */
[----:B------:R1:W-:Y:S08]  /*25fd0*/  STL.64 [R1+0x1658], R30 ;  /* 0x0016581e01007387 */ /* 0x0003f00000100a00 */
[----:B------:R-:W-:Y:S02]  /*25fe0*/  STL.64 [R1+0x500], R8 ;  /* 0x0005000801007387 */ /* 0x000fe40000100a00 */
[----:B------:R-:W-:Y:S01]  /*25ff0*/  STL.64 [R1+0x508], R10 ;  /* 0x0005080a01007387 */ /* 0x000fe20000100a00 */
[----:B------:R-:W-:Y:S01]  /*26000*/  STL.64 [R1+0x1650], R26 ;  /* 0x0016501a01007387 */ /* 0x000fe20000100a00 */
[----:B------:R-:W2:Y:S04]  /*26010*/  LDL.LU R40, [R1+0x90] ;  /* 0x0000900001287983 */ /* 0x000ea80000300800 */
[----:B------:R3:W-:Y:S01]  /*26020*/  STL.64 [R1+0x4f0], R4 ;  /* 0x0004f00401007387 */ /* 0x0007e20000100a00 */
[----:B------:R4:W-:Y:S02]  /*26030*/  STL.64 [R1+0x4f8], R6 ;  /* 0x0004f80601007387 */ /* 0x0009e40000100a00 */
        /* <DEDUP_REMOVED lines=8> */
[----:B0-----:R-:W2:Y:S02]  /*260c0*/  LDL.LU R29, [R1+0xf4] ;  /* 0x0000f400011d7983 */ /* 0x001ea40000300800 */
[----:B-1----:R-:W2:Y:S01]  /*260d0*/  LDL.LU R30, [R1+0xf8] ;  /* 0x0000f800011e7983 */ /* 0x002ea20000300800 */
[----:B------:R-:W2:Y:S01]  /*260e0*/  LDL.LU R31, [R1+0xfc] ;  /* 0x0000fc00011f7983 */ /* 0x000ea20000300800 */
[----:B---3--:R-:W3:Y:S02]  /*260f0*/  LDL.LU R4, [R1+0x100] ;  /* 0x0001000001047983 */ /* 0x008ee40000300800 */
[----:B------:R-:W3:Y:S02]  /*26100*/  LDL.LU R5, [R1+0x104] ;  /* 0x0001040001057983 */ /* 0x000ee40000300800 */
[----:B----4-:R-:W3:Y:S01]  /*26110*/  LDL.LU R6, [R1+0x108] ;  /* 0x0001080001067983 */ /* 0x010ee20000300800 */
[----:B------:R-:W3:Y:S01]  /*26120*/  LDL.LU R7, [R1+0x10c] ;  /* 0x00010c0001077983 */ /* 0x000ee20000300800 */
[----:B------:R-:W4:Y:S02]  /*26130*/  LDL.LU R32, [R1+0x140] ;  /* 0x0001400001207983 */ /* 0x000f240000300800 */
[----:B------:R-:W4:Y:S02]  /*26140*/  LDL.LU R33, [R1+0x144] ;  /* 0x0001440001217983 */ /* 0x000f240000300800 */
[----:B------:R-:W4:Y:S01]  /*26150*/  LDL.LU R34, [R1+0x148] ;  /* 0x0001480001227983 */ /* 0x000f220000300800 */
[----:B------:R-:W4:Y:S01]  /*26160*/  LDL.LU R35, [R1+0x14c] ;  /* 0x00014c0001237983 */ /* 0x000f220000300800 */
        /* <DEDUP_REMOVED lines=16> */
[----:B--2---:R-:W-:Y:S01]  /*26270*/  STL.64 [R1+0x1628], R42 ;  /* 0x0016282a01007387 */ /* 0x004fe20000100a00 */
[----:B------:R0:W-:Y:S03]  /*26280*/  STL.64 [R1+0x1620], R40 ;  /* 0x0016202801007387 */ /* 0x0001e60000100a00 */
[----:B0-----:R-:W2:Y:S01]  /*26290*/  LDL.LU R40, [R1+0xb0] ;  /* 0x0000b00001287983 */ /* 0x001ea20000300800 */
[----:B------:R-:W2:Y:S02]  /*262a0*/  LDL.LU R41, [R1+0xb4] ;  /* 0x0000b40001297983 */ /* 0x000ea40000300800 */
[----:B------:R-:W2:Y:S02]  /*262b0*/  LDL.LU R42, [R1+0xb8] ;  /* 0x0000b800012a7983 */ /* 0x000ea40000300800 */
[----:B------:R-:W2:Y:S01]  /*262c0*/  LDL.LU R43, [R1+0xbc] ;  /* 0x0000bc00012b7983 */ /* 0x000ea20000300800 */
[C---:B----4-:R-:W-:Y:S08]  /*262d0*/  HMMA.16816.F32.BF16 R32, R44.reuse, R54, R32 ;  /* 0x000000362c20723c */ /* 0x050ff00000041820 */
[C---:B---3--:R-:W-:Y:S01]  /*262e0*/  HMMA.16816.F32.BF16 R16, R44.reuse, R22, R16 ;  /* 0x000000162c10723c */ /* 0x048fe20000041810 */
[----:B--2---:R-:W-:Y:S01]  /*262f0*/  STL.64 [R1+0x1638], R42 ;  /* 0x0016382a01007387 */ /* 0x004fe20000100a00 */
[----:B------:R0:W-:Y:S03]  /*26300*/  STL.64 [R1+0x1630], R40 ;  /* 0x0016302801007387 */ /* 0x0001e60000100a00 */
        /* <DEDUP_REMOVED lines=9> */
[----:B------:R0:W-:Y:S02]  /*263a0*/  STL.64 [R1+0x600], R32 ;  /* 0x0006002001007387 */ /* 0x0001e40000100a00 */
[----:B------:R1:W-:Y:S02]  /*263b0*/  STL.64 [R1+0x608], R34 ;  /* 0x0006082201007387 */ /* 0x0003e40000100a00 */
[----:B------:R-:W4:Y:S01]  /*263c0*/  LDL.LU R37, [R1+0x264] ;  /* 0x0002640001257983 */ /* 0x000f220000300800 */
[----:B------:R-:W4:Y:S01]  /*263d0*/  LDL.LU R38, [R1+0x268] ;  /* 0x0002680001267983 */ /* 0x000f220000300800 */
[----:B------:R-:W4:Y:S03]  /*263e0*/  LDL.LU R39, [R1+0x26c] ;  /* 0x00026c0001277983 */ /* 0x000f260000300800 */
[----:B0-----:R-:W2:Y:S01]  /*263f0*/  LDL.LU R32, [R1+0x370] ;  /* 0x0003700001207983 */ /* 0x001ea20000300800 */
[----:B------:R-:W2:Y:S02]  /*26400*/  LDL.LU R33, [R1+0x374] ;  /* 0x0003740001217983 */ /* 0x000ea40000300800 */
[----:B-1----:R-:W2:Y:S02]  /*26410*/  LDL.LU R34, [R1+0x378] ;  /* 0x0003780001227983 */ /* 0x002ea40000300800 */
[----:B------:R-:W2:Y:S01]  /*26420*/  LDL.LU R35, [R1+0x37c] ;  /* 0x00037c0001237983 */ /* 0x000ea20000300800 */
[----:B------:R-:W-:Y:S01]  /*26430*/  STL.64 [R1+0x5f0], R16 ;  /* 0x0005f01001007387 */ /* 0x000fe20000100a00 */
[----:B------:R0:W-:Y:S03]  /*26440*/  STL.64 [R1+0x5f8], R18 ;  /* 0x0005f81201007387 */ /* 0x0001e60000100a00 */
[----:B0-----:R-:W2:Y:S02]  /*26450*/  LDL.LU.64 R18, [R1+0x1688] ;  /* 0x0016880001127983 */ /* 0x001ea40000300a00 */
[C---:B--2---:R-:W-:Y:S11]  /*26460*/  HMMA.16816.F32.BF16 R12, R44.reuse, R18, R12 ;  /* 0x000000122c0c723c */ /* 0x044ff6000004180c */
[----:B------:R-:W-:Y:S11]  /*26470*/  @!UPT UIADD3 URZ, URZ, URZ, URZ ;  /* 0x0000003f3f3ff290 */ /* 0x000ff6000fffe03f */
[----:B------:R-:W-:Y:S01]  /*26480*/  @!UPT UIADD3 URZ, URZ, URZ, URZ ;  /* 0x0000003f3f3ff290 */ /* 0x000fe2000fffe03f */
        /* <DEDUP_REMOVED lines=45> */
[----:B------:R-:W2:Y:S03]  /*26760*/  LDL.LU.64 R40, [R1+0x1630] ;  /* 0x0016300001287983 */ /* 0x000ea60000300a00 */
[----:B------:R-:W0:Y:S01]  /*26770*/  S2R R52, SR_TID.X ;  /* 0x0000000000347919 */ /* 0x000e220000002100 */
[----:B--2---:R-:W-:Y:S11]  /*26780*/  HMMA.16816.F32.BF16 R40, R48, R22, R40 ;  /* 0x000000163028723c */ /* 0x004ff60000041828 */
[----:B------:R-:W-:Y:S11]  /*26790*/  @!UPT UIADD3 URZ, URZ, URZ, URZ ;  /* 0x0000003f3f3ff290 */ /* 0x000ff6000fffe03f */
[----:B------:R-:W-:Y:S01]  /*267a0*/  @!UPT UIADD3 URZ, URZ, URZ, URZ ;  /* 0x0000003f3f3ff290 */ /* 0x000fe2000fffe03f */
[----:B------:R-:W-:Y:S01]  /*267b0*/  STL.64 [R1+0x6f0], R40 ;  /* 0x0006f02801007387 */ /* 0x000fe20000100a00 */
[----:B------:R1:W-:Y:S03]  /*267c0*/  STL.64 [R1+0x6f8], R42 ;  /* 0x0006f82a01007387 */ /* 0x0003e60000100a00 */
[----:B-1----:R-:W2:Y:S01]  /*267d0*/  LDL.LU.64 R42, [R1+0x1628] ;  /* 0x00162800012a7983 */ /* 0x002ea20000300a00 */
[----:B------:R-:W2:Y:S01]  /*267e0*/  LDL.LU.64 R40, [R1+0x1620] ;  /* 0x0016200001287983 */ /* 0x000ea20000300a00 */
[C---:B0-----:R-:W-:Y:S01]  /*267f0*/  LOP3.LUT R17, R52.reuse, 0x7, RZ, 0xc0, !PT ;  /* 0x0000000734117812 */ /* 0x041fe200078ec0ff */
[----:B------:R-:W-:-:S04]  /*26800*/  IMAD.SHL.U32 R13, R52, 0x2, RZ ;  /* 0x00000002340d7824 */ /* 0x000fc800078e00ff */
[----:B------:R-:W-:Y:S02]  /*26810*/  IMAD R16, R17, 0x110, RZ ;  /* 0x0000011011107824 */ /* 0x000fe400078e02ff */
[----:B------:R-:W-:-:S03]  /*26820*/  IMAD.SHL.U32 R17, R52, 0x80, RZ ;  /* 0x0000008034117824 */ /* 0x000fc600078e00ff */
[----:B------:R-:W-:-:S04]  /*26830*/  LOP3.LUT R16, R16, 0x10, R13, 0x78, !PT ;  /* 0x0000001010107812 */ /* 0x000fc800078e780d */
[----:B------:R-:W-:Y:S02]  /*26840*/  LOP3.LUT R16, R16, 0x800, R17, 0xf8, !PT ;  /* 0x0000080010107812 */ /* 0x000fe400078ef811 */
[----:B------:R-:W0:Y:S04]  /*26850*/  S2R R17, SR_TID.X ;  /* 0x0000000000117919 */ /* 0x000e280000002100 */
[----:B------:R-:W-:Y:S01]  /*26860*/  STL.64 [R1+0x1608], R22 ;  /* 0x0016081601007387 */ /* 0x000fe20000100a00 */
[----:B------:R3:W-:Y:S01]  /*26870*/  STL.64 [R1+0x1600], R20 ;  /* 0x0016001401007387 */ /* 0x0007e20000100a00 */
[----:B------:R-:W-:Y:S01]  /*26880*/  LOP3.LUT R16, R16, 0x20, RZ, 0x3c, !PT ;  /* 0x0000002010107812 */ /* 0x000fe200078e3cff */
[----:B---3--:R-:W-:Y:S01]  /*26890*/  HMMA.16816.F32.BF16 R20, R48, R18, R44 ;  /* 0x000000123014723c */ /* 0x008fe2000004182c */
[----:B------:R-:W-:-:S03]  /*268a0*/  LOP3.LUT R52, R52, 0x7, RZ, 0xc0, !PT ;  /* 0x0000000734347812 */ /* 0x000fc600078ec0ff */
[----:B------:R0:W1:Y:S02]  /*268b0*/  LDSM.16.MT88.4 R44, [R16+0x3080] ;  /* 0x00308000102c783b */ /* 0x0000640000004200 */
[----:B------:R-:W-:Y:S02]  /*268c0*/  IMAD R52, R52, 0x110, RZ ;  /* 0x0000011034347824 */ /* 0x000fe400078e02ff */
[C---:B0-----:R-:W-:Y:S01]  /*268d0*/  IMAD.SHL.U32 R16, R17.reuse, 0x2, RZ ;  /* 0x0000000211107824 */ /* 0x041fe200078e00ff */
[----:B------:R-:W-:Y:S01]  /*268e0*/  STL.64 [R1+0x15f8], R18 ;  /* 0x0015f81201007387 */ /* 0x000fe20000100a00 */
[----:B------:R-:W-:-:S03]  /*268f0*/  IMAD.SHL.U32 R17, R17, 0x80, RZ ;  /* 0x0000008011117824 */ /* 0x000fc600078e00ff */
[----:B------:R-:W-:-:S04]  /*26900*/  LOP3.LUT R52, R52, 0x10, R16, 0x78, !PT ;  /* 0x0000001034347812 */ /* 0x000fc800078e7810 */
[----:B------:R-:W-:-:S06]  /*26910*/  LOP3.LUT R52, R52, 0x800, R17, 0xf8, !PT ;  /* 0x0000080034347812 */ /* 0x000fcc00078ef811 */
[----:B------:R-:W-:Y:S01]  /*26920*/  STL.64 [R1+0x6e0], R20 ;  /* 0x0006e01401007387 */ /* 0x000fe20000100a00 */
[----:B------:R2:W-:Y:S01]  /*26930*/  STL.64 [R1+0x6e8], R22 ;  /* 0x0006e81601007387 */ /* 0x0005e20000100a00 */
[----:B------:R-:W-:Y:S01]  /*26940*/  LOP3.LUT R52, R52, 0x40, RZ, 0x3c, !PT ;  /* 0x0000004034347812 */ /* 0x000fe200078e3cff */
[C---:B--2---:R-:W-:Y:S04]  /*26950*/  HMMA.16816.F32.BF16 R20, R48.reuse, R14, R40 ;  /* 0x0000000e3014723c */ /* 0x044fe80000041828 */
[----:B------:R-:W0:Y:S11]  /*26960*/  LDSM.16.MT88.4 R40, [R52+0x3000] ;  /* 0x003000003428783b */ /* 0x000e360000004200 */
[----:B------:R-:W-:Y:S08]  /*26970*/  @!UPT UIADD3 URZ, URZ, URZ, URZ ;  /* 0x0000003f3f3ff290 */ /* 0x000ff0000fffe03f */
[----:B------:R-:W-:Y:S01]  /*26980*/  STL.64 [R1+0x6d0], R20 ;  /* 0x0006d01401007387 */ /* 0x000fe20000100a00 */
[----:B------:R-:W-:Y:S02]  /*26990*/  STL.64 [R1+0x6d8], R22 ;  /* 0x0006d81601007387 */ /* 0x000fe40000100a00 */
[----:B------:R2:W-:Y:S02]  /*269a0*/  STL.64 [R1+0x15f0], R14 ;  /* 0x0015f00e01007387 */ /* 0x0005e40000100a00 */
[----:B-1----:R-:W-:Y:S01]  /*269b0*/  STL.64 [R1+0x1618], R46 ;  /* 0x0016182e01007387 */ /* 0x002fe20000100a00 */
[----:B------:R-:W-:Y:S01]  /*269c0*/  STL.64 [R1+0x1610], R44 ;  /* 0x0016102c01007387 */ /* 0x000fe20000100a00 */
[----:B------:R-:W-:Y:S02]  /*269d0*/  STL.64 [R1+0x15e8], R10 ;  /* 0x0015e80a01007387 */ /* 0x000fe40000100a00 */
[----:B------:R4:W-:Y:S01]  /*269e0*/  STL.64 [R1+0x15e0], R8 ;  /* 0x0015e00801007387 */ /* 0x0009e20000100a00 */
[C---:B--2---:R-:W-:Y:S08]  /*269f0*/  HMMA.16816.F32.BF16 R12, R48.reuse, R10, R56 ;  /* 0x0000000a300c723c */ /* 0x044ff00000041838 */
[C---:B----4-:R-:W-:Y:S01]  /*26a00*/  HMMA.16816.F32.BF16 R8, R48.reuse, R6, R36 ;  /* 0x000000063008723c */ /* 0x050fe20000041824 */
[----:B------:R-:W1:Y:S11]  /*26a10*/  LDSM.16.MT88.4 R36, [R52+0x3080] ;  /* 0x003080003424783b */ /* 0x000e760000004200 */
[----:B------:R-:W-:Y:S03]  /*26a20*/  @!UPT UIADD3 URZ, URZ, URZ, URZ ;  /* 0x0000003f3f3ff290 */ /* 0x000fe6000fffe03f */
[----:B------:R-:W-:Y:S01]  /*26a30*/  STL.64 [R1+0x4b0], R12 ;  /* 0x0004b00c01007387 */ /* 0x000fe20000100a00 */
[----:B------:R-:W-:Y:S02]  /*26a40*/  STL.64 [R1+0x4b8], R14 ;  /* 0x0004b80e01007387 */ /* 0x000fe40000100a00 */
[----:B0-----:R-:W-:Y:S02]  /*26a50*/  STL.64 [R1+0x15b8], R42 ;  /* 0x0015b82a01007387 */ /* 0x001fe40000100a00 */
[----:B------:R-:W-:Y:S01]  /*26a60*/  STL.64 [R1+0x15b0], R40 ;  /* 0x0015b02801007387 */ /* 0x000fe20000100a00 */
[----:B------:R-:W-:Y:S01]  /*26a70*/  STL.64 [R1+0x15d8], R6 ;  /* 0x0015d80601007387 */ /* 0x000fe20000100a00 */
[----:B------:R0:W-:Y:S02]  /*26a80*/  STL.64 [R1+0x15d0], R4 ;  /* 0x0015d00401007387 */ /* 0x0001e40000100a00 */
[----:B0-----:R-:W-:Y:S01]  /*26a90*/  HMMA.16816.F32.BF16 R4, R48, R30, R32 ;  /* 0x0000001e3004723c */ /* 0x001fe20000041820 */
[----:B------:R-:W-:Y:S01]  /*26aa0*/  STL.64 [R1+0x490], R8 ;  /* 0x0004900801007387 */ /* 0x000fe20000100a00 */
[----:B------:R-:W-:Y:S02]  /*26ab0*/  STL.64 [R1+0x498], R10 ;  /* 0x0004980a01007387 */ /* 0x000fe40000100a00 */
[----:B-1----:R-:W-:Y:S02]  /*26ac0*/  STL.64 [R1+0x1598], R38 ;  /* 0x0015982601007387 */ /* 0x002fe40000100a00 */
[----:B------:R0:W-:Y:S02]  /*26ad0*/  STL.64 [R1+0x1590], R36 ;  /* 0x0015902401007387 */ /* 0x0001e40000100a00 */
[----:B0-----:R-:W2:Y:S11]  /*26ae0*/  LDL.LU R36, [R1+0x340] ;  /* 0x0003400001247983 */ /* 0x001eb60000300800 */
[----:B------:R-:W-:Y:S04]  /*26af0*/  @!UPT UIADD3 URZ, URZ, URZ, URZ ;  /* 0x0000003f3f3ff290 */ /* 0x000fe8000fffe03f */
[----:B------:R0:W-:Y:S01]  /*26b00*/  STL.64 [R1+0x370], R4 ;  /* 0x0003700401007387 */ /* 0x0001e20000100a00 */
[----:B------:R1:W-:Y:S02]  /*26b10*/  STL.64 [R1+0x378], R6 ;  /* 0x0003780601007387 */ /* 0x0003e40000100a00 */
[----:B------:R-:W2:Y:S02]  /*26b20*/  LDL.LU R37, [R1+0x344] ;  /* 0x0003440001257983 */ /* 0x000ea40000300800 */
[----:B------:R-:W3:Y:S01]  /*26b30*/  LDL.LU R38, [R1+0x348] ;  /* 0x0003480001267983 */ /* 0x000ee20000300800 */
[----:B------:R-:W3:Y:S01]  /*26b40*/  LDL.LU R39, [R1+0x34c] ;  /* 0x00034c0001277983 */ /* 0x000ee20000300800 */
[----:B------:R-:W4:Y:S02]  /*26b50*/  LDL.LU R40, [R1+0x2e0] ;  /* 0x0002e00001287983 */ /* 0x000f240000300800 */
[----:B------:R-:W4:Y:S02]  /*26b60*/  LDL.LU R41, [R1+0x2e4] ;  /* 0x0002e40001297983 */ /* 0x000f240000300800 */
[----:B------:R-:W2:Y:S01]  /*26b70*/  LDL.LU R42, [R1+0x2e8] ;  /* 0x0002e800012a7983 */ /* 0x000ea20000300800 */
[----:B------:R-:W2:Y:S04]  /*26b80*/  LDL.LU R43, [R1+0x2ec] ;  /* 0x0002ec00012b7983 */ /* 0x000ea80000300800 */
        /* <DEDUP_REMOVED lines=20> */
[----:B------:R-:W0:Y:S04]  /*26cd0*/  S2R R35, SR_TID.X ;  /* 0x0000000000237919 */ /* 0x000e280000002100 */
[----:B------:R-:W3:Y:S01]  /*26ce0*/  LDL.LU R20, [R1+0x3e0] ;  /* 0x0003e00001147983 */ /* 0x000ee20000300800 */
[----:B------:R-:W3:Y:S02]  /*26cf0*/  LDL.LU R21, [R1+0x3e4] ;  /* 0x0003e40001157983 */ /* 0x000ee40000300800 */
[----:B------:R-:W3:Y:S02]  /*26d00*/  LDL.LU R22, [R1+0x3e8] ;  /* 0x0003e80001167983 */ /* 0x000ee40000300800 */
[----:B------:R-:W3:Y:S01]  /*26d10*/  LDL.LU R23, [R1+0x3ec] ;  /* 0x0003ec0001177983 */ /* 0x000ee20000300800 */
[C---:B0-----:R-:W-:Y:S01]  /*26d20*/  LOP3.LUT R34, R35.reuse, 0x7, RZ, 0xc0, !PT ;  /* 0x0000000723227812 */ /* 0x041fe200078ec0ff */
[----:B------:R-:W-:-:S04]  /*26d30*/  IMAD.SHL.U32 R33, R35, 0x2, RZ ;  /* 0x0000000223217824 */ /* 0x000fc800078e00ff */
[----:B------:R-:W-:Y:S02]  /*26d40*/  IMAD R34, R34, 0x110, RZ ;  /* 0x0000011022227824 */ /* 0x000fe400078e02ff */
[----:B------:R-:W-:-:S03]  /*26d50*/  IMAD.SHL.U32 R35, R35, 0x80, RZ ;  /* 0x0000008023237824 */ /* 0x000fc600078e00ff */
[----:B------:R-:W-:-:S04]  /*26d60*/  LOP3.LUT R52, R34, 0x10, R33, 0x78, !PT ;  /* 0x0000001022347812 */ /* 0x000fc800078e7821 */
[----:B------:R-:W-:-:S04]  /*26d70*/  LOP3.LUT R52, R52, 0x800, R35, 0xf8, !PT ;  /* 0x0000080034347812 */ /* 0x000fc800078ef823 */
[----:B------:R-:W-:-:S05]  /*26d80*/  LOP3.LUT R52, R52, 0x60, RZ, 0x3c, !PT ;  /* 0x0000006034347812 */ /* 0x000fca00078e3cff */
[----:B------:R-:W0:Y:S04]  /*26d90*/  LDSM.16.MT88.4 R32, [R52+0x3000] ;  /* 0x003000003420783b */ /* 0x000e280000004200 */
[----:B--2---:R-:W-:Y:S01]  /*26da0*/  STL.64 [R1+0x15c8], R42 ;  /* 0x0015c82a01007387 */ /* 0x004fe20000100a00 */
[----:B----4-:R1:W-:Y:S03]  /*26db0*/  STL.64 [R1+0x15c0], R40 ;  /* 0x0015c02801007387 */ /* 0x0103e60000100a00 */
[----:B-1----:R-:W2:Y:S01]  /*26dc0*/  LDL.LU R40, [R1+0x380] ;  /* 0x0003800001287983 */ /* 0x002ea20000300800 */
[----:B------:R-:W2:Y:S02]  /*26dd0*/  LDL.LU R41, [R1+0x384] ;  /* 0x0003840001297983 */ /* 0x000ea40000300800 */
[----:B------:R-:W2:Y:S02]  /*26de0*/  LDL.LU R42, [R1+0x388] ;  /* 0x00038800012a7983 */ /* 0x000ea40000300800 */
[----:B------:R-:W2:Y:S01]  /*26df0*/  LDL.LU R43, [R1+0x38c] ;  /* 0x00038c00012b7983 */ /* 0x000ea20000300800 */
[----:B---3--:R-:W-:Y:S01]  /*26e00*/  STL.64 [R1+0x15a8], R38 ;  /* 0x0015a82601007387 */ /* 0x008fe20000100a00 */
[----:B------:R1:W-:Y:S03]  /*26e10*/  STL.64 [R1+0x15a0], R36 ;  /* 0x0015a02401007387 */ /* 0x0003e60000100a00 */
[----:B-1----:R-:W3:Y:S01]  /*26e20*/  LDL.LU R36, [R1+0x350] ;  /* 0x0003500001247983 */ /* 0x002ee20000300800 */
[----:B------:R-:W3:Y:S02]  /*26e30*/  LDL.LU R37, [R1+0x354] ;  /* 0x0003540001257983 */ /* 0x000ee40000300800 */
[----:B------:R-:W3:Y:S02]  /*26e40*/  LDL.LU R38, [R1+0x358] ;  /* 0x0003580001267983 */ /* 0x000ee40000300800 */
[----:B------:R-:W3:Y:S01]  /*26e50*/  LDL.LU R39, [R1+0x35c] ;  /* 0x00035c0001277983 */ /* 0x000ee20000300800 */
[----:B------:R-:W4:Y:S01]  /*26e60*/  LDL.LU R56, [R1+0x300] ;  /* 0x0003000001387983 */ /* 0x000f220000300800 */
[----:B------:R-:W4:Y:S02]  /*26e70*/  LDL.LU R57, [R1+0x304] ;  /* 0x0003040001397983 */ /* 0x000f240000300800 */
[----:B------:R-:W4:Y:S02]  /*26e80*/  LDL.LU R58, [R1+0x308] ;  /* 0x00030800013a7983 */ /* 0x000f240000300800 */
[----:B------:R-:W4:Y:S01]  /*26e90*/  LDL.LU R59, [R1+0x30c] ;  /* 0x00030c00013b7983 */ /* 0x000f220000300800 */
[----:B0-----:R-:W-:Y:S01]  /*26ea0*/  STL.64 [R1+0x1520], R34 ;  /* 0x0015202201007387 */ /* 0x001fe20000100a00 */
[----:B------:R0:W-:Y:S01]  /*26eb0*/  STL.64 [R1+0x1518], R32 ;  /* 0x0015182001007387 */ /* 0x0001e20000100a00 */
[----:B------:R-:W-:Y:S02]  /*26ec0*/  HMMA.16816.F32.BF16 R48, R48, R26, R44 ;  /* 0x0000001a3030723c */ /* 0x000fe4000004182c */
[----:B0-----:R-:W2:Y:S01]  /*26ed0*/  LDL.LU R32, [R1+0x390] ;  /* 0x0003900001207983 */ /* 0x001ea20000300800 */
[----:B------:R-:W2:Y:S02]  /*26ee0*/  LDL.LU R33, [R1+0x394] ;  /* 0x0003940001217983 */ /* 0x000ea40000300800 */
[----:B------:R-:W2:Y:S02]  /*26ef0*/  LDL.LU R34, [R1+0x398] ;  /* 0x0003980001227983 */ /* 0x000ea40000300800 */
[----:B------:R-:W2:Y:S01]  /*26f00*/  LDL.LU R35, [R1+0x39c] ;  /* 0x00039c0001237983 */ /* 0x000ea20000300800 */
[----:B------:R-:W2:Y:S01]  /*26f10*/  LDL.LU.64 R46, [R1+0x1618] ;  /* 0x00161800012e7983 */ /* 0x000ea20000300a00 */
[----:B------:R-:W2:Y:S11]  /*26f20*/  LDL.LU.64 R44, [R1+0x1610] ;  /* 0x00161000012c7983 */ /* 0x000eb60000300a00 */
[----:B------:R-:W-:Y:S03]  /*26f30*/  @!UPT UIADD3 URZ, URZ, URZ, URZ ;  /* 0x0000003f3f3ff290 */ /* 0x000fe6000fffe03f */
[----:B------:R-:W-:Y:S01]  /*26f40*/  STL.64 [R1+0x360], R48 ;  /* 0x0003603001007387 */ /* 0x000fe20000100a00 */
[----:B------:R-:W-:Y:S02]  /*26f50*/  STL.64 [R1+0x368], R50 ;  /* 0x0003683201007387 */ /* 0x000fe40000100a00 */
[----:B------:R-:W0:Y:S02]  /*26f60*/  LDSM.16.MT88.4 R48, [R52+0x3080] ;  /* 0x003080003430783b */ /* 0x000e240000004200 */
[----:B0-----:R-:W-:Y:S02]  /*26f70*/  STL.64 [R1+0x14f8], R50 ;  /* 0x0014f83201007387 */ /* 0x001fe40000100a00 */
[----:B------:R0:W-:Y:S02]  /*26f80*/  STL.64 [R1+0x14f0], R48 ;  /* 0x0014f03001007387 */ /* 0x0001e40000100a00 */
        /* <DEDUP_REMOVED lines=36> */
[C---:B------:R-:W-:Y:S01]  /*271d0*/  HMMA.16816.F32.BF16 R40, R44.reuse, R30, R40 ;  /* 0x0000001e2c28723c */ /* 0x040fe20000041828 */
[----:B------:R-:W3:Y:S07]  /*271e0*/  LDL.LU.64 R4, [R1+0x15d0] ;  /* 0x0015d00001047983 */ /* 0x000eee0000300a00 */
[C---:B--2---:R-:W-:Y:S11]  /*271f0*/  HMMA.16816.F32.BF16 R32, R44.reuse, R6, R32 ;  /* 0x000000062c20723c */ /* 0x044ff60000041820 */
[----:B------:R-:W-:Y:S11]  /*27200*/  @!UPT UIADD3 URZ, URZ, URZ, URZ ;  /* 0x0000003f3f3ff290 */ /* 0x000ff6000fffe03f */
[----:B------:R-:W-:Y:S01]  /*27210*/  @!UPT UIADD3 URZ, URZ, URZ, URZ ;  /* 0x0000003f3f3ff290 */ /* 0x000fe2000fffe03f */
        /* <DEDUP_REMOVED lines=36> */
[----:B0-----:R-:W3:Y:S01]  /*27460*/  LDL.LU R20, [R1+0x330] ;  /* 0x0003300001147983 */ /* 0x001ee20000300800 */
[----:B------:R-:W3:Y:S02]  /*27470*/  LDL.LU R21, [R1+0x334] ;  /* 0x0003340001157983 */ /* 0x000ee40000300800 */
[----:B------:R-:W3:Y:S02]  /*27480*/  LDL.LU R22, [R1+0x338] ;  /* 0x0003380001167983 */ /* 0x000ee40000300800 */
[----:B------:R-:W3:Y:S01]  /*27490*/  LDL.LU R23, [R1+0x33c] ;  /* 0x00033c0001177983 */ /* 0x000ee20000300800 */
[C---:B--2---:R-:W-:Y:S08]  /*274a0*/  HMMA.16816.F32.BF16 R44, R40.reuse, R14, R44 ;  /* 0x0000000e282c723c */ /* 0x044ff0000004182c */
[C---:B---3--:R-:W-:Y:S11]  /*274b0*/  HMMA.16816.F32.BF16 R20, R40.reuse, R18, R20 ;  /* 0x000000122814723c */ /* 0x048ff60000041814 */
[----:B------:R-:W-:Y:S11]  /*274c0*/  @!UPT UIADD3 URZ, URZ, URZ, URZ ;  /* 0x0000003f3f3ff290 */ /* 0x000ff6000fffe03f */
[----:B------:R-:W-:Y:S01]  /*274d0*/  @!UPT UIADD3 URZ, URZ, URZ, URZ ;  /* 0x0000003f3f3ff290 */ /* 0x000fe2000fffe03f */
[----:B------:R-:W-:Y:S01]  /*274e0*/  STL.64 [R1+0x620], R20 ;  /* 0x0006201401007387 */ /* 0x000fe20000100a00 */
[----:B------:R0:W-:Y:S02]  /*274f0*/  STL.64 [R1+0x628], R22 ;  /* 0x0006281601007387 */ /* 0x0001e40000100a00 */
[C---:B0-----:R-:W-:Y:S11]  /*27500*/  HMMA.16816.F32.BF16 R20, R40.reuse, R10, R48 ;  /* 0x0000000a2814723c */ /* 0x041ff60000041830 */
[----:B------:R-:W-:Y:S11]  /*27510*/  @!UPT UIADD3 URZ, URZ, URZ, URZ ;  /* 0x0000003f3f3ff290 */ /* 0x000ff6000fffe03f */
[----:B------:R-:W-:Y:S01]  /*27520*/  @!UPT UIADD3 URZ, URZ, URZ, URZ ;  /* 0x0000003f3f3ff290 */ /* 0x000fe2000fffe03f */
[----:B------:R-:W-:Y:S01]  /*27530*/  STL.64 [R1+0x460], R20 ;  /* 0x0004601401007387 */ /* 0x000fe20000100a00 */
[----:B------:R0:W-:Y:S02]  /*27540*/  STL.64 [R1+0x610], R44 ;  /* 0x0006102c01007387 */ /* 0x0001e40000100a00 */
[----:B------:R-:W-:Y:S02]  /*27550*/  STL.64 [R1+0x618], R46 ;  /* 0x0006182e01007387 */ /* 0x000fe40000100a00 */
[----:B------:R4:W-:Y:S02]  /*27560*/  STL.64 [R1+0x468], R22 ;  /* 0x0004681601007387 */ /* 0x0009e40000100a00 */
[----:B0-----:R-:W-:Y:S02]  /*27570*/  IMAD.MOV.U32 R44, RZ, RZ, R20 ;  /* 0x000000ffff2c7224 */ /* 0x001fe400078e0014 */
[C---:B----4-:R-:W-:Y:S01]  /*27580*/  HMMA.16816.F32.BF16 R20, R40.reuse, R6, R56 ;  /* 0x000000062814723c */ /* 0x050fe20000041838 */
[----:B------:R-:W-:Y:S01]  /*27590*/  STL.64 [R1+0x1560], R10 ;  /* 0x0015600a01007387 */ /* 0x000fe20000100a00 */
[----:B------:R-:W-:Y:S02]  /*275a0*/  STL.64 [R1+0x1558], R8 ;  /* 0x0015580801007387 */ /* 0x000fe40000100a00 */
[----:B------:R-:W-:Y:S11]  /*275b0*/  STL [R1+0x1478], R44 ;  /* 0x0014782c01007387 */ /* 0x000ff60000100800 */
[----:B------:R-:W-:Y:S08]  /*275c0*/  @!UPT UIADD3 URZ, URZ, URZ, URZ ;  /* 0x0000003f3f3ff290 */ /* 0x000ff0000fffe03f */
[----:B------:R-:W-:Y:S01]  /*275d0*/  STL.64 [R1+0x2e0], R20 ;  /* 0x0002e01401007387 */ /* 0x000fe20000100a00 */
[----:B------:R-:W-:Y:S02]  /*275e0*/  STL.64 [R1+0x2e8], R22 ;  /* 0x0002e81601007387 */ /* 0x000fe40000100a00 */
[----:B------:R-:W-:Y:S02]  /*275f0*/  STL.64 [R1+0x1550], R6 ;  /* 0x0015500601007387 */ /* 0x000fe40000100a00 */
[----:B------:R0:W-:Y:S01]  /*27600*/  STL.64 [R1+0x1548], R4 ;  /* 0x0015480401007387 */ /* 0x0001e20000100a00 */
[----:B------:R-:W2:Y:S01]  /*27610*/  LDL.LU R56, [R1+0x170] ;  /* 0x0001700001387983 */ /* 0x000ea20000300800 */
[----:B------:R-:W2:Y:S02]  /*27620*/  LDL.LU R57, [R1+0x174] ;  /* 0x0001740001397983 */ /* 0x000ea40000300800 */
[----:B------:R-:W3:Y:S02]  /*27630*/  LDL.LU R58, [R1+0x178] ;  /* 0x00017800013a7983 */ /* 0x000ee40000300800 */
[----:B------:R-:W3:Y:S01]  /*27640*/  LDL.LU R59, [R1+0x17c] ;  /* 0x00017c00013b7983 */ /* 0x000ee20000300800 */
[----:B0-----:R-:W-:Y:S01]  /*27650*/  HMMA.16816.F32.BF16 R4, R40, R30, R32 ;  /* 0x0000001e2804723c */ /* 0x001fe20000041820 */
[----:B---3--:R-:W-:Y:S01]  /*27660*/  STL.64 [R1+0x1530], R58 ;  /* 0x0015303a01007387 */ /* 0x008fe20000100a00 */
[----:B--2---:R-:W-:Y:S02]  /*27670*/  STL.64 [R1+0x1528], R56 ;  /* 0x0015283801007387 */ /* 0x004fe40000100a00 */
[----:B------:R-:W2:Y:S02]  /*27680*/  LDL.LU R48, [R1+0x180] ;  /* 0x0001800001307983 */ /* 0x000ea40000300800 */
[----:B------:R-:W2:Y:S01]  /*27690*/  LDL.LU R49, [R1+0x184] ;  /* 0x0001840001317983 */ /* 0x000ea20000300800 */
[----:B------:R-:W3:Y:S01]  /*276a0*/  LDL.LU R50, [R1+0x188] ;  /* 0x0001880001327983 */ /* 0x000ee20000300800 */
[----:B------:R-:W3:Y:S02]  /*276b0*/  LDL.LU R51, [R1+0x18c] ;  /* 0x00018c0001337983 */ /* 0x000ee40000300800 */
[----:B------:R-:W-:Y:S01]  /*276c0*/  IMAD.MOV.U32 R45, RZ, RZ, R20 ;  /* 0x000000ffff2d7224 */ /* 0x000fe200078e0014 */
[----:B---3--:R-:W-:Y:S01]  /*276d0*/  STL.64 [R1+0x1540], R50 ;  /* 0x0015403201007387 */ /* 0x008fe20000100a00 */
[----:B--2---:R0:W-:Y:S03]  /*276e0*/  STL.64 [R1+0x1538], R48 ;  /* 0x0015383001007387 */ /* 0x0041e60000100a00 */
[----:B------:R-:W-:Y:S08]  /*276f0*/  STL [R1+0x147c], R45 ;  /* 0x00147c2d01007387 */ /* 0x000ff00000100800 */
[----:B------:R1:W-:Y:S01]  /*27700*/  STL.64 [R1+0x430], R4 ;  /* 0x0004300401007387 */ /* 0x0003e20000100a00 */
[----:B------:R2:W-:Y:S01]  /*27710*/  STL.64 [R1+0x438], R6 ;  /* 0x0004380601007387 */ /* 0x0005e20000100a00 */
[----:B------:R-:W-:Y:S03]  /*27720*/  STL.64 [R1+0x1568], R30 ;  /* 0x0015681e01007387 */ /* 0x000fe60000100a00 */
[----:B0-----:R-:W3:Y:S01]  /*27730*/  LDL.LU R48, [R1+0x1f0] ;  /* 0x0001f00001307983 */ /* 0x001ee20000300800 */
[----:B------:R-:W3:Y:S02]  /*27740*/  LDL.LU R49, [R1+0x1f4] ;  /* 0x0001f40001317983 */ /* 0x000ee40000300800 */
[----:B------:R-:W4:Y:S02]  /*27750*/  LDL.LU R50, [R1+0x1f8] ;  /* 0x0001f80001327983 */ /* 0x000f240000300800 */
[----:B------:R-:W4:Y:S02]  /*27760*/  LDL.LU R51, [R1+0x1fc] ;  /* 0x0001fc0001337983 */ /* 0x000f240000300800 */
[----:B------:R-:W-:Y:S01]  /*27770*/  IMAD.MOV.U32 R46, RZ, RZ, R4 ;  /* 0x000000ffff2e7224 */ /* 0x000fe200078e0004 */
[----:B----4-:R-:W-:Y:S01]  /*27780*/  STL.64 [R1+0x1578], R50 ;  /* 0x0015783201007387 */ /* 0x010fe20000100a00 */
[----:B---3--:R0:W-:Y:S02]  /*27790*/  STL.64 [R1+0x1570], R48 ;  /* 0x0015703001007387 */ /* 0x0081e40000100a00 */
[----:B-1----:R-:W3:Y:S02]  /*277a0*/  LDL.LU R4, [R1+0x200] ;  /* 0x0002000001047983 */ /* 0x002ee40000300800 */
[----:B------:R-:W3:Y:S01]  /*277b0*/  LDL.LU R5, [R1+0x204] ;  /* 0x0002040001057983 */ /* 0x000ee20000300800 */
[----:B--2---:R-:W3:Y:S01]  /*277c0*/  LDL.LU R6, [R1+0x208] ;  /* 0x0002080001067983 */ /* 0x004ee20000300800 */
[----:B------:R-:W3:Y:S02]  /*277d0*/  LDL.LU R7, [R1+0x20c] ;  /* 0x00020c0001077983 */ /* 0x000ee40000300800 */
[----:B------:R-:W2:Y:S02]  /*277e0*/  LDL.LU R20, [R1+0x240] ;  /* 0x0002400001147983 */ /* 0x000ea40000300800 */
[----:B------:R-:W2:Y:S01]  /*277f0*/  LDL.LU R21, [R1+0x244] ;  /* 0x0002440001157983 */ /* 0x000ea20000300800 */
[----:B------:R-:W2:Y:S01]  /*27800*/  LDL.LU R22, [R1+0x248] ;  /* 0x0002480001167983 */ /* 0x000ea20000300800 */
[----:B------:R-:W2:Y:S03]  /*27810*/  LDL.LU R23, [R1+0x24c] ;  /* 0x00024c0001177983 */ /* 0x000ea60000300800 */
[----:B0-----:R-:W4:Y:S01]  /*27820*/  LDL.LU R48, [R1+0x230] ;  /* 0x0002300001307983 */ /* 0x001f220000300800 */
[----:B------:R-:W4:Y:S02]  /*27830*/  LDL.LU R49, [R1+0x234] ;  /* 0x0002340001317983 */ /* 0x000f240000300800 */
[----:B------:R-:W4:Y:S02]  /*27840*/  LDL.LU R50, [R1+0x238] ;  /* 0x0002380001327983 */ /* 0x000f240000300800 */
[----:B------:R-:W4:Y:S01]  /*27850*/  LDL.LU R51, [R1+0x23c] ;  /* 0x00023c0001337983 */ /* 0x000f220000300800 */
        /* <DEDUP_REMOVED lines=16> */
[----:B------:R0:W-:Y:S01]  /*27960*/  STL [R1+0x1480], R46 ;  /* 0x0014802e01007387 */ /* 0x0001e20000100800 */
[----:B------:R-:W3:Y:S02]  /*27970*/  LDL.LU R44, [R1+0x250] ;  /* 0x00025000012c7983 */ /* 0x000ee40000300800 */
[----:B------:R-:W3:Y:S01]  /*27980*/  LDL.LU R45, [R1+0x254] ;  /* 0x00025400012d7983 */ /* 0x000ee20000300800 */
[----:B0-----:R-:W3:Y:S01]  /*27990*/  LDL.LU R46, [R1+0x258] ;  /* 0x00025800012e7983 */ /* 0x001ee20000300800 */
[----:B------:R-:W3:Y:S01]  /*279a0*/  LDL.LU R47, [R1+0x25c] ;  /* 0x00025c00012f7983 */ /* 0x000ee20000300800 */
[----:B--2---:R-:W-:Y:S08]  /*279b0*/  HMMA.16816.F32.BF16 R20, R36, R54, R20 ;  /* 0x000000362414723c */ /* 0x004ff00000041814 */
[----:B---3--:R-:W-:Y:S11]  /*279c0*/  HMMA.16816.F32.BF16 R40, R40, R26, R44 ;  /* 0x0000001a2828723c */ /* 0x008ff6000004182c */
[----:B------:R-:W-:Y:S05]  /*279d0*/  @!UPT UIADD3 URZ, URZ, URZ, URZ ;  /* 0x0000003f3f3ff290 */ /* 0x000fea000fffe03f */
[----:B------:R-:W-:-:S07]  /*279e0*/  IMAD.MOV.U32 R16, RZ, RZ, R22 ;  /* 0x000000ffff107224 */ /* 0x000fce00078e0016 */
[----:B------:R0:W-:Y:S01]  /*279f0*/  STL.64 [R1+0x410], R40 ;  /* 0x0004102801007387 */ /* 0x0001e20000100a00 */
[----:B------:R1:W-:Y:S02]  /*27a00*/  STL.64 [R1+0x418], R42 ;  /* 0x0004182a01007387 */ /* 0x0003e40000100a00 */
[----:B------:R-:W-:Y:S02]  /*27a10*/  IMAD.MOV.U32 R47, RZ, RZ, R40 ;  /* 0x000000ffff2f7224 */ /* 0x000fe400078e0028 */
[----:B0-----:R-:W2:Y:S01]  /*27a20*/  LDL.LU R40, [R1+0x190] ;  /* 0x0001900001287983 */ /* 0x001ea20000300800 */
[----:B------:R-:W2:Y:S02]  /*27a30*/  LDL.LU R41, [R1+0x194] ;  /* 0x0001940001297983 */ /* 0x000ea40000300800 */
[----:B-1----:R-:W2:Y:S02]  /*27a40*/  LDL.LU R42, [R1+0x198] ;  /* 0x00019800012a7983 */ /* 0x002ea40000300800 */
[----:B------:R-:W2:Y:S01]  /*27a50*/  LDL.LU R43, [R1+0x19c] ;  /* 0x00019c00012b7983 */ /* 0x000ea20000300800 */
[----:B------:R0:W-:Y:S01]  /*27a60*/  STL [R1+0x1484], R47 ;  /* 0x0014842f01007387 */ /* 0x0001e20000100800 */
[----:B------:R-:W3:Y:S02]  /*27a70*/  LDL.LU R44, [R1+0x1a0] ;  /* 0x0001a000012c7983 */ /* 0x000ee40000300800 */
[----:B------:R-:W3:Y:S02]  /*27a80*/  LDL.LU R45, [R1+0x1a4] ;  /* 0x0001a400012d7983 */ /* 0x000ee40000300800 */
[----:B------:R-:W3:Y:S01]  /*27a90*/  LDL.LU R46, [R1+0x1a8] ;  /* 0x0001a800012e7983 */ /* 0x000ee20000300800 */
[----:B0-----:R-:W3:Y:S01]  /*27aa0*/  LDL.LU R47, [R1+0x1ac] ;  /* 0x0001ac00012f7983 */ /* 0x001ee20000300800 */
[----:B------:R-:W-:Y:S02]  /*27ab0*/  STL.64 [R1+0x580], R20 ;  /* 0x0005801401007387 */ /* 0x000fe40000100a00 */
[----:B------:R0:W-:Y:S02]  /*27ac0*/  STL.64 [R1+0x588], R22 ;  /* 0x0005881601007387 */ /* 0x0001e40000100a00 */
[----:B0-----:R-:W4:Y:S01]  /*27ad0*/  LDL.LU.64 R22, [R1+0x1588] ;  /* 0x0015880001167983 */ /* 0x001f220000300a00 */
[C---:B------:R-:W-:Y:S08]  /*27ae0*/  HMMA.16816.F32.BF16 R28, R36.reuse, R18, R28 ;  /* 0x00000012241c723c */ /* 0x040ff0000004181c */
[----:B------:R-:W-:Y:S01]  /*27af0*/  HMMA.16816.F32.BF16 R8, R36, R14, R8 ;  /* 0x0000000e2408723c */ /* 0x000fe20000041808 */
[----:B------:R-:W-:-:S02]  /*27b00*/  IMAD.MOV.U32 R12, RZ, RZ, R20 ;  /* 0x000000ffff0c7224 */ /* 0x000fc400078e0014 */
[----:B------:R-:W2:Y:S03]  /*27b10*/  LDL.LU.64 R20, [R1+0x1580] ;  /* 0x0015800001147983 */ /* 0x000ea60000300a00 */
[----:B------:R-:W-:Y:S02]  /*27b20*/  STL [R1+0x148c], R12 ;  /* 0x00148c0c01007387 */ /* 0x000fe40000100800 */
[----:B------:R-:W-:Y:S01]  /*27b30*/  STL [R1+0x1488], R16 ;  /* 0x0014881001007387 */ /* 0x000fe20000100800 */
[C---:B----4-:R-:W-:Y:S11]  /*27b40*/  HMMA.16816.F32.BF16 R48, R36.reuse, R22, R48 ;  /* 0x000000162430723c */ /* 0x050ff60000041830 */
[----:B------:R-:W-:Y:S11]  /*27b50*/  @!UPT UIADD3 URZ, URZ, URZ, URZ ;  /* 0x0000003f3f3ff290 */ /* 0x000ff6000fffe03f */
[----:B------:R-:W-:Y:S01]  /*27b60*/  @!UPT UIADD3 URZ, URZ, URZ, URZ ;  /* 0x0000003f3f3ff290 */ /* 0x000fe2000fffe03f */
[----:B------:R-:W-:Y:S01]  /*27b70*/  STL.64 [R1+0x530], R48 ;  /* 0x0005303001007387 */ /* 0x000fe20000100a00 */
[----:B------:R-:W-:Y:S02]  /*27b80*/  IMAD.MOV.U32 R13, RZ, RZ, R48 ;  /* 0x000000ffff0d7224 */ /* 0x000fe400078e0030 */
[----:B------:R-:W-:Y:S02]  /*27b90*/  IMAD.MOV.U32 R17, RZ, RZ, R50 ;  /* 0x000000ffff117224 */ /* 0x000fe400078e0032 */
[----:B------:R0:W-:Y:S02]  /*27ba0*/  STL.64 [R1+0x538], R50 ;  /* 0x0005383201007387 */ /* 0x0001e40000100a00 */
[----:B0-----:R-:W4:Y:S01]  /*27bb0*/  LDL.LU.64 R50, [R1+0x1578] ;  /* 0x0015780001327983 */ /* 0x001f220000300a00 */
[----:B------:R-:W4:Y:S02]  /*27bc0*/  LDL.LU.64 R48, [R1+0x1570] ;  /* 0x0015700001307983 */ /* 0x000f240000300a00 */
[----:B------:R-:W-:Y:S02]  /*27bd0*/  STL [R1+0x1494], R13 ;  /* 0x0014940d01007387 */ /* 0x000fe40000100800 */
[----:B------:R-:W-:Y:S01]  /*27be0*/  STL [R1+0x1490], R17 ;  /* 0x0014901101007387 */ /* 0x000fe20000100800 */
[----:B------:R-:W-:Y:S01]  /*27bf0*/  STL.64 [R1+0x520], R28 ;  /* 0x0005201c01007387 */ /* 0x000fe20000100a00 */
[----:B------:R0:W-:Y:S03]  /*27c00*/  STL.64 [R1+0x528], R30 ;  /* 0x0005281e01007387 */ /* 0x0001e60000100a00 */
[----:B0-----:R-:W2:Y:S01]  /*27c10*/  LDL.LU.64 R30, [R1+0x1568] ;  /* 0x00156800011e7983 */ /* 0x001ea20000300a00 */
[----:B------:R-:W-:Y:S02]  /*27c20*/  STL.64 [R1+0x510], R8 ;  /* 0x0005100801007387 */ /* 0x000fe40000100a00 */
[----:B------:R0:W-:Y:S02]  /*27c30*/  STL.64 [R1+0x518], R10 ;  /* 0x0005180a01007387 */ /* 0x0001e40000100a00 */
[----:B0-----:R-:W2:Y:S01]  /*27c40*/  LDL.LU.64 R10, [R1+0x1560] ;  /* 0x00156000010a7983 */ /* 0x001ea20000300a00 */
[----:B------:R-:W3:Y:S01]  /*27c50*/  LDL.LU.64 R8, [R1+0x1558] ;  /* 0x0015580001087983 */ /* 0x000ee20000300a00 */
[C---:B--2---:R-:W-:Y:S11]  /*27c60*/  HMMA.16816.F32.BF16 R4, R36.reuse, R10, R4 ;  /* 0x0000000a2404723c */ /* 0x044ff60000041804 */
[----:B------:R-:W-:Y:S11]  /*27c70*/  @!UPT UIADD3 URZ, URZ, URZ, URZ ;  /* 0x0000003f3f3ff290 */ /* 0x000ff6000fffe03f */
[----:B------:R-:W-:Y:S01]  /*27c80*/  @!UPT UIADD3 URZ, URZ, URZ, URZ ;  /* 0x0000003f3f3ff290 */ /* 0x000fe2000fffe03f */
[----:B------:R-:W-:Y:S01]  /*27c90*/  STL.64 [R1+0x90], R4 ;  /* 0x0000900401007387 */ /* 0x000fe20000100a00 */
[----:B------:R0:W-:Y:S03]  /*27ca0*/  STL.64 [R1+0x98], R6 ;  /* 0x0000980601007387 */ /* 0x0001e60000100a00 */
[----:B0-----:R-:W4:Y:S01]  /*27cb0*/  LDL.LU.64 R6, [R1+0x1550] ;  /* 0x0015500001067983 */ /* 0x001f220000300a00 */
[C---:B------:R-:W-:Y:S01]  /*27cc0*/  HMMA.16816.F32.BF16 R56, R36.reuse, R30, R56 ;  /* 0x0000001e2438723c */ /* 0x040fe20000041838 */
[----:B------:R-:W2:Y:S07]  /*27cd0*/  LDL.LU.64 R4, [R1+0x1548] ;  /* 0x0015480001047983 */ /* 0x000eae0000300a00 */
[C---:B----4-:R-:W-:Y:S08]  /*27ce0*/  HMMA.16816.F32.BF16 R48, R36.reuse, R6, R48 ;  /* 0x000000062430723c */ /* 0x050ff00000041830 */
[----:B------:R-:W-:Y:S11]  /*27cf0*/  HMMA.16816.F32.BF16 R36, R36, R26, R32 ;  /* 0x0000001a2424723c */ /* 0x000ff60000041820 */
[----:B------:R-:W-:Y:S04]  /*27d00*/  @!UPT UIADD3 URZ, URZ, URZ, URZ ;  /* 0x0000003f3f3ff290 */ /* 0x000fe8000fffe03f */
[----:B------:R-:W-:Y:S01]  /*27d10*/  STL.64 [R1+0x120], R48 ;  /* 0x0001203001007387 */ /* 0x000fe20000100a00 */
[----:B------:R0:W-:Y:S03]  /*27d20*/  STL.64 [R1+0x128], R50 ;  /* 0x0001283201007387 */ /* 0x0001e60000100a00 */
[----:B0-----:R-:W4:Y:S01]  /*27d30*/  LDL.LU.64 R50, [R1+0x1540] ;  /* 0x0015400001327983 */ /* 0x001f220000300a00 */
[----:B------:R-:W4:Y:S02]  /*27d40*/  LDL.LU.64 R48, [R1+0x1538] ;  /* 0x0015380001307983 */ /* 0x000f240000300a00 */
[----:B------:R-:W-:Y:S02]  /*27d50*/  STL.64 [R1+0x400], R56 ;  /* 0x0004003801007387 */ /* 0x000fe40000100a00 */
[----:B------:R0:W-:Y:S02]  /*27d60*/  STL.64 [R1+0x408], R58 ;  /* 0x0004083a01007387 */ /* 0x0001e40000100a00 */
[----:B0-----:R-:W2:Y:S01]  /*27d70*/  LDL.LU.64 R58, [R1+0x1530] ;  /* 0x00153000013a7983 */ /* 0x001ea20000300a00 */
[----:B------:R-:W2:Y:S02]  /*27d80*/  LDL.LU.64 R56, [R1+0x1528] ;  /* 0x0015280001387983 */ /* 0x000ea40000300a00 */
[----:B------:R0:W-:Y:S02]  /*27d90*/  STL.64 [R1+0x1508], R30 ;  /* 0x0015081e01007387 */ /* 0x0001e40000100a00 */
[----:B------:R-:W2:Y:S01]  /*27da0*/  LDL.LU R28, [R1+0x1b0] ;  /* 0x0001b000011c7983 */ /* 0x000ea20000300800 */
[----:B------:R-:W2:Y:S04]  /*27db0*/  LDL.LU R29, [R1+0x1b4] ;  /* 0x0001b400011d7983 */ /* 0x000ea80000300800 */
[----:B0-----:R-:W2:Y:S01]  /*27dc0*/  LDL.LU R30, [R1+0x1b8] ;  /* 0x0001b800011e7983 */ /* 0x001ea20000300800 */
[----:B------:R-:W2:Y:S02]  /*27dd0*/  LDL.LU R31, [R1+0x1bc] ;  /* 0x0001bc00011f7983 */ /* 0x000ea40000300800 */
[----:B------:R-:W2:Y:S02]  /*27de0*/  LDL.LU.64 R34, [R1+0x1520] ;  /* 0x0015200001227983 */ /* 0x000ea40000300a00 */
[----:B------:R-:W2:Y:S01]  /*27df0*/  LDL.LU.64 R32, [R1+0x1518] ;  /* 0x0015180001207983 */ /* 0x000ea20000300a00 */
[----:B------:R-:W-:Y:S01]  /*27e00*/  STL.64 [R1+0x3f0], R36 ;  /* 0x0003f02401007387 */ /* 0x000fe20000100a00 */
[----:B------:R2:W-:Y:S02]  /*27e10*/  STL.64 [R1+0x3f8], R38 ;  /* 0x0003f82601007387 */ /* 0x0005e40000100a00 */
[----:B------:R-:W-:Y:S01]  /*27e20*/  STL.64 [R1+0x14e8], R22 ;  /* 0x0014e81601007387 */ /* 0x000fe20000100a00 */
[C---:B--2---:R-:W-:Y:S08]  /*27e30*/  HMMA.16816.F32.BF16 R36, R32.reuse, R54, R28 ;  /* 0x000000362024723c */ /* 0x044ff0000004181c */
[C---:B---3--:R-:W-:Y:S11]  /*27e40*/  HMMA.16816.F32.BF16 R28, R32.reuse, R22, R44 ;  /* 0x00000016201c723c */ /* 0x048ff6000004182c */
[----:B------:R-:W-:Y:S04]  /*27e50*/  @!UPT UIADD3 URZ, URZ, URZ, URZ ;  /* 0x0000003f3f3ff290 */ /* 0x000fe8000fffe03f */
[----:B------:R-:W-:Y:S01]  /*27e60*/  STL.64 [R1+0x680], R36 ;  /* 0x0006802401007387 */ /* 0x000fe20000100a00 */
[----:B------:R0:W-:Y:S02]  /*27e70*/  STL.64 [R1+0x688], R38 ;  /* 0x0006882601007387 */ /* 0x0001e40000100a00 */
[----:B------:R-:W-:Y:S05]  /*27e80*/  STL [R1+0x14e0], R21 ;  /* 0x0014e01501007387 */ /* 0x000fea0000100800 */
[----:B------:R-:W-:Y:S01]  /*27e90*/  STL.64 [R1+0x660], R28 ;  /* 0x0006601c01007387 */ /* 0x000fe20000100a00 */
[----:B------:R4:W-:Y:S01]  /*27ea0*/  STL.64 [R1+0x668], R30 ;  /* 0x0006681e01007387 */ /* 0x0009e20000100a00 */
[----:B------:R1:W-:Y:S01]  /*27eb0*/  STL.64 [R1+0x14d8], R18 ;  /* 0x0014d81201007387 */ /* 0x0003e20000100a00 */
[C---:B0-----:R-:W-:Y:S08]  /*27ec0*/  HMMA.16816.F32.BF16 R36, R32.reuse, R18, R40 ;  /* 0x000000122024723c */ /* 0x041ff00000041828 */
[C---:B----4-:R-:W-:Y:S08]  /*27ed0*/  HMMA.16816.F32.BF16 R28, R32.reuse, R14, R48 ;  /* 0x0000000e201c723c */ /* 0x050ff00000041830 */
[----:B-1----:R-:W-:Y:S07]  /*27ee0*/  HMMA.16816.F32.BF16 R16, R32, R10, R56 ;  /* 0x0000000a2010723c */ /* 0x002fee0000041838 */
[----:B------:R-:W-:Y:S01]  /*27ef0*/  STL.64 [R1+0x650], R36 ;  /* 0x0006502401007387 */ /* 0x000fe20000100a00 */
[----:B------:R0:W-:Y:S02]  /*27f00*/  STL.64 [R1+0x658], R38 ;  /* 0x0006582601007387 */ /* 0x0001e40000100a00 */
[----:B------:R-:W-:Y:S05]  /*27f10*/  STL.64 [R1+0x14d0], R14 ;  /* 0x0014d00e01007387 */ /* 0x000fea0000100a00 */
[----:B------:R-:W-:Y:S01]  /*27f20*/  STL.64 [R1+0x640], R28 ;  /* 0x0006401c01007387 */ /* 0x000fe20000100a00 */
[----:B------:R-:W-:Y:S07]  /*27f30*/  STL.64 [R1+0x648], R30 ;  /* 0x0006481e01007387 */ /* 0x000fee0000100a00 */
[----:B------:R-:W-:Y:S02]  /*27f40*/  STL.64 [R1+0x470], R16 ;  /* 0x0004701001007387 */ /* 0x000fe40000100a00 */
[----:B------:R-:W-:Y:S02]  /*27f50*/  STL.64 [R1+0x478], R18 ;  /* 0x0004781201007387 */ /* 0x000fe40000100a00 */
[----:B------:R-:W2:Y:S01]  /*27f60*/  LDL.LU R40, [R1+0x160] ;  /* 0x0001600001287983 */ /* 0x000ea20000300800 */
[----:B------:R-:W2:Y:S01]  /*27f70*/  LDL.LU R41, [R1+0x164] ;  /* 0x0001640001297983 */ /* 0x000ea20000300800 */
[----:B------:R-:W2:Y:S02]  /*27f80*/  LDL.LU R42, [R1+0x168] ;  /* 0x00016800012a7983 */ /* 0x000ea40000300800 */
[----:B------:R-:W2:Y:S02]  /*27f90*/  LDL.LU R43, [R1+0x16c] ;  /* 0x00016c00012b7983 */ /* 0x000ea40000300800 */
[----:B------:R-:W-:-:S02]  /*27fa0*/  IMAD.MOV.U32 R56, RZ, RZ, R53 ;  /* 0x000000ffff387224 */ /* 0x000fc400078e0035 */
[----:B------:R-:W3:Y:S01]  /*27fb0*/  LDL.LU R53, [R1+0x1510] ;  /* 0x0015100001357983 */ /* 0x000ee20000300800 */
[----:B------:R-:W4:Y:S02]  /*27fc0*/  LDL.LU R44, [R1+0x150] ;  /* 0x00015000012c7983 */ /* 0x000f240000300800 */
[----:B------:R-:W4:Y:S02]  /*27fd0*/  LDL.LU R45, [R1+0x154] ;  /* 0x00015400012d7983 */ /* 0x000f240000300800 */
[----:B------:R-:W4:Y:S02]  /*27fe0*/  LDL.LU R46, [R1+0x158] ;  /* 0x00015800012e7983 */ /* 0x000f240000300800 */
[----:B------:R-:W-:Y:S01]  /*27ff0*/  IMAD.MOV.U32 R57, RZ, RZ, R20 ;  /* 0x000000ffff397224 */ /* 0x000fe200078e0014 */
[----:B------:R-:W4:Y:S01]  /*28000*/  LDL.LU R47, [R1+0x15c] ;  /* 0x00015c00012f7983 */ /* 0x000f220000300800 */
[----:B------:R-:W4:Y:S02]  /*28010*/  LDL.LU R20, [R1+0x60] ;  /* 0x0000600001147983 */ /* 0x000f240000300800 */
[----:B------:R-:W4:Y:S02]  /*28020*/  LDL.LU R21, [R1+0x64] ;  /* 0x0000640001157983 */ /* 0x000f240000300800 */
[----:B------:R-:W4:Y:S02]  /*28030*/  LDL.LU R22, [R1+0x68] ;  /* 0x0000680001167983 */ /* 0x000f240000300800 */
[----:B0-----:R-:W-:Y:S01]  /*28040*/  IMAD.MOV.U32 R38, RZ, RZ, R16 ;  /* 0x000000ffff267224 */ /* 0x001fe200078e0010 */
[----:B------:R-:W4:Y:S01]  /*28050*/  LDL.LU R23, [R1+0x6c] ;  /* 0x00006c0001177983 */ /* 0x000f220000300800 */
[----:B------:R-:W-:-:S02]  /*28060*/  IMAD.MOV.U32 R39, RZ, RZ, R17 ;  /* 0x000000ffff277224 */ /* 0x000fc400078e0011 */
[----:B------:R-:W4:Y:S02]  /*28070*/  LDL.LU R48, [R1+0x80] ;  /* 0x0000800001307983 */ /* 0x000f240000300800 */
[----:B------:R-:W-:Y:S01]  /*28080*/  IMAD.MOV.U32 R37, RZ, RZ, R18 ;  /* 0x000000ffff257224 */ /* 0x000fe200078e0012 */
[----:B------:R-:W4:Y:S01]  /*28090*/  LDL.LU R49, [R1+0x84] ;  /* 0x0000840001317983 */ /* 0x000f220000300800 */
[----:B------:R-:W4:Y:S02]  /*280a0*/  LDL.LU R50, [R1+0x88] ;  /* 0x0000880001327983 */ /* 0x000f240000300800 */
[----:B------:R-:W4:Y:S02]  /*280b0*/  LDL.LU R51, [R1+0x8c] ;  /* 0x00008c0001337983 */ /* 0x000f240000300800 */
[----:B------:R-:W-:Y:S01]  /*280c0*/  STL [R1+0x14a4], R38 ;  /* 0x0014a42601007387 */ /* 0x000fe20000100800 */
[----:B------:R-:W-:Y:S01]  /*280d0*/  STL [R1+0x14a0], R39 ;  /* 0x0014a02701007387 */ /* 0x000fe20000100800 */
[----:B------:R0:W-:Y:S02]  /*280e0*/  STL [R1+0x149c], R37 ;  /* 0x00149c2501007387 */ /* 0x0001e40000100800 */
[----:B------:R-:W4:Y:S02]  /*280f0*/  LDL.LU R36, [R1+0x30] ;  /* 0x0000300001247983 */ /* 0x000f240000300800 */
[----:B------:R-:W-:Y:S01]  /*28100*/  IMAD.MOV.U32 R52, RZ, RZ, R19 ;  /* 0x000000ffff347224 */ /* 0x000fe200078e0013 */
        /* <DEDUP_REMOVED lines=10> */
[----:B------:R-:W-:Y:S01]  /*281b0*/  STL [R1+0x1498], R52 ;  /* 0x0014983401007387 */ /* 0x000fe20000100800 */
[C---:B--2---:R-:W-:Y:S01]  /*281c0*/  HMMA.16816.F32.BF16 R28, R32.reuse, R6, R40 ;  /* 0x00000006201c723c */ /* 0x044fe20000041828 */
[----:B---3--:R-:W-:Y:S11]  /*281d0*/  IMAD.MOV.U32 R15, RZ, RZ, R53 ;  /* 0x000000ffff0f7224 */ /* 0x008ff600078e0035 */
[----:B------:R-:W-:Y:S11]  /*281e0*/  @!UPT UIADD3 URZ, URZ, URZ, URZ ;  /* 0x0000003f3f3ff290 */ /* 0x000ff6000fffe03f */
[----:B------:R-:W-:Y:S01]  /*281f0*/  STL.64 [R1+0x450], R28 ;  /* 0x0004501c01007387 */ /* 0x000fe20000100a00 */
[----:B------:R-:W-:Y:S02]  /*28200*/  IMAD.MOV.U32 R53, RZ, RZ, R30 ;  /* 0x000000ffff357224 */ /* 0x000fe400078e001e */
[----:B------:R0:W-:Y:S02]  /*28210*/  STL.64 [R1+0x458], R30 ;  /* 0x0004581e01007387 */ /* 0x0001e40000100a00 */
[----:B0-----:R-:W2:Y:S01]  /*28220*/  LDL.LU.64 R30, [R1+0x1508] ;  /* 0x00150800011e7983 */ /* 0x001ea20000300a00 */
[----:B----4-:R-:W-:Y:S01]  /*28230*/  HMMA.16816.F32.BF16 R48, R32, R26, R48 ;  /* 0x0000001a2030723c */ /* 0x010fe20000041830 */
[----:B------:R-:W-:Y:S02]  /*28240*/  IMAD.MOV.U32 R40, RZ, RZ, R28 ;  /* 0x000000ffff287224 */ /* 0x000fe400078e001c */
[----:B------:R-:W-:Y:S02]  /*28250*/  IMAD.MOV.U32 R41, RZ, RZ, R29 ;  /* 0x000000ffff297224 */ /* 0x000fe400078e001d */
[----:B------:R-:W-:-:S02]  /*28260*/  IMAD.MOV.U32 R58, RZ, RZ, R9 ;  /* 0x000000ffff3a7224 */ /* 0x000fc400078e0009 */
[----:B------:R-:W-:Y:S02]  /*28270*/  IMAD.MOV.U32 R59, RZ, RZ, R8 ;  /* 0x000000ffff3b7224 */ /* 0x000fe400078e0008 */
[----:B------:R-:W3:Y:S01]  /*28280*/  LDL.LU.64 R8, [R1+0x560] ;  /* 0x0005600001087983 */ /* 0x000ee20000300a00 */
[----:B------:R-:W-:Y:S02]  /*28290*/  STL [R1+0x14b0], R40 ;  /* 0x0014b02801007387 */ /* 0x000fe40000100800 */
[----:B------:R-:W-:Y:S02]  /*282a0*/  STL [R1+0x14ac], R41 ;  /* 0x0014ac2901007387 */ /* 0x000fe40000100800 */
[----:B------:R-:W-:Y:S01]  /*282b0*/  STL [R1+0x14a8], R53 ;  /* 0x0014a83501007387 */ /* 0x000fe20000100800 */
[----:B--2---:R-:W-:Y:S09]  /*282c0*/  HMMA.16816.F32.BF16 R44, R32, R30, R44 ;  /* 0x0000001e202c723c */ /* 0x004ff2000004182c */
[----:B------:R-:W-:-:S02]  /*282d0*/  IMAD.MOV.U32 R33, RZ, RZ, R49 ;  /* 0x000000ffff217224 */ /* 0x000fc400078e0031 */
[----:B------:R-:W-:Y:S11]  /*282e0*/  IMAD.MOV.U32 R32, RZ, RZ, R48 ;  /* 0x000000ffff207224 */ /* 0x000ff600078e0030 */
[----:B------:R-:W-:Y:S01]  /*282f0*/  @!UPT UIADD3 URZ, URZ, URZ, URZ ;  /* 0x0000003f3f3ff290 */ /* 0x000fe2000fffe03f */
[----:B------:R0:W-:Y:S01]  /*28300*/  STL.64 [R1+0x440], R44 ;  /* 0x0004402c01007387 */ /* 0x0001e20000100a00 */
[----:B------:R-:W-:Y:S02]  /*28310*/  IMAD.MOV.U32 R43, RZ, RZ, R45 ;  /* 0x000000ffff2b7224 */ /* 0x000fe400078e002d */
[----:B------:R1:W-:Y:S02]  /*28320*/  STL.64 [R1+0x448], R46 ;  /* 0x0004482e01007387 */ /* 0x0003e40000100a00 */
[----:B------:R-:W-:Y:S02]  /*28330*/  IMAD.MOV.U32 R42, RZ, RZ, R44 ;  /* 0x000000ffff2a7224 */ /* 0x000fe400078e002c */
[----:B0-----:R-:W2:Y:S01]  /*28340*/  LDL.LU R44, [R1] ;  /* 0x00000000012c7983 */ /* 0x001ea20000300800 */
[----:B------:R-:W2:Y:S02]  /*28350*/  LDL.LU R45, [R1+0x4] ;  /* 0x00000400012d7983 */ /* 0x000ea40000300800 */
[----:B-1----:R-:W-:-:S02]  /*28360*/  IMAD.MOV.U32 R46, RZ, RZ, R2 ;  /* 0x000000ffff2e7224 */ /* 0x002fc400078e0002 */
[----:B------:R-:W-:Y:S01]  /*28370*/  IMAD.MOV.U32 R47, RZ, RZ, R0 ;  /* 0x000000ffff2f7224 */ /* 0x000fe200078e0000 */
[----:B------:R-:W4:Y:S01]  /*28380*/  LDL.LU R2, [R1+0x1504] ;  /* 0x0015040001027983 */ /* 0x000f220000300800 */
[----:B------:R-:W2:Y:S02]  /*28390*/  LDL.LU R0, [R1+0x1500] ;  /* 0x0015000001007983 */ /* 0x000ea40000300800 */
[----:B------:R-:W-:Y:S02]  /*283a0*/  STL [R1+0x14b4], R43 ;  /* 0x0014b42b01007387 */ /* 0x000fe40000100800 */
[----:B------:R-:W-:Y:S01]  /*283b0*/  STL.64 [R1+0x420], R48 ;  /* 0x0004203001007387 */ /* 0x000fe20000100a00 */
[----:B------:R0:W-:Y:S04]  /*283c0*/  STL.64 [R1+0x428], R50 ;  /* 0x0004283201007387 */ /* 0x0001e80000100a00 */
[----:B0-----:R-:W2:Y:S01]  /*283d0*/  LDL.LU.64 R50, [R1+0x14f8] ;  /* 0x0014f80001327983 */ /* 0x001ea20000300a00 */
[----:B------:R-:W2:Y:S02]  /*283e0*/  LDL.LU.64 R48, [R1+0x14f0] ;  /* 0x0014f00001307983 */ /* 0x000ea40000300a00 */
[C---:B--2---:R-:W-:Y:S01]  /*283f0*/  HMMA.16816.F32.BF16 R52, R48.reuse, R54, R20 ;  /* 0x000000363034723c */ /* 0x044fe20000041814 */
[----:B------:R-:W2:Y:S01]  /*28400*/  LDL.LU.64 R22, [R1+0x14e8] ;  /* 0x0014e80001167983 */ /* 0x000ea20000300a00 */
[----:B------:R-:W3:Y:S11]  /*28410*/  LDL.LU R21, [R1+0x14e0] ;  /* 0x0014e00001157983 */ /* 0x000ef60000300800 */
[----:B------:R-:W-:Y:S10]  /*28420*/  @!UPT UIADD3 URZ, URZ, URZ, URZ ;  /* 0x0000003f3f3ff290 */ /* 0x000ff4000fffe03f */
[----:B------:R-:W-:Y:S01]  /*28430*/  STL.64 [R1+0x570], R52 ;  /* 0x0005703401007387 */ /* 0x000fe20000100a00 */
[----:B------:R-:W-:Y:S01]  /*28440*/  STL.64 [R1+0x578], R54 ;  /* 0x0005783601007387 */ /* 0x000fe20000100a00 */
[----:B--2---:R-:W-:Y:S11]  /*28450*/  HMMA.16816.F32.BF16 R16, R48, R22, R16 ;  /* 0x000000163010723c */ /* 0x004ff60000041810 */
[----:B------:R-:W-:Y:S11]  /*28460*/  @!UPT UIADD3 URZ, URZ, URZ, URZ ;  /* 0x0000003f3f3ff290 */ /* 0x000ff6000fffe03f */
[----:B------:R-:W-:Y:S01]  /*28470*/  @!UPT UIADD3 URZ, URZ, URZ, URZ ;  /* 0x0000003f3f3ff290 */ /* 0x000fe2000fffe03f */
[----:B------:R-:W-:Y:S01]  /*28480*/  STL.64 [R1+0x4e0], R16 ;  /* 0x0004e01001007387 */ /* 0x000fe20000100a00 */
[----:B------:R-:W-:Y:S02]  /*28490*/  IMAD.MOV.U32 R25, RZ, RZ, R18 ;  /* 0x000000ffff197224 */ /* 0x000fe400078e0012 */
[----:B------:R0:W-:Y:S02]  /*284a0*/  STL.64 [R1+0x4e8], R18 ;  /* 0x0004e81201007387 */ /* 0x0001e40000100a00 */
[----:B0-----:R-:W2:Y:S01]  /*284b0*/  LDL.LU.64 R18, [R1+0x14d8] ;  /* 0x0014d80001127983 */ /* 0x001ea20000300a00 */
[----:B------:R-:W-:Y:S02]  /*284c0*/  IMAD.MOV.U32 R20, RZ, RZ, R52 ;  /* 0x000000ffff147224 */ /* 0x000fe400078e0034 */
[----:B---3--:R-:W-:Y:S02]  /*284d0*/  IMAD.MOV.U32 R52, RZ, RZ, R21 ;  /* 0x000000ffff347224 */ /* 0x008fe400078e0015 */
[----:B------:R-:W-:-:S02]  /*284e0*/  IMAD.MOV.U32 R21, RZ, RZ, R16 ;  /* 0x000000ffff157224 */ /* 0x000fc400078e0010 */
[C---:B--2---:R-:W-:Y:S01]  /*284f0*/  HMMA.16816.F32.BF16 R16, R48.reuse, R18, R12 ;  /* 0x000000123010723c */ /* 0x044fe2000004180c */
[----:B------:R-:W2:Y:S11]  /*28500*/  LDL.LU.64 R14, [R1+0x14d0] ;  /* 0x0014d000010e7983 */ /* 0x000eb60000300a00 */
[----:B------:R-:W-:Y:S11]  /*28510*/  @!UPT UIADD3 URZ, URZ, URZ, URZ ;  /* 0x0000003f3f3ff290 */ /* 0x000ff6000fffe03f */
[----:B------:R-:W-:Y:S01]  /*28520*/  STL.64 [R1+0x4a0], R16 ;  /* 0x0004a01001007387 */ /* 0x000fe20000100a00 */
[----:B------:R-:W-:Y:S01]  /*28530*/  STL.64 [R1+0x4a8], R18 ;  /* 0x0004a81201007387 */ /* 0x000fe20000100a00 */
[C---:B--2---:R-:W-:Y:S11]  /*28540*/  HMMA.16816.F32.BF16 R12, R48.reuse, R14, R36 ;  /* 0x0000000e300c723c */ /* 0x044ff60000041824 */
[----:B------:R-:W-:Y:S11]  /*28550*/  @!UPT UIADD3 URZ, URZ, URZ, URZ ;  /* 0x0000003f3f3ff290 */ /* 0x000ff6000fffe03f */
[----:B------:R-:W-:Y:S01]  /*28560*/  @!UPT UIADD3 URZ, URZ, URZ, URZ ;  /* 0x0000003f3f3ff290 */ /* 0x000fe2000fffe03f */
[----:B------:R-:W-:Y:S01]  /*28570*/  STL.64 [R1+0x480], R12 ;  /* 0x0004800c01007387 */ /* 0x000fe20000100a00 */
[----:B------:R0:W-:Y:S02]  /*28580*/  STL.64 [R1+0x488], R14 ;  /* 0x0004880e01007387 */ /* 0x0001e40000100a00 */
[----:B------:R-:W-:Y:S02]  /*28590*/  IMAD.MOV.U32 R23, RZ, RZ, R12 ;  /* 0x000000ffff177224 */ /* 0x000fe400078e000c */
[----:B0-----:R-:W-:Y:S11]  /*285a0*/  HMMA.16816.F32.BF16 R12, R48, R10, R56 ;  /* 0x0000000a300c723c */ /* 0x001ff60000041838 */
[----:B------:R-:W-:Y:S11]  /*285b0*/  @!UPT UIADD3 URZ, URZ, URZ, URZ ;  /* 0x0000003f3f3ff290 */ /* 0x000ff6000fffe03f */
[----:B------:R-:W-:Y:S01]  /*285c0*/  @!UPT UIADD3 URZ, URZ, URZ, URZ ;  /* 0x0000003f3f3ff290 */ /* 0x000fe2000fffe03f */
[----:B------:R-:W-:Y:S01]  /*285d0*/  STL.64 [R1+0x1a0], R12 ;  /* 0x0001a00c01007387 */ /* 0x000fe20000100a00 */
[----:B------:R0:W-:Y:S02]  /*285e0*/  STL.64 [R1+0x1a8], R14 ;  /* 0x0001a80e01007387 */ /* 0x0001e40000100a00 */
[----:B------:R-:W2:Y:S02]  /*285f0*/  LDL.LU.64 R56, [R1+0x558] ;  /* 0x0005580001387983 */ /* 0x000ea40000300a00 */
[----:B------:R-:W3:Y:S01]  /*28600*/  LDL.LU.64 R10, [R1+0x550] ;  /* 0x00055000010a7983 */ /* 0x000ee20000300a00 */
[----:B------:R-:W4:Y:S01]  /*28610*/  LDL.LU.64 R58, [R1+0x548] ;  /* 0x00054800013a7983 */ /* 0x000f220000300a00 */
[----:B------:R-:W-:Y:S02]  /*28620*/  IMAD.MOV.U32 R24, RZ, RZ, R54 ;  /* 0x000000ffff187224 */ /* 0x000fe400078e0036 */
[----:B------:R-:W-:Y:S02]  /*28630*/  IMAD.MOV.U32 R53, RZ, RZ, R5 ;  /* 0x000000ffff357224 */ /* 0x000fe400078e0005 */
[----:B------:R-:W-:-:S02]  /*28640*/  IMAD.MOV.U32 R54, RZ, RZ, R4 ;  /* 0x000000ffff367224 */ /* 0x000fc400078e0004 */
[----:B------:R-:W-:Y:S01]  /*28650*/  IMAD.MOV.U32 R55, RZ, RZ, R3 ;  /* 0x000000ffff377224 */ /* 0x000fe200078e0003 */
[C---:B------:R-:W-:Y:S08]  /*28660*/  HMMA.16816.F32.BF16 R44, R48.reuse, R30, R44 ;  /* 0x0000001e302c723c */ /* 0x040ff0000004182c */
[----:B------:R-:W-:Y:S01]  /*28670*/  HMMA.16816.F32.BF16 R4, R48, R6, R52 ;  /* 0x000000063004723c */ /* 0x000fe20000041834 */
[----:B------:R-:W-:Y:S01]  /*28680*/  IMAD.MOV.U32 R37, RZ, RZ, c[0x0][0x188] ;  /* 0x00006200ff257624 */ /* 0x000fe200078e00ff */
[----:B------:R-:W4:Y:S03]  /*28690*/  LDL.LU R61, [R1+0x754] ;  /* 0x00075400013d7983 */ /* 0x000f260000300800 */
[----:B------:R-:W-:-:S02]  /*286a0*/  IMAD.SHL.U32 R37, R37, 0x40, RZ ;  /* 0x0000004025257824 */ /* 0x000fc400078e00ff */
[----:B------:R-:W-:Y:S02]  /*286b0*/  IMAD.MOV.U32 R35, RZ, RZ, R15 ;  /* 0x000000ffff237224 */ /* 0x000fe400078e000f */
[----:B------:R-:W-:Y:S02]  /*286c0*/  IMAD.SHL.U32 R37, R37, 0x2, RZ ;  /* 0x0000000225257824 */ /* 0x000fe400078e00ff */
[----:B------:R-:W-:Y:S11]  /*286d0*/  IMAD.MOV.U32 R22, RZ, RZ, R16 ;  /* 0x000000ffff167224 */ /* 0x000ff600078e0010 */
[----:B------:R-:W-:Y:S01]  /*286e0*/  @!UPT UIADD3 URZ, URZ, URZ, URZ ;  /* 0x0000003f3f3ff290 */ /* 0x000fe2000fffe03f */
[----:B------:R1:W-:Y:S01]  /*286f0*/  STL.64 [R1+0x2b0], R4 ;  /* 0x0002b00401007387 */ /* 0x0003e20000100a00 */
[----:B------:R1:W-:Y:S02]  /*28700*/  STL.64 [R1+0x2b8], R6 ;  /* 0x0002b80601007387 */ /* 0x0003e40000100a00 */
[----:B------:R-:W-:Y:S02]  /*28710*/  STL.64 [R1+0x3d0], R44 ;  /* 0x0003d02c01007387 */ /* 0x000fe40000100a00 */
[----:B------:R1:W-:Y:S01]  /*28720*/  STL.64 [R1+0x3d8], R46 ;  /* 0x0003d82e01007387 */ /* 0x0003e20000100a00 */
[----:B------:R-:W4:Y:S01]  /*28730*/  LDL R41, [R1+0x1358] ;  /* 0x0013580001297983 */ /* 0x000f220000100800 */
[----:B------:R-:W4:Y:S02]  /*28740*/  LDL.LU R40, [R1+0x1258] ;  /* 0x0012580001287983 */ /* 0x000f240000300800 */
[----:B0-----:R-:W-:Y:S02]  /*28750*/  IMAD.MOV.U32 R15, RZ, RZ, R4 ;  /* 0x000000ffff0f7224 */ /* 0x001fe400078e0004 */
[----:B------:R-:W4:Y:S01]  /*28760*/  LDL.LU R52, [R1+0x1250] ;  /* 0x0012500001347983 */ /* 0x000f220000300800 */
[----:B------:R-:W4:Y:S01]  /*28770*/  LDL.LU R39, [R1+0x1248] ;  /* 0x0012480001277983 */ /* 0x000f220000300800 */
[----:B------:R-:W4:Y:S02]  /*28780*/  LDL.LU R38, [R1+0x1240] ;  /* 0x0012400001267983 */ /* 0x000f240000300800 */
[----:B------:R-:W4:Y:S02]  /*28790*/  LDL.LU R60, [R1+0x1238] ;  /* 0x00123800013c7983 */ /* 0x000f240000300800 */
[----:B------:R-:W4:Y:S01]  /*287a0*/  LDL.LU R17, [R1+0x1230] ;  /* 0x0012300001117983 */ /* 0x000f220000300800 */
[----:B-1----:R-:W-:Y:S01]  /*287b0*/  IADD3 R4, P0, R8, R37, RZ ;  /* 0x0000002508047210 */ /* 0x002fe20007f1e0ff */
[----:B------:R-:W-:Y:S01]  /*287c0*/  IMAD.MOV.U32 R36, RZ, RZ, R6 ;  /* 0x000000ffff247224 */ /* 0x000fe200078e0006 */
[----:B------:R-:W4:Y:S01]  /*287d0*/  LDL.LU R13, [R1+0x1254] ;  /* 0x00125400010d7983 */ /* 0x000f220000300800 */
[----:B------:R-:W-:-:S02]  /*287e0*/  IMAD.MOV.U32 R54, RZ, RZ, R7 ;  /* 0x000000ffff367224 */ /* 0x000fc400078e0007 */
[----:B------:R-:W4:Y:S02]  /*287f0*/  LDL.LU R16, [R1+0x1228] ;  /* 0x0012280001107983 */ /* 0x000f240000300800 */
[----:B------:R-:W-:Y:S02]  /*28800*/  IMAD.X R6, R9, 0x1, R0, P0 ;  /* 0x0000000109067824 */ /* 0x000fe400000e0600 */
[----:B------:R-:W-:Y:S01]  /*28810*/  IMAD.MOV.U32 R31, RZ, RZ, R47 ;  /* 0x000000ffff1f7224 */ /* 0x000fe200078e002f */
[----:B------:R-:W4:Y:S01]  /*28820*/  LDL.LU R12, [R1+0x124c] ;  /* 0x00124c00010c7983 */ /* 0x000f220000300800 */
[----:B------:R-:W-:Y:S02]  /*28830*/  IMAD.MOV.U32 R30, RZ, RZ, R46 ;  /* 0x000000ffff1e7224 */ /* 0x000fe400078e002e */
[----:B------:R-:W4:Y:S02]  /*28840*/  LDL.LU R47, [R1+0x1220] ;  /* 0x00122000012f7983 */ /* 0x000f240000300800 */
[----:B------:R-:W-:Y:S01]  /*28850*/  IMAD.MOV.U32 R19, RZ, RZ, R45 ;  /* 0x000000ffff137224 */ /* 0x000fe200078e002d */
[----:B------:R-:W4:Y:S01]  /*28860*/  LDL.LU R46, [R1+0x1244] ;  /* 0x00124400012e7983 */ /* 0x000f220000300800 */
[----:B------:R-:W-:-:S02]  /*28870*/  IMAD.MOV.U32 R34, RZ, RZ, R14 ;  /* 0x000000ffff227224 */ /* 0x000fc400078e000e */
[----:B------:R-:W4:Y:S02]  /*28880*/  LDL.LU R45, [R1+0x1218] ;  /* 0x00121800012d7983 */ /* 0x000f240000300800 */
[----:B------:R-:W-:Y:S01]  /*28890*/  IMAD.MOV.U32 R14, RZ, RZ, R5 ;  /* 0x000000ffff0e7224 */ /* 0x000fe200078e0005 */
[----:B------:R-:W4:Y:S01]  /*288a0*/  LDL.LU R29, [R1+0x123c] ;  /* 0x00123c00011d7983 */ /* 0x000f220000300800 */
[----:B------:R-:W4:Y:S01]  /*288b0*/  LDL.LU R3, [R1+0x1210] ;  /* 0x0012100001037983 */ /* 0x000f220000300800 */
[-C--:B--2---:R-:W-:Y:S02]  /*288c0*/  IADD3 R7, P1, R56, R37.reuse, RZ ;  /* 0x0000002538077210 */ /* 0x084fe40007f3e0ff */
[-C--:B---3--:R-:W-:Y:S02]  /*288d0*/  IADD3 R8, P0, R10, R37.reuse, RZ ;  /* 0x000000250a087210 */ /* 0x088fe40007f1e0ff */
[----:B----4-:R-:W-:Y:S01]  /*288e0*/  IADD3 R9, P2, R58, R37, RZ ;  /* 0x000000253a097210 */ /* 0x010fe20007f5e0ff */
[----:B------:R-:W-:-:S02]  /*288f0*/  IMAD.X R5, R57, 0x1, R0, P1 ;  /* 0x0000000139057824 */ /* 0x000fc400008e0600 */
[--C-:B------:R-:W-:Y:S01]  /*28900*/  IMAD.X R10, R11, 0x1, R0.reuse, P0 ;  /* 0x000000010b0a7824 */ /* 0x100fe200000e0600 */
[----:B------:R-:W2:Y:S01]  /*28910*/  LDL.LU.64 R56, [R1+0x14c8] ;  /* 0x0014c80001387983 */ /* 0x000ea20000300a00 */
[----:B------:R-:W-:-:S03]  /*28920*/  IMAD.X R11, R59, 0x1, R0, P2 ;  /* 0x000000013b0b7824 */ /* 0x000fc600010e0600 */
[----:B------:R-:W2:Y:S01]  /*28930*/  LDL.LU.64 R58, [R1+0x14c0] ;  /* 0x0014c000013a7983 */ /* 0x000ea20000300a00 */
[----:B------:R-:W-:Y:S01]  /*28940*/  IADD3 R61, R61, 0x1, RZ ;  /* 0x000000013d3d7810 */ /* 0x000fe20007ffe0ff */
[----:B------:R-:W-:Y:S01]  /*28950*/  IMAD.MOV.U32 R18, RZ, RZ, R44 ;  /* 0x000000ffff127224 */ /* 0x000fe200078e002c */
[----:B--2---:R-:W-:Y:S11]  /*28960*/  HMMA.16816.F32.BF16 R56, R48, R26, R56 ;  /* 0x0000001a3038723c */ /* 0x004ff60000041838 */
[----:B------:R-:W-:Y:S11]  /*28970*/  @!UPT UIADD3 URZ, URZ, URZ, URZ ;  /* 0x0000003f3f3ff290 */ /* 0x000ff6000fffe03f */
[----:B------:R-:W-:Y:S01]  /*28980*/  @!UPT UIADD3 URZ, URZ, URZ, URZ ;  /* 0x0000003f3f3ff290 */ /* 0x000fe2000fffe03f */
[----:B------:R-:W-:Y:S01]  /*28990*/  STL.64 [R1+0x3e0], R56 ;  /* 0x0003e03801007387 */ /* 0x000fe20000100a00 */
[----:B------:R-:W-:Y:S02]  /*289a0*/  STL.64 [R1+0x3e8], R58 ;  /* 0x0003e83a01007387 */ /* 0x000fe40000100a00 */
[----:B------:R0:W-:Y:S02]  /*289b0*/  STL [R1+0x754], R61 ;  /* 0x0007543d01007387 */ /* 0x0001e40000100800 */
[----:B------:R-:W2:Y:S02]  /*289c0*/  LDL.LU R28, [R1+0x1234] ;  /* 0x00123400011c7983 */ /* 0x000ea40000300800 */
[----:B------:R-:W-:Y:S02]  /*289d0*/  IMAD.MOV.U32 R50, RZ, RZ, R4 ;  /* 0x000000ffff327224 */ /* 0x000fe400078e0004 */
[----:B------:R-:W-:Y:S01]  /*289e0*/  IMAD.MOV.U32 R51, RZ, RZ, R6 ;  /* 0x000000ffff337224 */ /* 0x000fe200078e0006 */
[----:B------:R-:W3:Y:S01]  /*289f0*/  LDL.LU R44, [R1+0x1208] ;  /* 0x00120800012c7983 */ /* 0x000ee20000300800 */
[----:B------:R-:W-:Y:S01]  /*28a00*/  ISETP.NE.U32.AND P0, PT, R61, R41, PT ;  /* 0x000000293d00720c */ /* 0x000fe20003f05070 */
[----:B------:R-:W-:Y:S01]  /*28a10*/  IMAD.MOV.U32 R4, RZ, RZ, R7 ;  /* 0x000000ffff047224 */ /* 0x000fe200078e0007 */
[----:B------:R-:W-:-:S02]  /*28a20*/  IADD3 R40, P6, R40, R37, RZ ;  /* 0x0000002528287210 */ /* 0x000fc40007fde0ff */
[-C--:B------:R-:W-:Y:S01]  /*28a30*/  IADD3 R52, P1, R52, R37.reuse, RZ ;  /* 0x0000002534347210 */ /* 0x080fe20007f3e0ff */
[----:B0-----:R-:W4:Y:S01]  /*28a40*/  LDL.LU R61, [R1+0x122c] ;  /* 0x00122c00013d7983 */ /* 0x001f220000300800 */
[-C--:B------:R-:W-:Y:S01]  /*28a50*/  IADD3 R60, P4, R60, R37.reuse, RZ ;  /* 0x000000253c3c7210 */ /* 0x080fe20007f9e0ff */
[----:B------:R-:W-:Y:S01]  /*28a60*/  STL.64 [R1+0x560], R50 ;  /* 0x0005603201007387 */ /* 0x000fe20000100a00 */
[-C--:B------:R-:W-:Y:S01]  /*28a70*/  IADD3 R39, P2, R39, R37.reuse, RZ ;  /* 0x0000002527277210 */ /* 0x080fe20007f5e0ff */
[----:B------:R-:W-:Y:S01]  /*28a80*/  STL.64 [R1+0x558], R4 ;  /* 0x0005580401007387 */ /* 0x000fe20000100a00 */
[-C--:B------:R-:W-:Y:S01]  /*28a90*/  IADD3 R38, P3, R38, R37.reuse, RZ ;  /* 0x0000002526267210 */ /* 0x080fe20007f7e0ff */
[----:B------:R-:W-:Y:S02]  /*28aa0*/  STL [R1+0x1258], R40 ;  /* 0x0012582801007387 */ /* 0x000fe40000100800 */
[----:B------:R-:W-:Y:S01]  /*28ab0*/  STL [R1+0x1250], R52 ;  /* 0x0012503401007387 */ /* 0x000fe20000100800 */
[----:B------:R-:W-:Y:S01]  /*28ac0*/  IADD3 R17, P5, R17, R37, RZ ;  /* 0x0000002511117210 */ /* 0x000fe20007fbe0ff */
[----:B------:R0:W-:Y:S01]  /*28ad0*/  STL [R1+0x1238], R60 ;  /* 0x0012383c01007387 */ /* 0x0001e20000100800 */
[----:B------:R-:W-:-:S02]  /*28ae0*/  IMAD.X R13, R13, 0x1, R0, P6 ;  /* 0x000000010d0d7824 */ /* 0x000fc400030e0600 */
[----:B------:R-:W-:Y:S01]  /*28af0*/  STL [R1+0x1248], R39 ;  /* 0x0012482701007387 */ /* 0x000fe20000100800 */
[-C--:B------:R-:W-:Y:S01]  /*28b00*/  IADD3 R16, P6, R16, R37.reuse, RZ ;  /* 0x0000002510107210 */ /* 0x080fe20007fde0ff */
[--C-:B------:R-:W-:Y:S01]  /*28b10*/  IMAD.X R12, R12, 0x1, R0.reuse, P1 ;  /* 0x000000010c0c7824 */ /* 0x100fe200008e0600 */
[-C--:B------:R-:W-:Y:S01]  /*28b20*/  IADD3 R47, P1, R47, R37.reuse, RZ ;  /* 0x000000252f2f7210 */ /* 0x080fe20007f3e0ff */
[--C-:B------:R-:W-:Y:S01]  /*28b30*/  IMAD.X R46, R46, 0x1, R0.reuse, P2 ;  /* 0x000000012e2e7824 */ /* 0x100fe200010e0600 */
[----:B0-----:R-:W4:Y:S01]  /*28b40*/  LDL.LU R60, [R1+0x1200] ;  /* 0x00120000013c7983 */ /* 0x001f220000300800 */
[----:B------:R-:W-:Y:S02]  /*28b50*/  STL [R1+0x1240], R38 ;  /* 0x0012402601007387 */ /* 0x000fe40000100800 */
[----:B------:R-:W-:Y:S02]  /*28b60*/  STL [R1+0x1230], R17 ;  /* 0x0012301101007387 */ /* 0x000fe40000100800 */
[----:B------:R-:W-:Y:S01]  /*28b70*/  STL [R1+0x1254], R13 ;  /* 0x0012540d01007387 */ /* 0x000fe20000100800 */
[----:B------:R-:W-:Y:S01]  /*28b80*/  STL [R1+0x1228], R16 ;  /* 0x0012281001007387 */ /* 0x000fe20000100800 */
[-C--:B------:R-:W-:Y:S01]  /*28b90*/  IADD3 R45, P2, R45, R37.reuse, RZ ;  /* 0x000000252d2d7210 */ /* 0x080fe20007f5e0ff */
[----:B------:R-:W-:Y:S02]  /*28ba0*/  STL [R1+0x124c], R12 ;  /* 0x00124c0c01007387 */ /* 0x000fe40000100800 */
[----:B------:R-:W-:Y:S01]  /*28bb0*/  IMAD.X R29, R29, 0x1, R0, P3 ;  /* 0x000000011d1d7824 */ /* 0x000fe200018e0600 */
[----:B------:R-:W-:Y:S01]  /*28bc0*/  STL [R1+0x1220], R47 ;  /* 0x0012202f01007387 */ /* 0x000fe20000100800 */
[----:B------:R-:W-:Y:S01]  /*28bd0*/  STL [R1+0x1244], R46 ;  /* 0x0012442e01007387 */ /* 0x000fe20000100800 */
[----:B------:R-:W-:Y:S01]  /*28be0*/  IADD3 R3, P3, R3, R37, RZ ;  /* 0x0000002503037210 */ /* 0x000fe20007f7e0ff */
[----:B------:R-:W4:Y:S01]  /*28bf0*/  LDL.LU R50, [R1+0x1224] ;  /* 0x0012240001327983 */ /* 0x000f220000300800 */
[----:B------:R-:W-:Y:S01]  /*28c00*/  STL [R1+0x1218], R45 ;  /* 0x0012182d01007387 */ /* 0x000fe20000100800 */
[----:B------:R-:W4:Y:S02]  /*28c10*/  LDL.LU R51, [R1+0x11f8] ;  /* 0x0011f80001337983 */ /* 0x000f240000300800 */
[----:B------:R-:W-:-:S02]  /*28c20*/  IMAD.MOV.U32 R26, RZ, RZ, R56 ;  /* 0x000000ffff1a7224 */ /* 0x000fc400078e0038 */
[----:B------:R-:W-:Y:S01]  /*28c30*/  STL [R1+0x123c], R29 ;  /* 0x00123c1d01007387 */ /* 0x000fe20000100800 */
[----:B------:R-:W4:Y:S01]  /*28c40*/  LDL.LU R56, [R1+0x121c] ;  /* 0x00121c0001387983 */ /* 0x000f220000300800 */
[----:B------:R-:W-:Y:S02]  /*28c50*/  IMAD.MOV.U32 R27, RZ, RZ, R57 ;  /* 0x000000ffff1b7224 */ /* 0x000fe400078e0039 */
[----:B------:R0:W-:Y:S02]  /*28c60*/  STL [R1+0x1210], R3 ;  /* 0x0012100301007387 */ /* 0x0001e40000100800 */
[----:B------:R-:W-:Y:S01]  /*28c70*/  IMAD.MOV.U32 R48, RZ, RZ, R58 ;  /* 0x000000ffff307224 */ /* 0x000fe200078e003a */
[----:B------:R-:W4:Y:S01]  /*28c80*/  LDL.LU R57, [R1+0x11f0] ;  /* 0x0011f00001397983 */ /* 0x000f220000300800 */
[----:B------:R-:W-:Y:S02]  /*28c90*/  IMAD.MOV.U32 R49, RZ, RZ, R59 ;  /* 0x000000ffff317224 */ /* 0x000fe400078e003b */
[----:B------:R-:W4:Y:S02]  /*28ca0*/  LDL.LU R58, [R1+0x1214] ;  /* 0x00121400013a7983 */ /* 0x000f240000300800 */
[----:B------:R-:W4:Y:S01]  /*28cb0*/  LDL.LU R59, [R1+0x11e8] ;  /* 0x0011e800013b7983 */ /* 0x000f220000300800 */
[----:B------:R-:W4:Y:S01]  /*28cc0*/  LDL.LU R55, [R1+0x120c] ;  /* 0x00120c0001377983 */ /* 0x000f220000300800 */
[----:B------:R-:W4:Y:S02]  /*28cd0*/  LDL.LU R43, [R1+0x11e0] ;  /* 0x0011e000012b7983 */ /* 0x000f240000300800 */
[----:B------:R-:W4:Y:S01]  /*28ce0*/  LDL.LU R53, [R1+0x1204] ;  /* 0x0012040001357983 */ /* 0x000f220000300800 */
[----:B0-----:R-:W4:Y:S01]  /*28cf0*/  LDL.LU R3, [R1+0x11d8] ;  /* 0x0011d80001037983 */ /* 0x001f220000300800 */
[----:B------:R-:W4:Y:S02]  /*28d00*/  LDL.LU R29, [R1+0x11fc] ;  /* 0x0011fc00011d7983 */ /* 0x000f240000300800 */
[----:B--2---:R-:W-:-:S05]  /*28d10*/  IMAD.X R28, R28, 0x1, R0, P4 ;  /* 0x000000011c1c7824 */ /* 0x004fca00020e0600 */
[----:B------:R0:W-:Y:S04]  /*28d20*/  STL [R1+0x1234], R28 ;  /* 0x0012341c01007387 */ /* 0x0001e80000100800 */
[----:B0-----:R-:W2:Y:S01]  /*28d30*/  LDL.LU R28, [R1+0x11d0] ;  /* 0x0011d000011c7983 */ /* 0x001ea20000300800 */
[-C--:B---3--:R-:W-:Y:S01]  /*28d40*/  IADD3 R44, P4, R44, R37.reuse, RZ ;  /* 0x000000252c2c7210 */ /* 0x088fe20007f9e0ff */
[----:B----4-:R-:W-:Y:S02]  /*28d50*/  IMAD.X R61, R61, 0x1, R0, P5 ;  /* 0x000000013d3d7824 */ /* 0x010fe400028e0600 */
[----:B------:R-:W3:Y:S04]  /*28d60*/  LDL.LU R41, [R1+0x11f4] ;  /* 0x0011f40001297983 */ /* 0x000ee80000300800 */
[----:B------:R-:W4:Y:S01]  /*28d70*/  LDL.LU R40, [R1+0x11c8] ;  /* 0x0011c80001287983 */ /* 0x000f220000300800 */
[----:B------:R-:W-:Y:S02]  /*28d80*/  STL [R1+0x1208], R44 ;  /* 0x0012082c01007387 */ /* 0x000fe40000100800 */
[----:B------:R-:W3:Y:S02]  /*28d90*/  LDL.LU R52, [R1+0x11ec] ;  /* 0x0011ec0001347983 */ /* 0x000ee40000300800 */
[----:B------:R0:W-:Y:S01]  /*28da0*/  STL [R1+0x122c], R61 ;  /* 0x00122c3d01007387 */ /* 0x0001e20000100800 */
[----:B------:R-:W3:Y:S01]  /*28db0*/  LDL.LU R39, [R1+0x11c0] ;  /* 0x0011c00001277983 */ /* 0x000ee20000300800 */
[----:B------:R-:W3:Y:S01]  /*28dc0*/  LDL.LU R38, [R1+0x11e4] ;  /* 0x0011e40001267983 */ /* 0x000ee20000300800 */
[----:B------:R-:W-:-:S02]  /*28dd0*/  IADD3 R60, P5, R60, R37, RZ ;  /* 0x000000253c3c7210 */ /* 0x000fc40007fbe0ff */
[----:B0-----:R-:W4:Y:S01]  /*28de0*/  LDL.LU R61, [R1+0x11b8] ;  /* 0x0011b800013d7983 */ /* 0x001f220000300800 */
[----:B------:R-:W4:Y:S02]  /*28df0*/  LDL.LU R17, [R1+0x11dc] ;  /* 0x0011dc0001117983 */ /* 0x000f240000300800 */
[----:B------:R-:W4:Y:S02]  /*28e00*/  LDL.LU R13, [R1+0x11b0] ;  /* 0x0011b000010d7983 */ /* 0x000f240000300800 */
[----:B------:R-:W4:Y:S01]  /*28e10*/  LDL.LU R16, [R1+0x11d4] ;  /* 0x0011d40001107983 */ /* 0x000f220000300800 */
[----:B------:R0:W-:Y:S01]  /*28e20*/  STL [R1+0x1200], R60 ;  /* 0x0012003c01007387 */ /* 0x0001e20000100800 */
[----:B------:R-:W4:Y:S02]  /*28e30*/  LDL.LU R12, [R1+0x11a8] ;  /* 0x0011a800010c7983 */ /* 0x000f240000300800 */
[----:B------:R-:W4:Y:S02]  /*28e40*/  LDL.LU R47, [R1+0x11cc] ;  /* 0x0011cc00012f7983 */ /* 0x000f240000300800 */
[----:B------:R-:W4:Y:S01]  /*28e50*/  LDL.LU R46, [R1+0x11a0] ;  /* 0x0011a000012e7983 */ /* 0x000f220000300800 */
[----:B------:R-:W4:Y:S01]  /*28e60*/  LDL.LU R45, [R1+0x11c4] ;  /* 0x0011c400012d7983 */ /* 0x000f220000300800 */
[----:B------:R-:W4:Y:S02]  /*28e70*/  LDL.LU R44, [R1+0x1198] ;  /* 0x00119800012c7983 */ /* 0x000f240000300800 */
[--C-:B------:R-:W-:Y:S01]  /*28e80*/  IMAD.X R50, R50, 0x1, R0.reuse, P6 ;  /* 0x0000000132327824 */ /* 0x100fe200030e0600 */
[-C--:B------:R-:W-:Y:S01]  /*28e90*/  IADD3 R51, P6, R51, R37.reuse, RZ ;  /* 0x0000002533337210 */ /* 0x080fe20007fde0ff */
[--C-:B------:R-:W-:Y:S01]  /*28ea0*/  IMAD.X R56, R56, 0x1, R0.reuse, P1 ;  /* 0x0000000138387824 */ /* 0x100fe200008e0600 */
[----:B0-----:R-:W4:Y:S01]  /*28eb0*/  LDL.LU R60, [R1+0x11bc] ;  /* 0x0011bc00013c7983 */ /* 0x001f220000300800 */
[-C--:B------:R-:W-:Y:S01]  /*28ec0*/  IADD3 R57, P1, R57, R37.reuse, RZ ;  /* 0x0000002539397210 */ /* 0x080fe20007f3e0ff */
[----:B------:R-:W-:Y:S02]  /*28ed0*/  STL [R1+0x1224], R50 ;  /* 0x0012243201007387 */ /* 0x000fe40000100800 */
[--C-:B------:R-:W-:Y:S01]  /*28ee0*/  IMAD.X R58, R58, 0x1, R0.reuse, P2 ;  /* 0x000000013a3a7824 */ /* 0x100fe200010e0600 */
[----:B------:R-:W-:Y:S01]  /*28ef0*/  IADD3 R59, P2, R59, R37, RZ ;  /* 0x000000253b3b7210 */ /* 0x000fe20007f5e0ff */
[----:B------:R-:W-:Y:S01]  /*28f00*/  STL [R1+0x11f8], R51 ;  /* 0x0011f83301007387 */ /* 0x000fe20000100800 */
[----:B------:R-:W-:-:S02]  /*28f10*/  IMAD.X R55, R55, 0x1, R0, P3 ;  /* 0x0000000137377824 */ /* 0x000fc400018e0600 */
[--C-:B------:R-:W-:Y:S02]  /*28f20*/  IMAD.X R53, R53, 0x1, R0.reuse, P4 ;  /* 0x0000000135357824 */ /* 0x100fe400020e0600 */
[----:B------:R-:W-:Y:S01]  /*28f30*/  STL [R1+0x121c], R56 ;  /* 0x00121c3801007387 */ /* 0x000fe20000100800 */
[-C--:B------:R-:W-:Y:S01]  /*28f40*/  IADD3 R3, P4, R3, R37.reuse, RZ ;  /* 0x0000002503037210 */ /* 0x080fe20007f9e0ff */
[----:B------:R-:W-:Y:S01]  /*28f50*/  STL [R1+0x11f0], R57 ;  /* 0x0011f03901007387 */ /* 0x000fe20000100800 */
[----:B------:R-:W-:Y:S01]  /*28f60*/  IADD3 R43, P3, R43, R37, RZ ;  /* 0x000000252b2b7210 */ /* 0x000fe20007f7e0ff */
[----:B------:R-:W-:Y:S02]  /*28f70*/  STL [R1+0x1214], R58 ;  /* 0x0012143a01007387 */ /* 0x000fe40000100800 */
[----:B------:R-:W-:Y:S01]  /*28f80*/  STL [R1+0x11e8], R59 ;  /* 0x0011e83b01007387 */ /* 0x000fe20000100800 */
[----:B------:R-:W-:Y:S01]  /*28f90*/  STL [R1+0x120c], R55 ;  /* 0x00120c3701007387 */ /* 0x000fe20000100800 */
[----:B------:R0:W-:Y:S02]  /*28fa0*/  STL [R1+0x11d8], R3 ;  /* 0x0011d80301007387 */ /* 0x0001e40000100800 */
[----:B------:R-:W-:-:S02]  /*28fb0*/  IMAD.X R29, R29, 0x1, R0, P5 ;  /* 0x000000011d1d7824 */ /* 0x000fc400028e0600 */
[----:B------:R-:W-:Y:S01]  /*28fc0*/  STL [R1+0x11e0], R43 ;  /* 0x0011e02b01007387 */ /* 0x000fe20000100800 */
[----:B0-----:R-:W4:Y:S01]  /*28fd0*/  LDL.LU R3, [R1+0x1190] ;  /* 0x0011900001037983 */ /* 0x001f220000300800 */
[----:B------:R-:W-:Y:S02]  /*28fe0*/  STL [R1+0x1204], R53 ;  /* 0x0012043501007387 */ /* 0x000fe40000100800 */
[----:B------:R0:W-:Y:S02]  /*28ff0*/  STL [R1+0x11fc], R29 ;  /* 0x0011fc1d01007387 */ /* 0x0001e40000100800 */
[----:B0-----:R-:W4:Y:S01]  /*29000*/  LDL.LU R29, [R1+0x11b4] ;  /* 0x0011b400011d7983 */ /* 0x001f220000300800 */
[----:B--2---:R-:W-:-:S05]  /*29010*/  IADD3 R28, P5, R28, R37, RZ ;  /* 0x000000251c1c7210 */ /* 0x004fca0007fbe0ff */
[----:B------:R0:W-:Y:S04]  /*29020*/  STL [R1+0x11d0], R28 ;  /* 0x0011d01c01007387 */ /* 0x0001e80000100800 */
[----:B0-----:R-:W2:Y:S01]  /*29030*/  LDL.LU R28, [R1+0x1188] ;  /* 0x00118800011c7983 */ /* 0x001ea20000300800 */
[--C-:B---3--:R-:W-:Y:S01]  /*29040*/  IMAD.X R41, R41, 0x1, R0.reuse, P6 ;  /* 0x0000000129297824 */ /* 0x108fe200030e0600 */
[-C--:B----4-:R-:W-:Y:S01]  /*29050*/  IADD3 R40, P6, R40, R37.reuse, RZ ;  /* 0x0000002528287210 */ /* 0x090fe20007fde0ff */
[--C-:B------:R-:W-:Y:S02]  /*29060*/  IMAD.X R52, R52, 0x1, R0.reuse, P1 ;  /* 0x0000000134347824 */ /* 0x100fe400008e0600 */
[----:B------:R-:W-:Y:S01]  /*29070*/  IMAD.X R38, R38, 0x1, R0, P2 ;  /* 0x0000000126267824 */ /* 0x000fe200010e0600 */
[----:B------:R-:W-:-:S02]  /*29080*/  IADD3 R61, P2, R61, R37, RZ ;  /* 0x000000253d3d7210 */ /* 0x000fc40007f5e0ff */
[-C--:B------:R-:W-:Y:S01]  /*29090*/  IADD3 R39, P1, R39, R37.reuse, RZ ;  /* 0x0000002527277210 */ /* 0x080fe20007f3e0ff */
[----:B------:R-:W-:Y:S01]  /*290a0*/  STL [R1+0x11f4], R41 ;  /* 0x0011f42901007387 */ /* 0x000fe20000100800 */
[----:B------:R-:W-:Y:S02]  /*290b0*/  STL [R1+0x11c8], R40 ;  /* 0x0011c82801007387 */ /* 0x000fe40000100800 */
[----:B------:R-:W-:Y:S02]  /*290c0*/  STL [R1+0x11ec], R52 ;  /* 0x0011ec3401007387 */ /* 0x000fe40000100800 */
[--C-:B------:R-:W-:Y:S01]  /*290d0*/  IMAD.X R17, R17, 0x1, R0.reuse, P3 ;  /* 0x0000000111117824 */ /* 0x100fe200018e0600 */
[----:B------:R0:W-:Y:S01]  /*290e0*/  STL [R1+0x11b8], R61 ;  /* 0x0011b83d01007387 */ /* 0x0001e20000100800 */
[-C--:B------:R-:W-:Y:S01]  /*290f0*/  IADD3 R13, P3, R13, R37.reuse, RZ ;  /* 0x000000250d0d7210 */ /* 0x080fe20007f7e0ff */
[----:B------:R-:W-:Y:S02]  /*29100*/  STL [R1+0x11c0], R39 ;  /* 0x0011c02701007387 */ /* 0x000fe40000100800 */
[--C-:B------:R-:W-:Y:S01]  /*29110*/  IMAD.X R16, R16, 0x1, R0.reuse, P4 ;  /* 0x0000000110107824 */ /* 0x100fe200020e0600 */
[-C--:B------:R-:W-:Y:S01]  /*29120*/  IADD3 R12, P4, R12, R37.reuse, RZ ;  /* 0x000000250c0c7210 */ /* 0x080fe20007f9e0ff */
[--C-:B------:R-:W-:Y:S01]  /*29130*/  IMAD.X R47, R47, 0x1, R0.reuse, P5 ;  /* 0x000000012f2f7824 */ /* 0x100fe200028e0600 */
[----:B------:R-:W-:Y:S01]  /*29140*/  IADD3 R46, P5, R46, R37, RZ ;  /* 0x000000252e2e7210 */ /* 0x000fe20007fbe0ff */
[----:B0-----:R-:W3:Y:S01]  /*29150*/  LDL.LU R61, [R1+0x11ac] ;  /* 0x0011ac00013d7983 */ /* 0x001ee20000300800 */
[----:B------:R-:W-:Y:S02]  /*29160*/  STL [R1+0x11e4], R38 ;  /* 0x0011e42601007387 */ /* 0x000fe40000100800 */
[----:B------:R-:W-:Y:S02]  /*29170*/  STL [R1+0x11dc], R17 ;  /* 0x0011dc1101007387 */ /* 0x000fe40000100800 */
[----:B------:R-:W-:Y:S01]  /*29180*/  STL [R1+0x11b0], R13 ;  /* 0x0011b00d01007387 */ /* 0x000fe20000100800 */
[----:B------:R-:W-:Y:S01]  /*29190*/  STL [R1+0x11d4], R16 ;  /* 0x0011d41001007387 */ /* 0x000fe20000100800 */
[----:B------:R-:W-:-:S02]  /*291a0*/  IMAD.X R45, R45, 0x1, R0, P6 ;  /* 0x000000012d2d7824 */ /* 0x000fc400030e0600 */
[----:B------:R-:W-:Y:S01]  /*291b0*/  STL [R1+0x11a8], R12 ;  /* 0x0011a80c01007387 */ /* 0x000fe20000100800 */
[-C--:B------:R-:W-:Y:S01]  /*291c0*/  IADD3 R44, P6, R44, R37.reuse, RZ ;  /* 0x000000252c2c7210 */ /* 0x080fe20007fde0ff */
[----:B------:R-:W-:Y:S01]  /*291d0*/  STL [R1+0x11cc], R47 ;  /* 0x0011cc2f01007387 */ /* 0x000fe20000100800 */
[----:B------:R-:W-:Y:S02]  /*291e0*/  STL [R1+0x11a0], R46 ;  /* 0x0011a02e01007387 */ /* 0x000fe40000100800 */
[--C-:B------:R-:W-:Y:S02]  /*291f0*/  IMAD.X R60, R60, 0x1, R0.reuse, P1 ;  /* 0x000000013c3c7824 */ /* 0x100fe400008e0600 */
[----:B------:R-:W4:Y:S01]  /*29200*/  LDL.LU R50, [R1+0x1180] ;  /* 0x0011800001327983 */ /* 0x000f220000300800 */
[----:B------:R-:W-:Y:S01]  /*29210*/  STL [R1+0x11c4], R45 ;  /* 0x0011c42d01007387 */ /* 0x000fe20000100800 */
[----:B------:R-:W4:Y:S02]  /*29220*/  LDL.LU R51, [R1+0x11a4] ;  /* 0x0011a40001337983 */ /* 0x000f240000300800 */
[----:B------:R-:W-:Y:S02]  /*29230*/  STL [R1+0x1198], R44 ;  /* 0x0011982c01007387 */ /* 0x000fe40000100800 */
[----:B------:R-:W4:Y:S01]  /*29240*/  LDL.LU R56, [R1+0x1178] ;  /* 0x0011780001387983 */ /* 0x000f220000300800 */
[----:B------:R0:W-:Y:S01]  /*29250*/  STL [R1+0x11bc], R60 ;  /* 0x0011bc3c01007387 */ /* 0x0001e20000100800 */
[----:B------:R-:W4:Y:S02]  /*29260*/  LDL.LU R57, [R1+0x119c] ;  /* 0x00119c0001397983 */ /* 0x000f240000300800 */
[----:B------:R-:W4:Y:S02]  /*29270*/  LDL.LU R58, [R1+0x1170] ;  /* 0x00117000013a7983 */ /* 0x000f240000300800 */
[----:B------:R-:W4:Y:S01]  /*29280*/  LDL.LU R59, [R1+0x1194] ;  /* 0x00119400013b7983 */ /* 0x000f220000300800 */
[----:B------:R-:W4:Y:S01]  /*29290*/  LDL.LU R55, [R1+0x1168] ;  /* 0x0011680001377983 */ /* 0x000f220000300800 */
[----:B------:R-:W4:Y:S02]  /*292a0*/  LDL.LU R43, [R1+0x118c] ;  /* 0x00118c00012b7983 */ /* 0x000f240000300800 */
[----:B------:R-:W4:Y:S01]  /*292b0*/  LDL.LU R53, [R1+0x1160] ;  /* 0x0011600001357983 */ /* 0x000f220000300800 */
[-C--:B------:R-:W-:Y:S01]  /*292c0*/  IADD3 R3, P1, R3, R37.reuse, RZ ;  /* 0x0000002503037210 */ /* 0x080fe20007f3e0ff */
[----:B0-----:R-:W4:Y:S01]  /*292d0*/  LDL.LU R60, [R1+0x1184] ;  /* 0x00118400013c7983 */ /* 0x001f220000300800 */
[----:B------:R-:W4:Y:S03]  /*292e0*/  LDL.LU R44, [R1+0x1158] ;  /* 0x00115800012c7983 */ /* 0x000f260000300800 */
[----:B------:R0:W-:Y:S02]  /*292f0*/  STL [R1+0x1190], R3 ;  /* 0x0011900301007387 */ /* 0x0001e40000100800 */
[----:B------:R-:W-:Y:S01]  /*29300*/  IMAD.X R29, R29, 0x1, R0, P2 ;  /* 0x000000011d1d7824 */ /* 0x000fe200010e0600 */
[----:B0-----:R-:W4:Y:S01]  /*29310*/  LDL.LU R3, [R1+0x117c] ;  /* 0x00117c0001037983 */ /* 0x001f220000300800 */
[----:B------:R-:W4:Y:S02]  /*29320*/  LDL.LU R41, [R1+0x1150] ;  /* 0x0011500001297983 */ /* 0x000f240000300800 */
[----:B------:R-:W4:Y:S02]  /*29330*/  LDL.LU R40, [R1+0x1174] ;  /* 0x0011740001287983 */ /* 0x000f240000300800 */
[----:B------:R-:W-:Y:S01]  /*29340*/  STL [R1+0x11b4], R29 ;  /* 0x0011b41d01007387 */ /* 0x000fe20000100800 */
[----:B------:R-:W4:Y:S01]  /*29350*/  LDL.LU R52, [R1+0x1148] ;  /* 0x0011480001347983 */ /* 0x000f220000300800 */
[----:B--2---:R-:W-:-:S05]  /*29360*/  IADD3 R28, P2, R28, R37, RZ ;  /* 0x000000251c1c7210 */ /* 0x004fca0007f5e0ff */
[----:B------:R0:W-:Y:S01]  /*29370*/  STL [R1+0x1188], R28 ;  /* 0x0011881c01007387 */ /* 0x0001e20000100800 */
[----:B------:R-:W2:Y:S02]  /*29380*/  LDL.LU R39, [R1+0x116c] ;  /* 0x00116c0001277983 */ /* 0x000ea40000300800 */
[----:B------:R-:W2:Y:S01]  /*29390*/  LDL.LU R38, [R1+0x1140] ;  /* 0x0011400001267983 */ /* 0x000ea20000300800 */
[----:B0-----:R-:W2:Y:S01]  /*293a0*/  LDL.LU R28, [R1+0x1164] ;  /* 0x00116400011c7983 */ /* 0x001ea20000300800 */
[----:B------:R-:W2:Y:S02]  /*293b0*/  LDL.LU R17, [R1+0x1138] ;  /* 0x0011380001117983 */ /* 0x000ea40000300800 */
[----:B------:R-:W2:Y:S02]  /*293c0*/  LDL.LU R13, [R1+0x115c] ;  /* 0x00115c00010d7983 */ /* 0x000ea40000300800 */
[----:B------:R-:W2:Y:S02]  /*293d0*/  LDL.LU R16, [R1+0x1130] ;  /* 0x0011300001107983 */ /* 0x000ea40000300800 */
[----:B---3--:R-:W-:-:S05]  /*293e0*/  IMAD.X R61, R61, 0x1, R0, P3 ;  /* 0x000000013d3d7824 */ /* 0x008fca00018e0600 */
[----:B------:R0:W-:Y:S01]  /*293f0*/  STL [R1+0x11ac], R61 ;  /* 0x0011ac3d01007387 */ /* 0x0001e20000100800 */
[----:B------:R-:W3:Y:S02]  /*29400*/  LDL.LU R12, [R1+0x1154] ;  /* 0x00115400010c7983 */ /* 0x000ee40000300800 */
[----:B------:R-:W3:Y:S02]  /*29410*/  LDL.LU R47, [R1+0x1128] ;  /* 0x00112800012f7983 */ /* 0x000ee40000300800 */
[----:B------:R-:W3:Y:S01]  /*29420*/  LDL.LU R46, [R1+0x114c] ;  /* 0x00114c00012e7983 */ /* 0x000ee20000300800 */
[----:B------:R-:W3:Y:S01]  /*29430*/  LDL.LU R45, [R1+0x1120] ;  /* 0x00112000012d7983 */ /* 0x000ee20000300800 */
[----:B------:R-:W3:Y:S01]  /*29440*/  LDL.LU R29, [R1+0x1144] ;  /* 0x00114400011d7983 */ /* 0x000ee20000300800 */
[-C--:B----4-:R-:W-:Y:S01]  /*29450*/  IADD3 R50, P3, R50, R37.reuse, RZ ;  /* 0x0000002532327210 */ /* 0x090fe20007f7e0ff */
[--C-:B------:R-:W-:Y:S01]  /*29460*/  IMAD.X R51, R51, 0x1, R0.reuse, P4 ;  /* 0x0000000133337824 */ /* 0x100fe200020e0600 */
[----:B0-----:R-:W4:Y:S01]  /*29470*/  LDL.LU R61, [R1+0x1118] ;  /* 0x00111800013d7983 */ /* 0x001f220000300800 */
[-C--:B------:R-:W-:Y:S01]  /*29480*/  IADD3 R56, P4, R56, R37.reuse, RZ ;  /* 0x0000002538387210 */ /* 0x080fe20007f9e0ff */
[--C-:B------:R-:W-:Y:S01]  /*29490*/  IMAD.X R57, R57, 0x1, R0.reuse, P5 ;  /* 0x0000000139397824 */ /* 0x100fe200028e0600 */
[----:B------:R-:W-:Y:S01]  /*294a0*/  IADD3 R58, P5, R58, R37, RZ ;  /* 0x000000253a3a7210 */ /* 0x000fe20007fbe0ff */
[----:B------:R-:W-:Y:S01]  /*294b0*/  STL [R1+0x1180], R50 ;  /* 0x0011803201007387 */ /* 0x000fe20000100800 */
[----:B------:R-:W-:-:S02]  /*294c0*/  IMAD.X R59, R59, 0x1, R0, P6 ;  /* 0x000000013b3b7824 */ /* 0x000fc400030e0600 */
[----:B------:R-:W-:Y:S01]  /*294d0*/  STL [R1+0x11a4], R51 ;  /* 0x0011a43301007387 */ /* 0x000fe20000100800 */
[-C--:B------:R-:W-:Y:S01]  /*294e0*/  IADD3 R55, P6, R55, R37.reuse, RZ ;  /* 0x0000002537377210 */ /* 0x080fe20007fde0ff */
[----:B------:R-:W-:Y:S01]  /*294f0*/  STL [R1+0x1178], R56 ;  /* 0x0011783801007387 */ /* 0x000fe20000100800 */
[----:B------:R-:W-:Y:S02]  /*29500*/  STL [R1+0x119c], R57 ;  /* 0x00119c3901007387 */ /* 0x000fe40000100800 */
[--C-:B------:R-:W-:Y:S02]  /*29510*/  IMAD.X R43, R43, 0x1, R0.reuse, P1 ;  /* 0x000000012b2b7824 */ /* 0x100fe400008e0600 */
[--C-:B------:R-:W-:Y:S01]  /*29520*/  IMAD.X R60, R60, 0x1, R0.reuse, P2 ;  /* 0x000000013c3c7824 */ /* 0x100fe200010e0600 */
[----:B------:R-:W-:Y:S01]  /*29530*/  STL [R1+0x1170], R58 ;  /* 0x0011703a01007387 */ /* 0x000fe20000100800 */
[----:B------:R-:W-:Y:S01]  /*29540*/  STL [R1+0x1194], R59 ;  /* 0x0011943b01007387 */ /* 0x000fe20000100800 */
[-C--:B------:R-:W-:Y:S01]  /*29550*/  IADD3 R53, P1, R53, R37.reuse, RZ ;  /* 0x0000002535357210 */ /* 0x080fe20007f3e0ff */
[----:B------:R-:W-:Y:S01]  /*29560*/  STL [R1+0x1168], R55 ;  /* 0x0011683701007387 */ /* 0x000fe20000100800 */
[----:B------:R0:W-:Y:S01]  /*29570*/  STL [R1+0x1184], R60 ;  /* 0x0011843c01007387 */ /* 0x0001e20000100800 */
[-C--:B------:R-:W-:Y:S01]  /*29580*/  IADD3 R44, P2, R44, R37.reuse, RZ ;  /* 0x000000252c2c7210 */ /* 0x080fe20007f5e0ff */
[----:B------:R-:W-:Y:S02]  /*29590*/  STL [R1+0x118c], R43 ;  /* 0x00118c2b01007387 */ /* 0x000fe40000100800 */
[--C-:B------:R-:W-:Y:S01]  /*295a0*/  IMAD.X R3, R3, 0x1, R0.reuse, P3 ;  /* 0x0000000103037824 */ /* 0x100fe200018e0600 */
[----:B0-----:R-:W4:Y:S01]  /*295b0*/  LDL.LU R60, [R1+0x113c] ;  /* 0x00113c00013c7983 */ /* 0x001f220000300800 */
[----:B------:R-:W-:Y:S02]  /*295c0*/  STL [R1+0x1160], R53 ;  /* 0x0011603501007387 */ /* 0x000fe40000100800 */
[----:B------:R0:W-:Y:S01]  /*295d0*/  STL [R1+0x1158], R44 ;  /* 0x0011582c01007387 */ /* 0x0001e20000100800 */
[-C--:B------:R-:W-:Y:S01]  /*295e0*/  IADD3 R41, P3, R41, R37.reuse, RZ ;  /* 0x0000002529297210 */ /* 0x080fe20007f7e0ff */
[--C-:B------:R-:W-:Y:S01]  /*295f0*/  IMAD.X R40, R40, 0x1, R0.reuse, P4 ;  /* 0x0000000128287824 */ /* 0x100fe200020e0600 */
[----:B------:R-:W-:Y:S01]  /*29600*/  IADD3 R52, P4, R52, R37, RZ ;  /* 0x0000002534347210 */ /* 0x000fe20007f9e0ff */
[----:B0-----:R-:W4:Y:S01]  /*29610*/  LDL.LU R44, [R1+0x1110] ;  /* 0x00111000012c7983 */ /* 0x001f220000300800 */
[----:B------:R0:W-:Y:S03]  /*29620*/  STL [R1+0x117c], R3 ;  /* 0x00117c0301007387 */ /* 0x0001e60000100800 */
[----:B0-----:R-:W4:Y:S01]  /*29630*/  LDL.LU R3, [R1+0x1134] ;  /* 0x0011340001037983 */ /* 0x001f220000300800 */
[----:B------:R-:W-:Y:S02]  /*29640*/  STL [R1+0x1150], R41 ;  /* 0x0011502901007387 */ /* 0x000fe40000100800 */
[----:B------:R-:W-:Y:S02]  /*29650*/  STL [R1+0x1174], R40 ;  /* 0x0011742801007387 */ /* 0x000fe40000100800 */
[----:B------:R-:W-:Y:S02]  /*29660*/  STL [R1+0x1148], R52 ;  /* 0x0011483401007387 */ /* 0x000fe40000100800 */
[----:B--2---:R-:W-:-:S02]  /*29670*/  IMAD.X R39, R39, 0x1, R0, P5 ;  /* 0x0000000127277824 */ /* 0x004fc400028e0600 */
[----:B------:R-:W-:-:S05]  /*29680*/  IMAD.X R28, R28, 0x1, R0, P6 ;  /* 0x000000011c1c7824 */ /* 0x000fca00030e0600 */
[----:B------:R0:W-:Y:S01]  /*29690*/  STL [R1+0x1164], R28 ;  /* 0x0011641c01007387 */ /* 0x0001e20000100800 */
[----:B------:R-:W-:Y:S03]  /*296a0*/  STL [R1+0x116c], R39 ;  /* 0x00116c2701007387 */ /* 0x000fe60000100800 */
[----:B0-----:R-:W2:Y:S01]  /*296b0*/  LDL.LU R28, [R1+0x1108] ;  /* 0x00110800011c7983 */ /* 0x001ea20000300800 */
[-C--:B------:R-:W-:Y:S02]  /*296c0*/  IADD3 R38, P5, R38, R37.reuse, RZ ;  /* 0x0000002526267210 */ /* 0x080fe40007fbe0ff */
[-C--:B------:R-:W-:Y:S01]  /*296d0*/  IADD3 R17, P6, R17, R37.reuse, RZ ;  /* 0x0000002511117210 */ /* 0x080fe20007fde0ff */
[--C-:B------:R-:W-:Y:S01]  /*296e0*/  IMAD.X R13, R13, 0x1, R0.reuse, P1 ;  /* 0x000000010d0d7824 */ /* 0x100fe200008e0600 */
[-C--:B------:R-:W-:Y:S01]  /*296f0*/  IADD3 R16, P1, R16, R37.reuse, RZ ;  /* 0x0000002510107210 */ /* 0x080fe20007f3e0ff */
[--C-:B---3--:R-:W-:Y:S01]  /*29700*/  IMAD.X R12, R12, 0x1, R0.reuse, P2 ;  /* 0x000000010c0c7824 */ /* 0x108fe200010e0600 */
[----:B------:R-:W-:Y:S01]  /*29710*/  STL [R1+0x1140], R38 ;  /* 0x0011402601007387 */ /* 0x000fe20000100800 */
[-C--:B------:R-:W-:Y:S01]  /*29720*/  IADD3 R47, P2, R47, R37.reuse, RZ ;  /* 0x000000252f2f7210 */ /* 0x080fe20007f5e0ff */
[----:B------:R-:W-:Y:S02]  /*29730*/  STL [R1+0x1138], R17 ;  /* 0x0011381101007387 */ /* 0x000fe40000100800 */
[--C-:B------:R-:W-:Y:S01]  /*29740*/  IMAD.X R46, R46, 0x1, R0.reuse, P3 ;  /* 0x000000012e2e7824 */ /* 0x100fe200018e0600 */
[----:B------:R-:W-:Y:S01]  /*29750*/  STL [R1+0x115c], R13 ;  /* 0x00115c0d01007387 */ /* 0x000fe20000100800 */
[----:B------:R-:W-:Y:S01]  /*29760*/  STL [R1+0x1130], R16 ;  /* 0x0011301001007387 */ /* 0x000fe20000100800 */
[-C--:B------:R-:W-:Y:S01]  /*29770*/  IADD3 R45, P3, R45, R37.reuse, RZ ;  /* 0x000000252d2d7210 */ /* 0x080fe20007f7e0ff */
[----:B------:R-:W-:Y:S02]  /*29780*/  STL [R1+0x1154], R12 ;  /* 0x0011540c01007387 */ /* 0x000fe40000100800 */
[----:B------:R-:W-:Y:S01]  /*29790*/  IMAD.X R29, R29, 0x1, R0, P4 ;  /* 0x000000011d1d7824 */ /* 0x000fe200020e0600 */
[----:B------:R-:W-:Y:S01]  /*297a0*/  STL [R1+0x1128], R47 ;  /* 0x0011282f01007387 */ /* 0x000fe20000100800 */
[----:B------:R-:W-:Y:S01]  /*297b0*/  STL [R1+0x114c], R46 ;  /* 0x00114c2e01007387 */ /* 0x000fe20000100800 */
[----:B----4-:R-:W-:-:S02]  /*297c0*/  IADD3 R61, P4, R61, R37, RZ ;  /* 0x000000253d3d7210 */ /* 0x010fc40007f9e0ff */
[----:B------:R-:W3:Y:S04]  /*297d0*/  LDL.LU R50, [R1+0x112c] ;  /* 0x00112c0001327983 */ /* 0x000ee80000300800 */
        /* <DEDUP_REMOVED lines=10> */
[----:B------:R-:W4:Y:S02]  /*29880*/  LDL.LU R53, [R1+0x110c] ;  /* 0x00110c0001357983 */ /* 0x000f240000300800 */
[----:B------:R-:W-:Y:S01]  /*29890*/  IMAD.X R60, R60, 0x1, R0, P5 ;  /* 0x000000013c3c7824 */ /* 0x000fe200028e0600 */
[----:B0-----:R-:W4:Y:S01]  /*298a0*/  LDL.LU R61, [R1+0x10e0] ;  /* 0x0010e000013d7983 */ /* 0x001f220000300800 */
[----:B------:R-:W4:Y:S03]  /*298b0*/  LDL.LU R29, [R1+0x1104] ;  /* 0x00110400011d7983 */ /* 0x000f260000300800 */
[----:B------:R0:W-:Y:S01]  /*298c0*/  STL [R1+0x113c], R60 ;  /* 0x00113c3c01007387 */ /* 0x0001e20000100800 */
[----:B------:R-:W-:-:S03]  /*298d0*/  IADD3 R44, P5, R44, R37, RZ ;  /* 0x000000252c2c7210 */ /* 0x000fc60007fbe0ff */
[----:B0-----:R-:W4:Y:S01]  /*298e0*/  LDL.LU R60, [R1+0x10d8] ;  /* 0x0010d800013c7983 */ /* 0x001f220000300800 */
[----:B------:R-:W4:Y:S02]  /*298f0*/  LDL.LU R41, [R1+0x10fc] ;  /* 0x0010fc0001297983 */ /* 0x000f240000300800 */
[----:B------:R-:W4:Y:S02]  /*29900*/  LDL.LU R40, [R1+0x10d0] ;  /* 0x0010d00001287983 */ /* 0x000f240000300800 */
[----:B------:R-:W-:Y:S01]  /*29910*/  STL [R1+0x1110], R44 ;  /* 0x0011102c01007387 */ /* 0x000fe20000100800 */
[----:B------:R-:W4:Y:S01]  /*29920*/  LDL.LU R52, [R1+0x10f4] ;  /* 0x0010f40001347983 */ /* 0x000f220000300800 */
[----:B------:R-:W-:-:S05]  /*29930*/  IMAD.X R3, R3, 0x1, R0, P6 ;  /* 0x0000000103037824 */ /* 0x000fca00030e0600 */
[----:B------:R0:W-:Y:S01]  /*29940*/  STL [R1+0x1134], R3 ;  /* 0x0011340301007387 */ /* 0x0001e20000100800 */
[----:B------:R-:W4:Y:S02]  /*29950*/  LDL.LU R39, [R1+0x10c8] ;  /* 0x0010c80001277983 */ /* 0x000f240000300800 */
[----:B------:R-:W4:Y:S01]  /*29960*/  LDL.LU R38, [R1+0x10ec] ;  /* 0x0010ec0001267983 */ /* 0x000f220000300800 */
[----:B0-----:R-:W4:Y:S01]  /*29970*/  LDL.LU R3, [R1+0x10c0] ;  /* 0x0010c00001037983 */ /* 0x001f220000300800 */
[----:B------:R-:W4:Y:S02]  /*29980*/  LDL.LU R17, [R1+0x10e4] ;  /* 0x0010e40001117983 */ /* 0x000f240000300800 */
[----:B------:R-:W4:Y:S02]  /*29990*/  LDL.LU R13, [R1+0x10b8] ;  /* 0x0010b800010d7983 */ /* 0x000f240000300800 */
[----:B------:R-:W4:Y:S01]  /*299a0*/  LDL.LU R16, [R1+0x10dc] ;  /* 0x0010dc0001107983 */ /* 0x000f220000300800 */
[----:B--2---:R-:W-:-:S05]  /*299b0*/  IADD3 R28, P6, R28, R37, RZ ;  /* 0x000000251c1c7210 */ /* 0x004fca0007fde0ff */
[----:B------:R0:W-:Y:S01]  /*299c0*/  STL [R1+0x1108], R28 ;  /* 0x0011081c01007387 */ /* 0x0001e20000100800 */
[----:B------:R-:W2:Y:S02]  /*299d0*/  LDL.LU R12, [R1+0x10b0] ;  /* 0x0010b000010c7983 */ /* 0x000ea40000300800 */
[----:B------:R-:W2:Y:S02]  /*299e0*/  LDL.LU R47, [R1+0x10d4] ;  /* 0x0010d400012f7983 */ /* 0x000ea40000300800 */
[----:B------:R-:W2:Y:S01]  /*299f0*/  LDL.LU R46, [R1+0x10a8] ;  /* 0x0010a800012e7983 */ /* 0x000ea20000300800 */
[----:B------:R-:W2:Y:S01]  /*29a00*/  LDL.LU R45, [R1+0x10cc] ;  /* 0x0010cc00012d7983 */ /* 0x000ea20000300800 */
[----:B------:R-:W2:Y:S03]  /*29a10*/  LDL.LU R44, [R1+0x10a0] ;  /* 0x0010a000012c7983 */ /* 0x000ea60000300800 */
[----:B0-----:R-:W2:Y:S01]  /*29a20*/  LDL.LU R28, [R1+0x10c4] ;  /* 0x0010c400011c7983 */ /* 0x001ea20000300800 */
[--C-:B---3--:R-:W-:Y:S01]  /*29a30*/  IMAD.X R50, R50, 0x1, R0.reuse, P1 ;  /* 0x0000000132327824 */ /* 0x108fe200008e0600 */
[-C--:B----4-:R-:W-:Y:S01]  /*29a40*/  IADD3 R51, P1, R51, R37.reuse, RZ ;  /* 0x0000002533337210 */ /* 0x090fe20007f3e0ff */
[--C-:B------:R-:W-:Y:S01]  /*29a50*/  IMAD.X R56, R56, 0x1, R0.reuse, P2 ;  /* 0x0000000138387824 */ /* 0x100fe200010e0600 */
[-C--:B------:R-:W-:Y:S01]  /*29a60*/  IADD3 R57, P2, R57, R37.reuse, RZ ;  /* 0x0000002539397210 */ /* 0x080fe20007f5e0ff */
[--C-:B------:R-:W-:Y:S01]  /*29a70*/  IMAD.X R58, R58, 0x1, R0.reuse, P3 ;  /* 0x000000013a3a7824 */ /* 0x100fe200018e0600 */
[----:B------:R-:W-:Y:S01]  /*29a80*/  STL [R1+0x112c], R50 ;  /* 0x00112c3201007387 */ /* 0x000fe20000100800 */
[----:B------:R-:W-:Y:S01]  /*29a90*/  IADD3 R59, P3, R59, R37, RZ ;  /* 0x000000253b3b7210 */ /* 0x000fe20007f7e0ff */
[----:B------:R-:W-:Y:S02]  /*29aa0*/  STL [R1+0x1100], R51 ;  /* 0x0011003301007387 */ /* 0x000fe40000100800 */
[----:B------:R-:W-:-:S02]  /*29ab0*/  IMAD.X R55, R55, 0x1, R0, P4 ;  /* 0x0000000137377824 */ /* 0x000fc400020e0600 */
[--C-:B------:R-:W-:Y:S01]  /*29ac0*/  IMAD.X R53, R53, 0x1, R0.reuse, P5 ;  /* 0x0000000135357824 */ /* 0x100fe200028e0600 */
[----:B------:R-:W-:Y:S01]  /*29ad0*/  STL [R1+0x1124], R56 ;  /* 0x0011243801007387 */ /* 0x000fe20000100800 */
[----:B------:R-:W-:Y:S01]  /*29ae0*/  STL [R1+0x10f8], R57 ;  /* 0x0010f83901007387 */ /* 0x000fe20000100800 */
[-C--:B------:R-:W-:Y:S02]  /*29af0*/  IADD3 R61, P5, R61, R37.reuse, RZ ;  /* 0x000000253d3d7210 */ /* 0x080fe40007fbe0ff */
[-C--:B------:R-:W-:Y:S01]  /*29b00*/  IADD3 R43, P4, R43, R37.reuse, RZ ;  /* 0x000000252b2b7210 */ /* 0x080fe20007f9e0ff */
[----:B------:R-:W-:Y:S01]  /*29b10*/  STL [R1+0x111c], R58 ;  /* 0x00111c3a01007387 */ /* 0x000fe20000100800 */
[----:B------:R-:W-:Y:S02]  /*29b20*/  STL [R1+0x10f0], R59 ;  /* 0x0010f03b01007387 */ /* 0x000fe40000100800 */
[----:B------:R-:W-:Y:S02]  /*29b30*/  STL [R1+0x1114], R55 ;  /* 0x0011143701007387 */ /* 0x000fe40000100800 */
[----:B------:R0:W-:Y:S02]  /*29b40*/  STL [R1+0x10e0], R61 ;  /* 0x0010e03d01007387 */ /* 0x0001e40000100800 */
[----:B------:R-:W-:Y:S01]  /*29b50*/  IMAD.X R29, R29, 0x1, R0, P6 ;  /* 0x000000011d1d7824 */ /* 0x000fe200030e0600 */
[----:B------:R-:W-:Y:S01]  /*29b60*/  STL [R1+0x10e8], R43 ;  /* 0x0010e82b01007387 */ /* 0x000fe20000100800 */
[----:B------:R-:W-:-:S03]  /*29b70*/  IADD3 R60, P6, R60, R37, RZ ;  /* 0x000000253c3c7210 */ /* 0x000fc60007fde0ff */
[----:B0-----:R-:W3:Y:S01]  /*29b80*/  LDL.LU R61, [R1+0x1098] ;  /* 0x00109800013d7983 */ /* 0x001ee20000300800 */
[----:B------:R-:W-:Y:S02]  /*29b90*/  STL [R1+0x110c], R53 ;  /* 0x00110c3501007387 */ /* 0x000fe40000100800 */
[----:B------:R0:W-:Y:S02]  /*29ba0*/  STL [R1+0x1104], R29 ;  /* 0x0011041d01007387 */ /* 0x0001e40000100800 */
[--C-:B------:R-:W-:Y:S01]  /*29bb0*/  IMAD.X R41, R41, 0x1, R0.reuse, P1 ;  /* 0x0000000129297824 */ /* 0x100fe200008e0600 */
[-C--:B------:R-:W-:Y:S01]  /*29bc0*/  IADD3 R40, P1, R40, R37.reuse, RZ ;  /* 0x0000002528287210 */ /* 0x080fe20007f3e0ff */
[--C-:B------:R-:W-:Y:S01]  /*29bd0*/  IMAD.X R52, R52, 0x1, R0.reuse, P2 ;  /* 0x0000000134347824 */ /* 0x100fe200010e0600 */
[----:B0-----:R-:W4:Y:S01]  /*29be0*/  LDL.LU R29, [R1+0x10bc] ;  /* 0x0010bc00011d7983 */ /* 0x001f220000300800 */
[----:B------:R0:W-:Y:S02]  /*29bf0*/  STL [R1+0x10d8], R60 ;  /* 0x0010d83c01007387 */ /* 0x0001e40000100800 */
[--C-:B------:R-:W-:Y:S01]  /*29c00*/  IMAD.X R38, R38, 0x1, R0.reuse, P3 ;  /* 0x0000000126267824 */ /* 0x100fe200018e0600 */
[-C--:B------:R-:W-:Y:S01]  /*29c10*/  IADD3 R39, P2, R39, R37.reuse, RZ ;  /* 0x0000002527277210 */ /* 0x080fe20007f5e0ff */
[----:B0-----:R-:W4:Y:S01]  /*29c20*/  LDL.LU R60, [R1+0x1090] ;  /* 0x00109000013c7983 */ /* 0x001f220000300800 */
[----:B------:R-:W-:Y:S01]  /*29c30*/  IADD3 R3, P3, R3, R37, RZ ;  /* 0x0000002503037210 */ /* 0x000fe20007f7e0ff */
[----:B------:R-:W-:Y:S02]  /*29c40*/  STL [R1+0x10fc], R41 ;  /* 0x0010fc2901007387 */ /* 0x000fe40000100800 */
[----:B------:R-:W-:Y:S01]  /*29c50*/  STL [R1+0x10d0], R40 ;  /* 0x0010d02801007387 */ /* 0x000fe20000100800 */
[----:B------:R-:W-:Y:S01]  /*29c60*/  STL [R1+0x10f4], R52 ;  /* 0x0010f43401007387 */ /* 0x000fe20000100800 */
[----:B------:R-:W-:-:S02]  /*29c70*/  IMAD.X R17, R17, 0x1, R0, P4 ;  /* 0x0000000111117824 */ /* 0x000fc400020e0600 */
[----:B------:R0:W-:Y:S01]  /*29c80*/  STL [R1+0x10c0], R3 ;  /* 0x0010c00301007387 */ /* 0x0001e20000100800 */
[----:B------:R-:W-:Y:S01]  /*29c90*/  IADD3 R13, P4, R13, R37, RZ ;  /* 0x000000250d0d7210 */ /* 0x000fe20007f9e0ff */
[----:B------:R-:W-:Y:S01]  /*29ca0*/  STL [R1+0x10c8], R39 ;  /* 0x0010c82701007387 */ /* 0x000fe20000100800 */
[----:B------:R-:W-:-:S03]  /*29cb0*/  IMAD.X R16, R16, 0x1, R0, P5 ;  /* 0x0000000110107824 */ /* 0x000fc600028e0600 */
[----:B0-----:R-:W4:Y:S01]  /*29cc0*/  LDL.LU R3, [R1+0x10b4] ;  /* 0x0010b40001037983 */ /* 0x001f220000300800 */
[----:B------:R-:W-:Y:S02]  /*29cd0*/  STL [R1+0x10ec], R38 ;  /* 0x0010ec2601007387 */ /* 0x000fe40000100800 */
[----:B------:R-:W-:Y:S02]  /*29ce0*/  STL [R1+0x10e4], R17 ;  /* 0x0010e41101007387 */ /* 0x000fe40000100800 */
[----:B------:R-:W-:Y:S01]  /*29cf0*/  STL [R1+0x10b8], R13 ;  /* 0x0010b80d01007387 */ /* 0x000fe20000100800 */
[----:B------:R-:W-:Y:S01]  /*29d00*/  STL [R1+0x10dc], R16 ;  /* 0x0010dc1001007387 */ /* 0x000fe20000100800 */
[-C--:B--2---:R-:W-:Y:S01]  /*29d10*/  IADD3 R12, P5, R12, R37.reuse, RZ ;  /* 0x000000250c0c7210 */ /* 0x084fe20007fbe0ff */
[--C-:B------:R-:W-:Y:S01]  /*29d20*/  IMAD.X R47, R47, 0x1, R0.reuse, P6 ;  /* 0x000000012f2f7824 */ /* 0x100fe200030e0600 */
[-C--:B------:R-:W-:Y:S01]  /*29d30*/  IADD3 R46, P6, R46, R37.reuse, RZ ;  /* 0x000000252e2e7210 */ /* 0x080fe20007fde0ff */
[--C-:B------:R-:W-:Y:S01]  /*29d40*/  IMAD.X R45, R45, 0x1, R0.reuse, P1 ;  /* 0x000000012d2d7824 */ /* 0x100fe200008e0600 */
[-C--:B------:R-:W-:Y:S01]  /*29d50*/  IADD3 R44, P1, R44, R37.reuse, RZ ;  /* 0x000000252c2c7210 */ /* 0x080fe20007f3e0ff */
[----:B------:R-:W-:Y:S01]  /*29d60*/  STL [R1+0x10b0], R12 ;  /* 0x0010b00c01007387 */ /* 0x000fe20000100800 */
[----:B------:R-:W-:Y:S02]  /*29d70*/  STL [R1+0x10d4], R47 ;  /* 0x0010d42f01007387 */ /* 0x000fe40000100800 */
[----:B------:R-:W-:Y:S02]  /*29d80*/  STL [R1+0x10a8], R46 ;  /* 0x0010a82e01007387 */ /* 0x000fe40000100800 */
[----:B------:R-:W2:Y:S02]  /*29d90*/  LDL.LU R50, [R1+0x1088] ;  /* 0x0010880001327983 */ /* 0x000ea40000300800 */
[----:B------:R-:W-:Y:S01]  /*29da0*/  IMAD.X R28, R28, 0x1, R0, P2 ;  /* 0x000000011c1c7824 */ /* 0x000fe200010e0600 */
[----:B------:R-:W-:Y:S01]  /*29db0*/  STL [R1+0x10cc], R45 ;  /* 0x0010cc2d01007387 */ /* 0x000fe20000100800 */
[----:B------:R-:W2:Y:S02]  /*29dc0*/  LDL.LU R51, [R1+0x10ac] ;  /* 0x0010ac0001337983 */ /* 0x000ea40000300800 */
[----:B------:R-:W-:Y:S02]  /*29dd0*/  STL [R1+0x10a0], R44 ;  /* 0x0010a02c01007387 */ /* 0x000fe40000100800 */
[----:B------:R-:W2:Y:S01]  /*29de0*/  LDL.LU R56, [R1+0x1080] ;  /* 0x0010800001387983 */ /* 0x000ea20000300800 */
[----:B------:R0:W-:Y:S01]  /*29df0*/  STL [R1+0x10c4], R28 ;  /* 0x0010c41c01007387 */ /* 0x0001e20000100800 */
[----:B------:R-:W2:Y:S02]  /*29e00*/  LDL.LU R57, [R1+0x10a4] ;  /* 0x0010a40001397983 */ /* 0x000ea40000300800 */
[----:B------:R-:W2:Y:S02]  /*29e10*/  LDL.LU R58, [R1+0x1078] ;  /* 0x00107800013a7983 */ /* 0x000ea40000300800 */
[----:B------:R-:W2:Y:S01]  /*29e20*/  LDL.LU R59, [R1+0x109c] ;  /* 0x00109c00013b7983 */ /* 0x000ea20000300800 */
[----:B------:R-:W2:Y:S01]  /*29e30*/  LDL.LU R55, [R1+0x1070] ;  /* 0x0010700001377983 */ /* 0x000ea20000300800 */
[----:B------:R-:W2:Y:S02]  /*29e40*/  LDL.LU R43, [R1+0x1094] ;  /* 0x00109400012b7983 */ /* 0x000ea40000300800 */
[----:B------:R-:W2:Y:S01]  /*29e50*/  LDL.LU R53, [R1+0x1068] ;  /* 0x0010680001357983 */ /* 0x000ea20000300800 */
[----:B0-----:R-:W2:Y:S01]  /*29e60*/  LDL.LU R28, [R1+0x108c] ;  /* 0x00108c00011c7983 */ /* 0x001ea20000300800 */
[----:B------:R-:W2:Y:S01]  /*29e70*/  LDL.LU R44, [R1+0x1060] ;  /* 0x00106000012c7983 */ /* 0x000ea20000300800 */
[----:B---3--:R-:W-:-:S05]  /*29e80*/  IADD3 R61, P2, R61, R37, RZ ;  /* 0x000000253d3d7210 */ /* 0x008fca0007f5e0ff */
[----:B------:R0:W-:Y:S01]  /*29e90*/  STL [R1+0x1098], R61 ;  /* 0x0010983d01007387 */ /* 0x0001e20000100800 */
[----:B----4-:R-:W-:-:S03]  /*29ea0*/  IMAD.X R29, R29, 0x1, R0, P3 ;  /* 0x000000011d1d7824 */ /* 0x010fc600018e0600 */
[----:B0-----:R-:W3:Y:S01]  /*29eb0*/  LDL.LU R61, [R1+0x1084] ;  /* 0x00108400013d7983 */ /* 0x001ee20000300800 */
[----:B------:R-:W4:Y:S02]  /*29ec0*/  LDL.LU R41, [R1+0x1058] ;  /* 0x0010580001297983 */ /* 0x000f240000300800 */
[----:B------:R-:W4:Y:S01]  /*29ed0*/  LDL.LU R40, [R1+0x107c] ;  /* 0x00107c0001287983 */ /* 0x000f220000300800 */
[----:B------:R-:W-:Y:S04]  /*29ee0*/  STL [R1+0x10bc], R29 ;  /* 0x0010bc1d01007387 */ /* 0x000fe80000100800 */
[----:B------:R-:W4:Y:S01]  /*29ef0*/  LDL.LU R52, [R1+0x1050] ;  /* 0x0010500001347983 */ /* 0x000f220000300800 */
[----:B------:R-:W-:-:S05]  /*29f00*/  IADD3 R60, P3, R60, R37, RZ ;  /* 0x000000253c3c7210 */ /* 0x000fca0007f7e0ff */
[----:B------:R0:W-:Y:S01]  /*29f10*/  STL [R1+0x1090], R60 ;  /* 0x0010903c01007387 */ /* 0x0001e20000100800 */
[----:B------:R-:W4:Y:S02]  /*29f20*/  LDL.LU R39, [R1+0x1074] ;  /* 0x0010740001277983 */ /* 0x000f240000300800 */
[----:B------:R-:W4:Y:S01]  /*29f30*/  LDL.LU R38, [R1+0x1048] ;  /* 0x0010480001267983 */ /* 0x000f220000300800 */
[----:B0-----:R-:W4:Y:S01]  /*29f40*/  LDL.LU R60, [R1+0x106c] ;  /* 0x00106c00013c7983 */ /* 0x001f220000300800 */
[--C-:B------:R-:W-:Y:S02]  /*29f50*/  IMAD.X R3, R3, 0x1, R0.reuse, P4 ;  /* 0x0000000103037824 */ /* 0x100fe400020e0600 */
[----:B------:R-:W4:Y:S02]  /*29f60*/  LDL.LU R17, [R1+0x1040] ;  /* 0x0010400001117983 */ /* 0x000f240000300800 */
[----:B------:R-:W4:Y:S01]  /*29f70*/  LDL.LU R13, [R1+0x1064] ;  /* 0x00106400010d7983 */ /* 0x000f220000300800 */
[----:B------:R-:W4:Y:S01]  /*29f80*/  LDL.LU R16, [R1+0x1038] ;  /* 0x0010380001107983 */ /* 0x000f220000300800 */
[----:B------:R0:W-:Y:S02]  /*29f90*/  STL [R1+0x10b4], R3 ;  /* 0x0010b40301007387 */ /* 0x0001e40000100800 */
[----:B------:R-:W4:Y:S02]  /*29fa0*/  LDL.LU R12, [R1+0x105c] ;  /* 0x00105c00010c7983 */ /* 0x000f240000300800 */
[----:B------:R-:W4:Y:S01]  /*29fb0*/  LDL.LU R47, [R1+0x1030] ;  /* 0x00103000012f7983 */ /* 0x000f220000300800 */
[----:B------:R-:W4:Y:S01]  /*29fc0*/  LDL.LU R46, [R1+0x1054] ;  /* 0x00105400012e7983 */ /* 0x000f220000300800 */
[----:B------:R-:W4:Y:S02]  /*29fd0*/  LDL.LU R45, [R1+0x1028] ;  /* 0x00102800012d7983 */ /* 0x000f240000300800 */
[----:B------:R-:W4:Y:S01]  /*29fe0*/  LDL.LU R29, [R1+0x104c] ;  /* 0x00104c00011d7983 */ /* 0x000f220000300800 */
[----:B0-----:R-:W4:Y:S01]  /*29ff0*/  LDL.LU R3, [R1+0x1020] ;  /* 0x0010200001037983 */ /* 0x001f220000300800 */
[-C--:B--2---:R-:W-:Y:S01]  /*2a000*/  IADD3 R50, P4, R50, R37.reuse, RZ ;  /* 0x0000002532327210 */ /* 0x084fe20007f9e0ff */
[--C-:B------:R-:W-:Y:S01]  /*2a010*/  IMAD.X R51, R51, 0x1, R0.reuse, P5 ;  /* 0x0000000133337824 */ /* 0x100fe200028e0600 */
        /* <DEDUP_REMOVED lines=10> */
[----:B------:R-:W-:Y:S01]  /*2a0c0*/  IMAD.X R28, R28, 0x1, R0, P3 ;  /* 0x000000011c1c7824 */ /* 0x000fe200018e0600 */
[----:B------:R-:W-:Y:S01]  /*2a0d0*/  STL [R1+0x1078], R58 ;  /* 0x0010783a01007387 */ /* 0x000fe20000100800 */
[----:B------:R-:W-:Y:S02]  /*2a0e0*/  STL [R1+0x109c], R59 ;  /* 0x00109c3b01007387 */ /* 0x000fe40000100800 */
[----:B------:R-:W-:Y:S01]  /*2a0f0*/  STL [R1+0x1070], R55 ;  /* 0x0010703701007387 */ /* 0x000fe20000100800 */
[----:B------:R0:W-:Y:S01]  /*2a100*/  STL [R1+0x108c], R28 ;  /* 0x00108c1c01007387 */ /* 0x0001e20000100800 */
[----:B------:R-:W-:Y:S03]  /*2a110*/  STL [R1+0x1094], R43 ;  /* 0x0010942b01007387 */ /* 0x000fe60000100800 */
[----:B0-----:R-:W2:Y:S01]  /*2a120*/  LDL.LU R28, [R1+0x1044] ;  /* 0x00104400011c7983 */ /* 0x001ea20000300800 */
[----:B------:R-:W-:-:S02]  /*2a130*/  IADD3 R53, P2, R53, R37, RZ ;  /* 0x0000002535357210 */ /* 0x000fc40007f5e0ff */
[----:B------:R-:W-:-:S03]  /*2a140*/  IADD3 R44, P3, R44, R37, RZ ;  /* 0x000000252c2c7210 */ /* 0x000fc60007f7e0ff */
[----:B------:R-:W-:Y:S02]  /*2a150*/  STL [R1+0x1068], R53 ;  /* 0x0010683501007387 */ /* 0x000fe40000100800 */
[----:B------:R0:W-:Y:S02]  /*2a160*/  STL [R1+0x1060], R44 ;  /* 0x0010602c01007387 */ /* 0x0001e40000100800 */
[----:B0-----:R-:W2:Y:S01]  /*2a170*/  LDL.LU R44, [R1+0x1018] ;  /* 0x00101800012c7983 */ /* 0x001ea20000300800 */
[--C-:B---3--:R-:W-:Y:S01]  /*2a180*/  IMAD.X R61, R61, 0x1, R0.reuse, P4 ;  /* 0x000000013d3d7824 */ /* 0x108fe200020e0600 */
[----:B----4-:R-:W-:Y:S01]  /*2a190*/  IADD3 R41, P4, R41, R37, RZ ;  /* 0x0000002529297210 */ /* 0x010fe20007f9e0ff */
[----:B------:R-:W-:-:S03]  /*2a1a0*/  IMAD.X R40, R40, 0x1, R0, P5 ;  /* 0x0000000128287824 */ /* 0x000fc600028e0600 */
[----:B------:R0:W-:Y:S01]  /*2a1b0*/  STL [R1+0x1084], R61 ;  /* 0x0010843d01007387 */ /* 0x0001e20000100800 */
[----:B------:R-:W-:-:S03]  /*2a1c0*/  IADD3 R52, P5, R52, R37, RZ ;  /* 0x0000002534347210 */ /* 0x000fc60007fbe0ff */
[----:B0-----:R-:W3:Y:S01]  /*2a1d0*/  LDL.LU R61, [R1+0x103c] ;  /* 0x00103c00013d7983 */ /* 0x001ee20000300800 */
[--C-:B------:R-:W-:Y:S02]  /*2a1e0*/  IMAD.X R39, R39, 0x1, R0.reuse, P6 ;  /* 0x0000000127277824 */ /* 0x100fe400030e0600 */
[----:B------:R-:W-:Y:S01]  /*2a1f0*/  STL [R1+0x1058], R41 ;  /* 0x0010582901007387 */ /* 0x000fe20000100800 */
[----:B------:R-:W-:Y:S01]  /*2a200*/  IADD3 R38, P6, R38, R37, RZ ;  /* 0x0000002526267210 */ /* 0x000fe20007fde0ff */
[----:B------:R-:W-:Y:S01]  /*2a210*/  STL [R1+0x107c], R40 ;  /* 0x00107c2801007387 */ /* 0x000fe20000100800 */
[----:B------:R-:W-:-:S03]  /*2a220*/  IMAD.X R60, R60, 0x1, R0, P1 ;  /* 0x000000013c3c7824 */ /* 0x000fc600008e0600 */
[----:B------:R-:W-:Y:S01]  /*2a230*/  STL [R1+0x1050], R52 ;  /* 0x0010503401007387 */ /* 0x000fe20000100800 */
[-C--:B------:R-:W-:Y:S01]  /*2a240*/  IADD3 R17, P1, R17, R37.reuse, RZ ;  /* 0x0000002511117210 */ /* 0x080fe20007f3e0ff */
[--C-:B------:R-:W-:Y:S01]  /*2a250*/  IMAD.X R13, R13, 0x1, R0.reuse, P2 ;  /* 0x000000010d0d7824 */ /* 0x100fe200010e0600 */
[-C--:B------:R-:W-:Y:S01]  /*2a260*/  IADD3 R16, P2, R16, R37.reuse, RZ ;  /* 0x0000002510107210 */ /* 0x080fe20007f5e0ff */
[----:B------:R0:W-:Y:S01]  /*2a270*/  STL [R1+0x106c], R60 ;  /* 0x00106c3c01007387 */ /* 0x0001e20000100800 */
[----:B------:R-:W-:Y:S02]  /*2a280*/  STL [R1+0x1074], R39 ;  /* 0x0010742701007387 */ /* 0x000fe40000100800 */
[--C-:B------:R-:W-:Y:S01]  /*2a290*/  IMAD.X R12, R12, 0x1, R0.reuse, P3 ;  /* 0x000000010c0c7824 */ /* 0x100fe200018e0600 */
[-C--:B------:R-:W-:Y:S01]  /*2a2a0*/  IADD3 R47, P3, R47, R37.reuse, RZ ;  /* 0x000000252f2f7210 */ /* 0x080fe20007f7e0ff */
[--C-:B------:R-:W-:Y:S01]  /*2a2b0*/  IMAD.X R46, R46, 0x1, R0.reuse, P4 ;  /* 0x000000012e2e7824 */ /* 0x100fe200020e0600 */
[----:B------:R-:W-:Y:S01]  /*2a2c0*/  IADD3 R45, P4, R45, R37, RZ ;  /* 0x000000252d2d7210 */ /* 0x000fe20007f9e0ff */
[----:B0-----:R-:W4:Y:S01]  /*2a2d0*/  LDL.LU R60, [R1+0x1010] ;  /* 0x00101000013c7983 */ /* 0x001f220000300800 */
[----:B------:R-:W-:Y:S02]  /*2a2e0*/  STL [R1+0x1048], R38 ;  /* 0x0010482601007387 */ /* 0x000fe40000100800 */
[----:B------:R-:W-:Y:S02]  /*2a2f0*/  STL [R1+0x1040], R17 ;  /* 0x0010401101007387 */ /* 0x000fe40000100800 */
[----:B------:R-:W-:Y:S01]  /*2a300*/  STL [R1+0x1064], R13 ;  /* 0x0010640d01007387 */ /* 0x000fe20000100800 */
[----:B------:R-:W-:Y:S01]  /*2a310*/  STL [R1+0x1038], R16 ;  /* 0x0010381001007387 */ /* 0x000fe20000100800 */
[----:B------:R-:W-:Y:S02]  /*2a320*/  STL [R1+0x105c], R12 ;  /* 0x00105c0c01007387 */ /* 0x000fe40000100800 */
[----:B------:R-:W-:-:S02]  /*2a330*/  IMAD.X R29, R29, 0x1, R0, P5 ;  /* 0x000000011d1d7824 */ /* 0x000fc400028e0600 */
[----:B------:R-:W-:Y:S01]  /*2a340*/  STL [R1+0x1030], R47 ;  /* 0x0010302f01007387 */ /* 0x000fe20000100800 */
[----:B------:R-:W-:Y:S01]  /*2a350*/  STL [R1+0x1054], R46 ;  /* 0x0010542e01007387 */ /* 0x000fe20000100800 */
[----:B------:R-:W-:Y:S01]  /*2a360*/  IADD3 R3, P5, R3, R37, RZ ;  /* 0x0000002503037210 */ /* 0x000fe20007fbe0ff */
[----:B------:R-:W4:Y:S02]  /*2a370*/  LDL.LU R50, [R1+0x1034] ;  /* 0x0010340001327983 */ /* 0x000f240000300800 */
[----:B------:R-:W-:Y:S01]  /*2a380*/  STL [R1+0x1028], R45 ;  /* 0x0010282d01007387 */ /* 0x000fe20000100800 */
[----:B------:R-:W4:Y:S01]  /*2a390*/  LDL.LU R51, [R1+0x1008] ;  /* 0x0010080001337983 */ /* 0x000f220000300800 */
[----:B------:R-:W-:Y:S02]  /*2a3a0*/  STL [R1+0x104c], R29 ;  /* 0x00104c1d01007387 */ /* 0x000fe40000100800 */
[----:B------:R-:W4:Y:S02]  /*2a3b0*/  LDL.LU R56, [R1+0x102c] ;  /* 0x00102c0001387983 */ /* 0x000f240000300800 */
[----:B------:R0:W-:Y:S01]  /*2a3c0*/  STL [R1+0x1020], R3 ;  /* 0x0010200301007387 */ /* 0x0001e20000100800 */
[----:B------:R-:W4:Y:S01]  /*2a3d0*/  LDL.LU R57, [R1+0x1000] ;  /* 0x0010000001397983 */ /* 0x000f220000300800 */
[----:B------:R-:W4:Y:S02]  /*2a3e0*/  LDL.LU R58, [R1+0x1024] ;  /* 0x00102400013a7983 */ /* 0x000f240000300800 */
[----:B------:R-:W4:Y:S02]  /*2a3f0*/  LDL.LU R59, [R1+0xff8] ;  /* 0x000ff800013b7983 */ /* 0x000f240000300800 */
[----:B------:R-:W4:Y:S01]  /*2a400*/  LDL.LU R55, [R1+0x101c] ;  /* 0x00101c0001377983 */ /* 0x000f220000300800 */
[----:B------:R-:W4:Y:S01]  /*2a410*/  LDL.LU R43, [R1+0xff0] ;  /* 0x000ff000012b7983 */ /* 0x000f220000300800 */
[----:B------:R-:W4:Y:S03]  /*2a420*/  LDL.LU R53, [R1+0x1014] ;  /* 0x0010140001357983 */ /* 0x000f260000300800 */
[----:B0-----:R-:W4:Y:S01]  /*2a430*/  LDL.LU R3, [R1+0xfe8] ;  /* 0x000fe80001037983 */ /* 0x001f220000300800 */
[----:B------:R-:W4:Y:S02]  /*2a440*/  LDL.LU R29, [R1+0x100c] ;  /* 0x00100c00011d7983 */ /* 0x000f240000300800 */
[----:B--2---:R-:W-:-:S05]  /*2a450*/  IMAD.X R28, R28, 0x1, R0, P6 ;  /* 0x000000011c1c7824 */ /* 0x004fca00030e0600 */
[----:B------:R0:W-:Y:S04]  /*2a460*/  STL [R1+0x1044], R28 ;  /* 0x0010441c01007387 */ /* 0x0001e80000100800 */
[----:B0-----:R-:W2:Y:S01]  /*2a470*/  LDL.LU R28, [R1+0xfe0] ;  /* 0x000fe000011c7983 */ /* 0x001ea20000300800 */
[----:B------:R-:W2:Y:S01]  /*2a480*/  LDL.LU R41, [R1+0x1004] ;  /* 0x0010040001297983 */ /* 0x000ea20000300800 */
[----:B------:R-:W-:Y:S01]  /*2a490*/  IADD3 R44, P6, R44, R37, RZ ;  /* 0x000000252c2c7210 */ /* 0x000fe20007fde0ff */
[----:B------:R-:W2:Y:S04]  /*2a4a0*/  LDL.LU R40, [R1+0xfd8] ;  /* 0x000fd80001287983 */ /* 0x000ea80000300800 */
[----:B------:R-:W-:Y:S01]  /*2a4b0*/  STL [R1+0x1018], R44 ;  /* 0x0010182c01007387 */ /* 0x000fe20000100800 */
[----:B------:R-:W2:Y:S02]  /*2a4c0*/  LDL.LU R52, [R1+0xffc] ;  /* 0x000ffc0001347983 */ /* 0x000ea40000300800 */
[----:B---3--:R-:W-:-:S05]  /*2a4d0*/  IMAD.X R61, R61, 0x1, R0, P1 ;  /* 0x000000013d3d7824 */ /* 0x008fca00008e0600 */
[----:B------:R0:W-:Y:S01]  /*2a4e0*/  STL [R1+0x103c], R61 ;  /* 0x00103c3d01007387 */ /* 0x0001e20000100800 */
[----:B------:R-:W3:Y:S02]  /*2a4f0*/  LDL.LU R39, [R1+0xfd0] ;  /* 0x000fd00001277983 */ /* 0x000ee40000300800 */
[----:B------:R-:W3:Y:S01]  /*2a500*/  LDL.LU R38, [R1+0xff4] ;  /* 0x000ff40001267983 */ /* 0x000ee20000300800 */
[----:B0-----:R-:W3:Y:S01]  /*2a510*/  LDL.LU R61, [R1+0xfc8] ;  /* 0x000fc800013d7983 */ /* 0x001ee20000300800 */
[----:B------:R-:W3:Y:S02]  /*2a520*/  LDL.LU R17, [R1+0xfec] ;  /* 0x000fec0001117983 */ /* 0x000ee40000300800 */
[----:B------:R-:W3:Y:S02]  /*2a530*/  LDL.LU R13, [R1+0xfc0] ;  /* 0x000fc000010d7983 */ /* 0x000ee40000300800 */
[----:B------:R-:W3:Y:S01]  /*2a540*/  LDL.LU R16, [R1+0xfe4] ;  /* 0x000fe40001107983 */ /* 0x000ee20000300800 */
[----:B----4-:R-:W-:-:S05]  /*2a550*/  IADD3 R60, P1, R60, R37, RZ ;  /* 0x000000253c3c7210 */ /* 0x010fca0007f3e0ff */
        /* <DEDUP_REMOVED lines=10> */
[----:B------:R-:W-:Y:S01]  /*2a600*/  IADD3 R57, P3, R57, R37, RZ ;  /* 0x0000002539397210 */ /* 0x000fe20007f7e0ff */
[----:B------:R-:W-:-:S02]  /*2a610*/  IMAD.X R58, R58, 0x1, R0, P4 ;  /* 0x000000013a3a7824 */ /* 0x000fc400020e0600 */
[----:B------:R-:W-:Y:S01]  /*2a620*/  STL [R1+0x1034], R50 ;  /* 0x0010343201007387 */ /* 0x000fe20000100800 */
[-C--:B------:R-:W-:Y:S01]  /*2a630*/  IADD3 R59, P4, R59, R37.reuse, RZ ;  /* 0x000000253b3b7210 */ /* 0x080fe20007f9e0ff */
[----:B------:R-:W-:Y:S01]  /*2a640*/  STL [R1+0x1008], R51 ;  /* 0x0010083301007387 */ /* 0x000fe20000100800 */
[--C-:B------:R-:W-:Y:S02]  /*2a650*/  IMAD.X R55, R55, 0x1, R0.reuse, P5 ;  /* 0x0000000137377824 */ /* 0x100fe400028e0600 */
[--C-:B------:R-:W-:Y:S02]  /*2a660*/  IMAD.X R53, R53, 0x1, R0.reuse, P6 ;  /* 0x0000000135357824 */ /* 0x100fe400030e0600 */
[----:B------:R-:W-:Y:S01]  /*2a670*/  STL [R1+0x102c], R56 ;  /* 0x00102c3801007387 */ /* 0x000fe20000100800 */
[----:B------:R-:W-:Y:S01]  /*2a680*/  STL [R1+0x1000], R57 ;  /* 0x0010003901007387 */ /* 0x000fe20000100800 */
[-C--:B------:R-:W-:Y:S02]  /*2a690*/  IADD3 R3, P6, R3, R37.reuse, RZ ;  /* 0x0000002503037210 */ /* 0x080fe40007fde0ff */
[-C--:B------:R-:W-:Y:S01]  /*2a6a0*/  IADD3 R43, P5, R43, R37.reuse, RZ ;  /* 0x000000252b2b7210 */ /* 0x080fe20007fbe0ff */
[----:B------:R-:W-:Y:S01]  /*2a6b0*/  STL [R1+0x1024], R58 ;  /* 0x0010243a01007387 */ /* 0x000fe20000100800 */
[----:B------:R-:W-:Y:S01]  /*2a6c0*/  STL [R1+0xff8], R59 ;  /* 0x000ff83b01007387 */ /* 0x000fe20000100800 */
[----:B------:R-:W-:Y:S02]  /*2a6d0*/  STL [R1+0x101c], R55 ;  /* 0x00101c3701007387 */ /* 0x000fe40000100800 */
[----:B------:R0:W-:Y:S02]  /*2a6e0*/  STL [R1+0xfe8], R3 ;  /* 0x000fe80301007387 */ /* 0x0001e40000100800 */
[----:B------:R-:W-:Y:S01]  /*2a6f0*/  IMAD.X R29, R29, 0x1, R0, P1 ;  /* 0x000000011d1d7824 */ /* 0x000fe200008e0600 */
[----:B------:R-:W-:Y:S04]  /*2a700*/  STL [R1+0xff0], R43 ;  /* 0x000ff02b01007387 */ /* 0x000fe80000100800 */
[----:B0-----:R-:W4:Y:S01]  /*2a710*/  LDL.LU R3, [R1+0xfa0] ;  /* 0x000fa00001037983 */ /* 0x001f220000300800 */
[----:B------:R-:W-:Y:S02]  /*2a720*/  STL [R1+0x1014], R53 ;  /* 0x0010143501007387 */ /* 0x000fe40000100800 */
[----:B------:R0:W-:Y:S02]  /*2a730*/  STL [R1+0x100c], R29 ;  /* 0x00100c1d01007387 */ /* 0x0001e40000100800 */
[----:B0-----:R-:W4:Y:S01]  /*2a740*/  LDL.LU R29, [R1+0xfc4] ;  /* 0x000fc400011d7983 */ /* 0x001f220000300800 */
[----:B--2---:R-:W-:-:S05]  /*2a750*/  IADD3 R28, P1, R28, R37, RZ ;  /* 0x000000251c1c7210 */ /* 0x004fca0007f3e0ff */
[----:B------:R0:W-:Y:S04]  /*2a760*/  STL [R1+0xfe0], R28 ;  /* 0x000fe01c01007387 */ /* 0x0001e80000100800 */
[----:B0-----:R-:W2:Y:S01]  /*2a770*/  LDL.LU R28, [R1+0xf98] ;  /* 0x000f9800011c7983 */ /* 0x001ea20000300800 */
[--C-:B------:R-:W-:Y:S01]  /*2a780*/  IMAD.X R41, R41, 0x1, R0.reuse, P2 ;  /* 0x0000000129297824 */ /* 0x100fe200010e0600 */
[----:B------:R-:W-:Y:S01]  /*2a790*/  IADD3 R40, P2, R40, R37, RZ ;  /* 0x0000002528287210 */ /* 0x000fe20007f5e0ff */
[----:B------:R-:W-:-:S03]  /*2a7a0*/  IMAD.X R52, R52, 0x1, R0, P3 ;  /* 0x0000000134347824 */ /* 0x000fc600018e0600 */
[----:B------:R-:W-:Y:S01]  /*2a7b0*/  STL [R1+0x1004], R41 ;  /* 0x0010042901007387 */ /* 0x000fe20000100800 */
[--C-:B---3--:R-:W-:Y:S01]  /*2a7c0*/  IMAD.X R38, R38, 0x1, R0.reuse, P4 ;  /* 0x0000000126267824 */ /* 0x108fe200020e0600 */
[-C--:B------:R-:W-:Y:S02]  /*2a7d0*/  IADD3 R39, P3, R39, R37.reuse, RZ ;  /* 0x0000002527277210 */ /* 0x080fe40007f7e0ff */
[----:B------:R-:W-:Y:S01]  /*2a7e0*/  STL [R1+0xfd8], R40 ;  /* 0x000fd82801007387 */ /* 0x000fe20000100800 */
[----:B------:R-:W-:Y:S01]  /*2a7f0*/  STL [R1+0xffc], R52 ;  /* 0x000ffc3401007387 */ /* 0x000fe20000100800 */
[-C--:B------:R-:W-:Y:S01]  /*2a800*/  IADD3 R61, P4, R61, R37.reuse, RZ ;  /* 0x000000253d3d7210 */ /* 0x080fe20007f9e0ff */
[--C-:B------:R-:W-:Y:S01]  /*2a810*/  IMAD.X R17, R17, 0x1, R0.reuse, P5 ;  /* 0x0000000111117824 */ /* 0x100fe200028e0600 */
[-C--:B------:R-:W-:Y:S01]  /*2a820*/  IADD3 R13, P5, R13, R37.reuse, RZ ;  /* 0x000000250d0d7210 */ /* 0x080fe20007fbe0ff */
[----:B------:R-:W-:Y:S02]  /*2a830*/  IMAD.X R16, R16, 0x1, R0, P6 ;  /* 0x0000000110107824 */ /* 0x000fe400030e0600 */
[----:B------:R0:W-:Y:S01]  /*2a840*/  STL [R1+0xfc8], R61 ;  /* 0x000fc83d01007387 */ /* 0x0001e20000100800 */
[----:B------:R-:W-:Y:S01]  /*2a850*/  STL [R1+0xfd0], R39 ;  /* 0x000fd02701007387 */ /* 0x000fe20000100800 */
[----:B----4-:R-:W-:-:S02]  /*2a860*/  IADD3 R12, P6, R12, R37, RZ ;  /* 0x000000250c0c7210 */ /* 0x010fc40007fde0ff */
[----:B0-----:R-:W3:Y:S01]  /*2a870*/  LDL.LU R61, [R1+0xfbc] ;  /* 0x000fbc00013d7983 */ /* 0x001ee20000300800 */
[----:B------:R-:W-:Y:S02]  /*2a880*/  STL [R1+0xff4], R38 ;  /* 0x000ff42601007387 */ /* 0x000fe40000100800 */
[--C-:B------:R-:W-:Y:S02]  /*2a890*/  IMAD.X R47, R47, 0x1, R0.reuse, P1 ;  /* 0x000000012f2f7824 */ /* 0x100fe400008e0600 */
[----:B------:R-:W-:Y:S01]  /*2a8a0*/  STL [R1+0xfec], R17 ;  /* 0x000fec1101007387 */ /* 0x000fe20000100800 */
[----:B------:R-:W-:Y:S01]  /*2a8b0*/  IADD3 R46, P1, R46, R37, RZ ;  /* 0x000000252e2e7210 */ /* 0x000fe20007f3e0ff */
[----:B------:R-:W-:Y:S01]  /*2a8c0*/  STL [R1+0xfc0], R13 ;  /* 0x000fc00d01007387 */ /* 0x000fe20000100800 */
[----:B------:R-:W-:Y:S02]  /*2a8d0*/  STL [R1+0xfe4], R16 ;  /* 0x000fe41001007387 */ /* 0x000fe40000100800 */
[----:B------:R-:W-:-:S02]  /*2a8e0*/  IMAD.X R45, R45, 0x1, R0, P2 ;  /* 0x000000012d2d7824 */ /* 0x000fc400010e0600 */
[----:B------:R-:W-:Y:S01]  /*2a8f0*/  STL [R1+0xfb8], R12 ;  /* 0x000fb80c01007387 */ /* 0x000fe20000100800 */
[-C--:B------:R-:W-:Y:S01]  /*2a900*/  IADD3 R44, P2, R44, R37.reuse, RZ ;  /* 0x000000252c2c7210 */ /* 0x080fe20007f5e0ff */
[----:B------:R-:W-:Y:S01]  /*2a910*/  STL [R1+0xfdc], R47 ;  /* 0x000fdc2f01007387 */ /* 0x000fe20000100800 */
[----:B------:R-:W-:Y:S02]  /*2a920*/  STL [R1+0xfb0], R46 ;  /* 0x000fb02e01007387 */ /* 0x000fe40000100800 */
[----:B------:R-:W-:Y:S02]  /*2a930*/  IMAD.X R60, R60, 0x1, R0, P3 ;  /* 0x000000013c3c7824 */ /* 0x000fe400018e0600 */
        /* <DEDUP_REMOVED lines=12> */
[----:B0-----:R-:W4:Y:S01]  /*2aa00*/  LDL.LU R60, [R1+0xf94] ;  /* 0x000f9400013c7983 */ /* 0x001f220000300800 */
[----:B------:R-:W4:Y:S01]  /*2aa10*/  LDL.LU R44, [R1+0xf68] ;  /* 0x000f6800012c7983 */ /* 0x000f220000300800 */
[----:B------:R-:W-:-:S05]  /*2aa20*/  IADD3 R3, P3, R3, R37, RZ ;  /* 0x0000002503037210 */ /* 0x000fca0007f7e0ff */
[----:B------:R0:W-:Y:S01]  /*2aa30*/  STL [R1+0xfa0], R3 ;  /* 0x000fa00301007387 */ /* 0x0001e20000100800 */
[----:B------:R-:W-:-:S03]  /*2aa40*/  IMAD.X R29, R29, 0x1, R0, P4 ;  /* 0x000000011d1d7824 */ /* 0x000fc600020e0600 */
        /* <DEDUP_REMOVED lines=20> */
[-C--:B----4-:R-:W-:Y:S02]  /*2ab90*/  IADD3 R50, P5, R50, R37.reuse, RZ ;  /* 0x0000002532327210 */ /* 0x090fe40007fbe0ff */
[----:B0-----:R-:W4:Y:S01]  /*2aba0*/  LDL.LU R61, [R1+0xf20] ;  /* 0x000f2000013d7983 */ /* 0x001f220000300800 */
        /* <DEDUP_REMOVED lines=19> */
[----:B0-----:R-:W4:Y:S01]  /*2ace0*/  LDL.LU R60, [R1+0xf4c] ;  /* 0x000f4c00013c7983 */ /* 0x001f220000300800 */
[----:B------:R-:W-:Y:S02]  /*2acf0*/  STL [R1+0xf70], R53 ;  /* 0x000f703501007387 */ /* 0x000fe40000100800 */
[----:B------:R0:W-:Y:S02]  /*2ad00*/  STL [R1+0xf68], R44 ;  /* 0x000f682c01007387 */ /* 0x0001e40000100800 */
[--C-:B------:R-:W-:Y:S01]  /*2ad10*/  IMAD.X R3, R3, 0x1, R0.reuse, P5 ;  /* 0x0000000103037824 */ /* 0x100fe200028e0600 */
        /* <DEDUP_REMOVED lines=18> */
[----:B------:R-:W-:Y:S02]  /*2ae40*/  STL [R1+0xf50], R38 ;  /* 0x000f502601007387 */ /* 0x000fe40000100800 */
[----:B------:R-:W-:Y:S02]  /*2ae50*/  STL [R1+0xf40], R17 ;  /* 0x000f401101007387 */ /* 0x000fe40000100800 */
[--C-:B---3--:R-:W-:Y:S01]  /*2ae60*/  IMAD.X R12, R12, 0x1, R0.reuse, P4 ;  /* 0x000000010c0c7824 */ /* 0x108fe200020e0600 */
[-C--:B------:R-:W-:Y:S01]  /*2ae70*/  IADD3 R47, P4, R47, R37.reuse, RZ ;  /* 0x000000252f2f7210 */ /* 0x080fe20007f9e0ff */
        /* <DEDUP_REMOVED lines=22> */
[----:B------:R-:W4:Y:S02]  /*2afe0*/  LDL.LU R29, [R1+0xf0c] ;  /* 0x000f0c00011d7983 */ /* 0x000f240000300800 */
[----:B------:R-:W-:-:S05]  /*2aff0*/  IMAD.X R60, R60, 0x1, R0, P1 ;  /* 0x000000013c3c7824 */ /* 0x000fca00008e0600 */
        /* <DEDUP_REMOVED lines=41> */
[--C-:B------:R-:W-:Y:S01]  /*2b290*/  IMAD.X R29, R29, 0x1, R0.reuse, P2 ;  /* 0x000000011d1d7824 */ /* 0x100fe200010e0600 */
[----:B------:R-:W-:Y:S04]  /*2b2a0*/  STL [R1+0xef0], R43 ;  /* 0x000ef02b01007387 */ /* 0x000fe80000100800 */
[----:B0-----:R-:W3:Y:S01]  /*2b2b0*/  LDL.LU R61, [R1+0xea0] ;  /* 0x000ea000013d7983 */ /* 0x001ee20000300800 */
[----:B------:R-:W-:Y:S02]  /*2b2c0*/  STL [R1+0xf14], R53 ;  /* 0x000f143501007387 */ /* 0x000fe40000100800 */
[----:B------:R0:W-:Y:S01]  /*2b2d0*/  STL [R1+0xf0c], R29 ;  /* 0x000f0c1d01007387 */ /* 0x0001e20000100800 */
[-C--:B------:R-:W-:Y:S01]  /*2b2e0*/  IADD3 R60, P2, R60, R37.reuse, RZ ;  /* 0x000000253c3c7210 */ /* 0x080fe20007f5e0ff */
[----:B0-----:R-:W4:Y:S01]  /*2b2f0*/  LDL.LU R29, [R1+0xec4] ;  /* 0x000ec400011d7983 */ /* 0x001f220000300800 */
[----:B------:R-:W-:Y:S01]  /*2b300*/  IMAD.X R41, R41, 0x1, R0, P3 ;  /* 0x0000000129297824 */ /* 0x000fe200018e0600 */
[----:B------:R-:W-:-:S02]  /*2b310*/  IADD3 R40, P3, R40, R37, RZ ;  /* 0x0000002528287210 */ /* 0x000fc40007f7e0ff */
[----:B------:R0:W-:Y:S01]  /*2b320*/  STL [R1+0xee0], R60 ;  /* 0x000ee03c01007387 */ /* 0x0001e20000100800 */
[----:B------:R-:W-:-:S03]  /*2b330*/  IMAD.X R52, R52, 0x1, R0, P4 ;  /* 0x0000000134347824 */ /* 0x000fc600020e0600 */
[----:B0-----:R-:W4:Y:S01]  /*2b340*/  LDL.LU R60, [R1+0xe98] ;  /* 0x000e9800013c7983 */ /* 0x001f220000300800 */
[----:B------:R-:W-:Y:S01]  /*2b350*/  IMAD.X R38, R38, 0x1, R0, P5 ;  /* 0x0000000126267824 */ /* 0x000fe200028e0600 */
[-C--:B------:R-:W-:Y:S01]  /*2b360*/  IADD3 R39, P4, R39, R37.reuse, RZ ;  /* 0x0000002527277210 */ /* 0x080fe20007f9e0ff */
[----:B------:R-:W-:Y:S01]  /*2b370*/  STL [R1+0xf04], R41 ;  /* 0x000f042901007387 */ /* 0x000fe20000100800 */
[----:B------:R-:W-:Y:S01]  /*2b380*/  STL [R1+0xed8], R40 ;  /* 0x000ed82801007387 */ /* 0x000fe20000100800 */
[----:B------:R-:W-:-:S03]  /*2b390*/  IADD3 R3, P5, R3, R37, RZ ;  /* 0x0000002503037210 */ /* 0x000fc60007fbe0ff */
[----:B------:R-:W-:Y:S01]  /*2b3a0*/  STL [R1+0xefc], R52 ;  /* 0x000efc3401007387 */ /* 0x000fe20000100800 */
[--C-:B------:R-:W-:Y:S01]  /*2b3b0*/  IMAD.X R17, R17, 0x1, R0.reuse, P6 ;  /* 0x0000000111117824 */ /* 0x100fe200030e0600 */
[-C--:B------:R-:W-:Y:S01]  /*2b3c0*/  IADD3 R13, P6, R13, R37.reuse, RZ ;  /* 0x000000250d0d7210 */ /* 0x080fe20007fde0ff */
[--C-:B------:R-:W-:Y:S01]  /*2b3d0*/  IMAD.X R16, R16, 0x1, R0.reuse, P1 ;  /* 0x0000000110107824 */ /* 0x100fe200008e0600 */
[----:B------:R0:W-:Y:S01]  /*2b3e0*/  STL [R1+0xec8], R3 ;  /* 0x000ec80301007387 */ /* 0x0001e20000100800 */
[----:B------:R-:W-:Y:S03]  /*2b3f0*/  STL [R1+0xed0], R39 ;  /* 0x000ed02701007387 */ /* 0x000fe60000100800 */
        /* <DEDUP_REMOVED lines=41> */
[----:B------:R-:W4:Y:S02]  /*2b690*/  LDL.LU R17, [R1+0xe48] ;  /* 0x000e480001117983 */ /* 0x000f240000300800 */
[----:B------:R-:W4:Y:S02]  /*2b6a0*/  LDL.LU R13, [R1+0xe6c] ;  /* 0x000e6c00010d7983 */ /* 0x000f240000300800 */
[----:B------:R-:W4:Y:S02]  /*2b6b0*/  LDL.LU R16, [R1+0xe40] ;  /* 0x000e400001107983 */ /* 0x000f240000300800 */
[----:B------:R-:W-:-:S05]  /*2b6c0*/  IMAD.X R3, R3, 0x1, R0, P6 ;  /* 0x0000000103037824 */ /* 0x000fca00030e0600 */
[----:B------:R0:W-:Y:S01]  /*2b6d0*/  STL [R1+0xebc], R3 ;  /* 0x000ebc0301007387 */ /* 0x0001e20000100800 */
[----:B------:R-:W4:Y:S02]  /*2b6e0*/  LDL.LU R12, [R1+0xe64] ;  /* 0x000e6400010c7983 */ /* 0x000f240000300800 */
[----:B------:R-:W4:Y:S02]  /*2b6f0*/  LDL.LU R47, [R1+0xe38] ;  /* 0x000e3800012f7983 */ /* 0x000f240000300800 */
[----:B------:R-:W4:Y:S01]  /*2b700*/  LDL.LU R46, [R1+0xe5c] ;  /* 0x000e5c00012e7983 */ /* 0x000f220000300800 */
[----:B------:R-:W4:Y:S01]  /*2b710*/  LDL.LU R45, [R1+0xe30] ;  /* 0x000e3000012d7983 */ /* 0x000f220000300800 */
[----:B------:R-:W4:Y:S03]  /*2b720*/  LDL.LU R29, [R1+0xe54] ;  /* 0x000e5400011d7983 */ /* 0x000f260000300800 */
        /* <DEDUP_REMOVED lines=31> */
[----:B------:R-:W-:Y:S02]  /*2b920*/  STL [R1+0xe60], R41 ;  /* 0x000e602901007387 */ /* 0x000fe40000100800 */
[--C-:B------:R-:W-:Y:S01]  /*2b930*/  IMAD.X R39, R39, 0x1, R0.reuse, P2 ;  /* 0x0000000127277824 */ /* 0x100fe200010e0600 */
[-C--:B------:R-:W-:Y:S01]  /*2b940*/  IADD3 R38, P2, R38, R37.reuse, RZ ;  /* 0x0000002526267210 */ /* 0x080fe20007f5e0ff */
[----:B------:R-:W-:Y:S01]  /*2b950*/  STL [R1+0xe84], R40 ;  /* 0x000e842801007387 */ /* 0x000fe20000100800 */
[----:B------:R-:W-:Y:S02]  /*2b960*/  STL [R1+0xe58], R52 ;  /* 0x000e583401007387 */ /* 0x000fe40000100800 */
[--C-:B------:R-:W-:Y:S01]  /*2b970*/  IMAD.X R60, R60, 0x1, R0.reuse, P3 ;  /* 0x000000013c3c7824 */ /* 0x100fe200018e0600 */
[-C--:B------:R-:W-:Y:S01]  /*2b980*/  IADD3 R17, P3, R17, R37.reuse, RZ ;  /* 0x0000002511117210 */ /* 0x080fe20007f7e0ff */
[----:B------:R-:W-:Y:S01]  /*2b990*/  IMAD.X R13, R13, 0x1, R0, P4 ;  /* 0x000000010d0d7824 */ /* 0x000fe200020e0600 */
[----:B------:R-:W-:-:S02]  /*2b9a0*/  IADD3 R16, P4, R16, R37, RZ ;  /* 0x0000002510107210 */ /* 0x000fc40007f9e0ff */
[----:B------:R0:W-:Y:S01]  /*2b9b0*/  STL [R1+0xe74], R60 ;  /* 0x000e743c01007387 */ /* 0x0001e20000100800 */
[----:B------:R-:W-:Y:S02]  /*2b9c0*/  STL [R1+0xe7c], R39 ;  /* 0x000e7c2701007387 */ /* 0x000fe40000100800 */
[--C-:B------:R-:W-:Y:S01]  /*2b9d0*/  IMAD.X R12, R12, 0x1, R0.reuse, P5 ;  /* 0x000000010c0c7824 */ /* 0x100fe200028e0600 */
[----:B0-----:R-:W4:Y:S01]  /*2b9e0*/  LDL.LU R60, [R1+0xe18] ;  /* 0x000e1800013c7983 */ /* 0x001f220000300800 */
        /* <DEDUP_REMOVED lines=8> */
[--C-:B------:R-:W-:Y:S01]  /*2ba70*/  IMAD.X R29, R29, 0x1, R0.reuse, P1 ;  /* 0x000000011d1d7824 */ /* 0x100fe200008e0600 */
[----:B------:R-:W-:Y:S01]  /*2ba80*/  STL [R1+0xe38], R47 ;  /* 0x000e382f01007387 */ /* 0x000fe20000100800 */
[----:B------:R-:W-:Y:S01]  /*2ba90*/  STL [R1+0xe5c], R46 ;  /* 0x000e5c2e01007387 */ /* 0x000fe20000100800 */
[----:B------:R-:W-:Y:S01]  /*2baa0*/  IADD3 R3, P1, R3, R37, RZ ;  /* 0x0000002503037210 */ /* 0x000fe20007f3e0ff */
        /* <DEDUP_REMOVED lines=38> */
[----:B0-----:R-:W4:Y:S01]  /*2bd10*/  LDL.LU R60, [R1+0xdd4] ;  /* 0x000dd400013c7983 */ /* 0x001f220000300800 */
[-C--:B------:R-:W-:Y:S01]  /*2bd20*/  IADD3 R51, P4, R51, R37.reuse, RZ ;  /* 0x0000002533337210 */ /* 0x080fe20007f9e0ff */
        /* <DEDUP_REMOVED lines=29> */
[----:B------:R-:W-:Y:S02]  /*2bf00*/  STL [R1+0xde0], R40 ;  /* 0x000de02801007387 */ /* 0x000fe40000100800 */
[--C-:B---3--:R-:W-:Y:S01]  /*2bf10*/  IMAD.X R38, R38, 0x1, R0.reuse, P6 ;  /* 0x0000000126267824 */ /* 0x108fe200030e0600 */
[-C--:B------:R-:W-:Y:S01]  /*2bf20*/  IADD3 R39, P5, R39, R37.reuse, RZ ;  /* 0x0000002527277210 */ /* 0x080fe20007fbe0ff */
[----:B------:R-:W-:Y:S01]  /*2bf30*/  STL [R1+0xe04], R52 ;  /* 0x000e043401007387 */ /* 0x000fe20000100800 */
[-C--:B------:R-:W-:Y:S01]  /*2bf40*/  IADD3 R61, P6, R61, R37.reuse, RZ ;  /* 0x000000253d3d7210 */ /* 0x080fe20007fde0ff */
[--C-:B------:R-:W-:Y:S01]  /*2bf50*/  IMAD.X R17, R17, 0x1, R0.reuse, P1 ;  /* 0x0000000111117824 */ /* 0x100fe200008e0600 */
[-C--:B------:R-:W-:Y:S01]  /*2bf60*/  IADD3 R13, P1, R13, R37.reuse, RZ ;  /* 0x000000250d0d7210 */ /* 0x080fe20007f3e0ff */
[--C-:B------:R-:W-:Y:S02]  /*2bf70*/  IMAD.X R16, R16, 0x1, R0.reuse, P2 ;  /* 0x0000000110107824 */ /* 0x100fe400010e0600 */
[----:B------:R0:W-:Y:S01]  /*2bf80*/  STL [R1+0xdd0], R61 ;  /* 0x000dd03d01007387 */ /* 0x0001e20000100800 */
[----:B------:R-:W-:Y:S03]  /*2bf90*/  STL [R1+0xdd8], R39 ;  /* 0x000dd82701007387 */ /* 0x000fe60000100800 */
[----:B0-----:R-:W3:Y:S01]  /*2bfa0*/  LDL.LU R61, [R1+0xdc4] ;  /* 0x000dc400013d7983 */ /* 0x001ee20000300800 */
[----:B------:R-:W-:Y:S01]  /*2bfb0*/  STL [R1+0xdfc], R38 ;  /* 0x000dfc2601007387 */ /* 0x000fe20000100800 */
[-C--:B----4-:R-:W-:Y:S01]  /*2bfc0*/  IADD3 R12, P2, R12, R37.reuse, RZ ;  /* 0x000000250c0c7210 */ /* 0x090fe20007f5e0ff */
[--C-:B------:R-:W-:Y:S01]  /*2bfd0*/  IMAD.X R47, R47, 0x1, R0.reuse, P3 ;  /* 0x000000012f2f7824 */ /* 0x100fe200018e0600 */
[----:B------:R-:W-:Y:S01]  /*2bfe0*/  STL [R1+0xdf4], R17 ;  /* 0x000df41101007387 */ /* 0x000fe20000100800 */
[-C--:B------:R-:W-:Y:S01]  /*2bff0*/  IADD3 R46, P3, R46, R37.reuse, RZ ;  /* 0x000000252e2e7210 */ /* 0x080fe20007f7e0ff */
[----:B------:R-:W-:Y:S02]  /*2c000*/  STL [R1+0xdc8], R13 ;  /* 0x000dc80d01007387 */ /* 0x000fe40000100800 */
[----:B------:R-:W-:Y:S02]  /*2c010*/  STL [R1+0xdec], R16 ;  /* 0x000dec1001007387 */ /* 0x000fe40000100800 */
[--C-:B------:R-:W-:Y:S01]  /*2c020*/  IMAD.X R45, R45, 0x1, R0.reuse, P4 ;  /* 0x000000012d2d7824 */ /* 0x100fe200020e0600 */
[----:B------:R-:W-:Y:S01]  /*2c030*/  STL [R1+0xdc0], R12 ;  /* 0x000dc00c01007387 */ /* 0x000fe20000100800 */
[-C--:B------:R-:W-:Y:S01]  /*2c040*/  IADD3 R44, P4, R44, R37.reuse, RZ ;  /* 0x000000252c2c7210 */ /* 0x080fe20007f9e0ff */
[----:B------:R-:W-:Y:S02]  /*2c050*/  STL [R1+0xde4], R47 ;  /* 0x000de42f01007387 */ /* 0x000fe40000100800 */
[----:B------:R-:W-:Y:S02]  /*2c060*/  STL [R1+0xdb8], R46 ;  /* 0x000db82e01007387 */ /* 0x000fe40000100800 */
[----:B------:R-:W-:Y:S01]  /*2c070*/  IMAD.X R60, R60, 0x1, R0, P5 ;  /* 0x000000013c3c7824 */ /* 0x000fe200028e0600 */
[----:B------:R-:W4:Y:S01]  /*2c080*/  LDL.LU R50, [R1+0xd98] ;  /* 0x000d980001327983 */ /* 0x000f220000300800 */
[----:B------:R-:W-:Y:S02]  /*2c090*/  STL [R1+0xddc], R45 ;  /* 0x000ddc2d01007387 */ /* 0x000fe40000100800 */
[----:B------:R-:W4:Y:S02]  /*2c0a0*/  LDL.LU R51, [R1+0xdbc] ;  /* 0x000dbc0001337983 */ /* 0x000f240000300800 */
[----:B------:R-:W-:Y:S01]  /*2c0b0*/  STL [R1+0xdb0], R44 ;  /* 0x000db02c01007387 */ /* 0x000fe20000100800 */
[----:B------:R-:W4:Y:S01]  /*2c0c0*/  LDL.LU R56, [R1+0xd90] ;  /* 0x000d900001387983 */ /* 0x000f220000300800 */
[----:B------:R0:W-:Y:S02]  /*2c0d0*/  STL [R1+0xdd4], R60 ;  /* 0x000dd43c01007387 */ /* 0x0001e40000100800 */
[----:B------:R-:W4:Y:S02]  /*2c0e0*/  LDL.LU R57, [R1+0xdb4] ;  /* 0x000db40001397983 */ /* 0x000f240000300800 */
[----:B------:R-:W4:Y:S01]  /*2c0f0*/  LDL.LU R58, [R1+0xd88] ;  /* 0x000d8800013a7983 */ /* 0x000f220000300800 */
[----:B------:R-:W4:Y:S01]  /*2c100*/  LDL.LU R59, [R1+0xdac] ;  /* 0x000dac00013b7983 */ /* 0x000f220000300800 */
[----:B------:R-:W4:Y:S02]  /*2c110*/  LDL.LU R55, [R1+0xd80] ;  /* 0x000d800001377983 */ /* 0x000f240000300800 */
        /* <DEDUP_REMOVED lines=53> */
[----:B0-----:R-:W4:Y:S03]  /*2c470*/  LDL.LU R44, [R1+0xd28] ;  /* 0x000d2800012c7983 */ /* 0x001f260000300800 */
[----:B------:R0:W-:Y:S02]  /*2c480*/  STL [R1+0xd94], R3 ;  /* 0x000d940301007387 */ /* 0x0001e40000100800 */
[--C-:B------:R-:W-:Y:S01]  /*2c490*/  IMAD.X R40, R40, 0x1, R0.reuse, P2 ;  /* 0x0000000128287824 */ /* 0x100fe200010e0600 */
[----:B------:R-:W-:Y:S01]  /*2c4a0*/  IADD3 R52, P2, R52, R37, RZ ;  /* 0x0000002534347210 */ /* 0x000fe20007f5e0ff */
        /* <DEDUP_REMOVED lines=15> */
[----:B------:R-:W-:Y:S02]  /*2c5a0*/  STL [R1+0xd74], R13 ;  /* 0x000d740d01007387 */ /* 0x000fe40000100800 */
[--C-:B---3--:R-:W-:Y:S01]  /*2c5b0*/  IMAD.X R12, R12, 0x1, R0.reuse, P6 ;  /* 0x000000010c0c7824 */ /* 0x108fe200030e0600 */
[-C--:B------:R-:W-:Y:S01]  /*2c5c0*/  IADD3 R47, P6, R47, R37.reuse, RZ ;  /* 0x000000252f2f7210 */ /* 0x080fe20007fde0ff */
[--C-:B------:R-:W-:Y:S01]  /*2c5d0*/  IMAD.X R46, R46, 0x1, R0.reuse, P1 ;  /* 0x000000012e2e7824 */ /* 0x100fe200008e0600 */
        /* <DEDUP_REMOVED lines=67> */
[----:B------:R0:W-:Y:S02]  /*2ca10*/  STL [R1+0xd1c], R29 ;  /* 0x000d1c1d01007387 */ /* 0x0001e40000100800 */
[----:B0-----:R-:W4:Y:S01]  /*2ca20*/  LDL.LU R29, [R1+0xcd4] ;  /* 0x000cd400011d7983 */ /* 0x001f220000300800 */
[-C--:B------:R-:W-:Y:S01]  /*2ca30*/  IADD3 R60, P4, R60, R37.reuse, RZ ;  /* 0x000000253c3c7210 */ /* 0x080fe20007f9e0ff */
[----:B------:R-:W-:Y:S01]  /*2ca40*/  IMAD.X R41, R41, 0x1, R0, P5 ;  /* 0x0000000129297824 */ /* 0x000fe200028e0600 */
[----:B------:R-:W-:-:S03]  /*2ca50*/  IADD3 R40, P5, R40, R37, RZ ;  /* 0x0000002528287210 */ /* 0x000fc60007fbe0ff */
        /* <DEDUP_REMOVED lines=97> */
[----:B------:R-:W-:Y:S02]  /*2d070*/  STL [R1+0xc94], R40 ;  /* 0x000c942801007387 */ /* 0x000fe40000100800 */
[--C-:B------:R-:W-:Y:S01]  /*2d080*/  IMAD.X R39, R39, 0x1, R0.reuse, P4 ;  /* 0x0000000127277824 */ /* 0x100fe200020e0600 */
[-C--:B------:R-:W-:Y:S01]  /*2d090*/  IADD3 R38, P4, R38, R37.reuse, RZ ;  /* 0x0000002526267210 */ /* 0x080fe20007f9e0ff */
[----:B------:R-:W-:Y:S01]  /*2d0a0*/  STL [R1+0xc68], R52 ;  /* 0x000c683401007387 */ /* 0x000fe20000100800 */
        /* <DEDUP_REMOVED lines=90> */
[----:B------:R-:W-:Y:S02]  /*2d650*/  STL [R1+0xc14], R52 ;  /* 0x000c143401007387 */ /* 0x000fe40000100800 */
[--C-:B---3--:R-:W-:Y:S01]  /*2d660*/  IMAD.X R38, R38, 0x1, R0.reuse, P2 ;  /* 0x0000000126267824 */ /* 0x108fe200010e0600 */
[-C--:B------:R-:W-:Y:S02]  /*2d670*/  IADD3 R39, P1, R39, R37.reuse, RZ ;  /* 0x0000002527277210 */ /* 0x080fe40007f3e0ff */
[-C--:B------:R-:W-:Y:S01]  /*2d680*/  IADD3 R61, P2, R61, R37.reuse, RZ ;  /* 0x000000253d3d7210 */ /* 0x080fe20007f5e0ff */
[--C-:B------:R-:W-:Y:S01]  /*2d690*/  IMAD.X R17, R17, 0x1, R0.reuse, P3 ;  /* 0x0000000111117824 */ /* 0x100fe200018e0600 */
[----:B------:R-:W-:Y:S01]  /*2d6a0*/  IADD3 R13, P3, R13, R37, RZ ;  /* 0x000000250d0d7210 */ /* 0x000fe20007f7e0ff */
[----:B------:R-:W-:-:S02]  /*2d6b0*/  IMAD.X R16, R16, 0x1, R0, P4 ;  /* 0x0000000110107824 */ /* 0x000fc400020e0600 */
[----:B------:R0:W-:Y:S01]  /*2d6c0*/  STL [R1+0xbe0], R61 ;  /* 0x000be03d01007387 */ /* 0x0001e20000100800 */
[----:B------:R-:W-:Y:S03]  /*2d6d0*/  STL [R1+0xbe8], R39 ;  /* 0x000be82701007387 */ /* 0x000fe60000100800 */
[----:B0-----:R-:W3:Y:S01]  /*2d6e0*/  LDL.LU R61, [R1+0xbd4] ;  /* 0x000bd400013d7983 */ /* 0x001ee20000300800 */
[----:B------:R-:W-:Y:S02]  /*2d6f0*/  STL [R1+0xc0c], R38 ;  /* 0x000c0c2601007387 */ /* 0x000fe40000100800 */
[----:B------:R-:W-:Y:S01]  /*2d700*/  STL [R1+0xc04], R17 ;  /* 0x000c041101007387 */ /* 0x000fe20000100800 */
[-C--:B----4-:R-:W-:Y:S01]  /*2d710*/  IADD3 R12, P4, R12, R37.reuse, RZ ;  /* 0x000000250c0c7210 */ /* 0x090fe20007f9e0ff */
[--C-:B------:R-:W-:Y:S01]  /*2d720*/  IMAD.X R47, R47, 0x1, R0.reuse, P5 ;  /* 0x000000012f2f7824 */ /* 0x100fe200028e0600 */
        /* <DEDUP_REMOVED lines=29> */
[----:B------:R0:W-:Y:S01]  /*2d900*/  STL [R1+0xbdc], R29 ;  /* 0x000bdc1d01007387 */ /* 0x0001e20000100800 */
[----:B------:R-:W4:Y:S01]  /*2d910*/  LDL.LU R52, [R1+0xb70] ;  /* 0x000b700001347983 */ /* 0x000f220000300800 */
[----:B--2---:R-:W-:-:S05]  /*2d920*/  IADD3 R28, P2, R28, R37, RZ ;  /* 0x000000251c1c7210 */ /* 0x004fca0007f5e0ff */
[----:B------:R1:W-:Y:S01]  /*2d930*/  STL [R1+0xbb0], R28 ;  /* 0x000bb01c01007387 */ /* 0x0003e20000100800 */
[----:B------:R-:W2:Y:S02]  /*2d940*/  LDL.LU R39, [R1+0xb94] ;  /* 0x000b940001277983 */ /* 0x000ea40000300800 */
[----:B------:R-:W2:Y:S02]  /*2d950*/  LDL.LU R38, [R1+0xb68] ;  /* 0x000b680001267983 */ /* 0x000ea40000300800 */
[----:B0-----:R-:W2:Y:S01]  /*2d960*/  LDL.LU R29, [R1+0xb8c] ;  /* 0x000b8c00011d7983 */ /* 0x001ea20000300800 */
[----:B------:R-:W2:Y:S01]  /*2d970*/  LDL.LU R17, [R1+0xb60] ;  /* 0x000b600001117983 */ /* 0x000ea20000300800 */
        /* <DEDUP_REMOVED lines=8> */
[----:B-1----:R-:W3:Y:S01]  /*2da00*/  LDL.LU R28, [R1+0xb6c] ;  /* 0x000b6c00011c7983 */ /* 0x002ee20000300800 */
        /* <DEDUP_REMOVED lines=25> */
[----:B0-----:R-:W4:Y:S01]  /*2dba0*/  LDL.LU R44, [R1+0xb38] ;  /* 0x000b3800012c7983 */ /* 0x001f220000300800 */
[----:B------:R-:W-:Y:S01]  /*2dbb0*/  IADD3 R41, P3, R41, R37, RZ ;  /* 0x0000002529297210 */ /* 0x000fe20007f7e0ff */
[----:B------:R-:W-:-:S02]  /*2dbc0*/  IMAD.X R40, R40, 0x1, R0, P4 ;  /* 0x0000000128287824 */ /* 0x000fc400020e0600 */
[----:B------:R0:W-:Y:S01]  /*2dbd0*/  STL [R1+0xba4], R3 ;  /* 0x000ba40301007387 */ /* 0x0001e20000100800 */
[----:B------:R-:W-:-:S03]  /*2dbe0*/  IADD3 R52, P4, R52, R37, RZ ;  /* 0x0000002534347210 */ /* 0x000fc60007f9e0ff */
[----:B0-----:R-:W4:Y:S01]  /*2dbf0*/  LDL.LU R3, [R1+0xb5c] ;  /* 0x000b5c0001037983 */ /* 0x001f220000300800 */
[----:B------:R-:W-:Y:S02]  /*2dc00*/  STL [R1+0xb78], R41 ;  /* 0x000b782901007387 */ /* 0x000fe40000100800 */
[----:B------:R-:W-:Y:S02]  /*2dc10*/  STL [R1+0xb9c], R40 ;  /* 0x000b9c2801007387 */ /* 0x000fe40000100800 */
[----:B------:R-:W-:Y:S02]  /*2dc20*/  STL [R1+0xb70], R52 ;  /* 0x000b703401007387 */ /* 0x000fe40000100800 */
[--C-:B--2---:R-:W-:Y:S02]  /*2dc30*/  IMAD.X R39, R39, 0x1, R0.reuse, P5 ;  /* 0x0000000127277824 */ /* 0x104fe400028e0600 */
        /* <DEDUP_REMOVED lines=11> */
[----:B------:R-:W-:Y:S02]  /*2dcf0*/  STL [R1+0xb58], R16 ;  /* 0x000b581001007387 */ /* 0x000fe40000100800 */
[--C-:B---3--:R-:W-:Y:S01]  /*2dd00*/  IMAD.X R12, R12, 0x1, R0.reuse, P2 ;  /* 0x000000010c0c7824 */ /* 0x108fe200010e0600 */
[-C--:B------:R-:W-:Y:S01]  /*2dd10*/  IADD3 R47, P2, R47, R37.reuse, RZ ;  /* 0x000000252f2f7210 */ /* 0x080fe20007f5e0ff */
[--C-:B------:R-:W-:Y:S01]  /*2dd20*/  IMAD.X R46, R46, 0x1, R0.reuse, P3 ;  /* 0x000000012e2e7824 */ /* 0x100fe200018e0600 */
[-C--:B------:R-:W-:Y:S01]  /*2dd30*/  IADD3 R45, P3, R45, R37.reuse, RZ ;  /* 0x000000252d2d7210 */ /* 0x080fe20007f7e0ff */
[----:B------:R-:W-:Y:S01]  /*2dd40*/  IMAD.X R28, R28, 0x1, R0, P4 ;  /* 0x000000011c1c7824 */ /* 0x000fe200020e0600 */
[----:B------:R-:W-:Y:S01]  /*2dd50*/  STL [R1+0xb7c], R12 ;  /* 0x000b7c0c01007387 */ /* 0x000fe20000100800 */
[----:B------:R-:W-:Y:S02]  /*2dd60*/  STL [R1+0xb50], R47 ;  /* 0x000b502f01007387 */ /* 0x000fe40000100800 */
[----:B------:R-:W-:Y:S02]  /*2dd70*/  STL [R1+0xb74], R46 ;  /* 0x000b742e01007387 */ /* 0x000fe40000100800 */
[----:B------:R-:W3:Y:S01]  /*2dd80*/  LDL.LU R50, [R1+0xb54] ;  /* 0x000b540001327983 */ /* 0x000ee20000300800 */
[----:B------:R-:W-:Y:S01]  /*2dd90*/  STL [R1+0xb48], R45 ;  /* 0x000b482d01007387 */ /* 0x000fe20000100800 */
[----:B----4-:R-:W-:-:S03]  /*2dda0*/  IADD3 R61, P4, R61, R37, RZ ;  /* 0x000000253d3d7210 */ /* 0x010fc60007f9e0ff */
[----:B------:R-:W4:Y:S01]  /*2ddb0*/  LDL.LU R51, [R1+0xb28] ;  /* 0x000b280001337983 */ /* 0x000f220000300800 */
[----:B------:R0:W-:Y:S03]  /*2ddc0*/  STL [R1+0xb6c], R28 ;  /* 0x000b6c1c01007387 */ /* 0x0001e60000100800 */
        /* <DEDUP_REMOVED lines=9> */
[----:B-1----:R-:W4:Y:S02]  /*2de60*/  LDL.LU R61, [R1+0xb2c] ;  /* 0x000b2c00013d7983 */ /* 0x002f240000300800 */
        /* <DEDUP_REMOVED lines=35> */
[-C--:B------:R-:W-:Y:S01]  /*2e0a0*/  IADD3 R28, P5, R28, R37.reuse, RZ ;  /* 0x000000251c1c7210 */ /* 0x080fe20007fbe0ff */
[----:B------:R-:W-:Y:S01]  /*2e0b0*/  STL [R1+0xb20], R57 ;  /* 0x000b203901007387 */ /* 0x000fe20000100800 */
[-C--:B------:R-:W-:Y:S01]  /*2e0c0*/  IADD3 R43, P4, R43, R37.reuse, RZ ;  /* 0x000000252b2b7210 */ /* 0x080fe20007f9e0ff */
[----:B------:R-:W-:Y:S01]  /*2e0d0*/  STL [R1+0xb44], R58 ;  /* 0x000b443a01007387 */ /* 0x000fe20000100800 */
[----:B------:R-:W-:Y:S02]  /*2e0e0*/  STL [R1+0xb18], R59 ;  /* 0x000b183b01007387 */ /* 0x000fe40000100800 */
[----:B------:R-:W-:Y:S02]  /*2e0f0*/  STL [R1+0xb3c], R55 ;  /* 0x000b3c3701007387 */ /* 0x000fe40000100800 */
[--C-:B------:R-:W-:Y:S01]  /*2e100*/  IMAD.X R61, R61, 0x1, R0.reuse, P6 ;  /* 0x000000013d3d7824 */ /* 0x100fe200030e0600 */
[----:B------:R0:W-:Y:S01]  /*2e110*/  STL [R1+0xb08], R28 ;  /* 0x000b081c01007387 */ /* 0x0001e20000100800 */
[----:B------:R-:W-:Y:S03]  /*2e120*/  STL [R1+0xb10], R43 ;  /* 0x000b102b01007387 */ /* 0x000fe60000100800 */
[----:B0-----:R-:W3:Y:S01]  /*2e130*/  LDL.LU R28, [R1+0xac0] ;  /* 0x000ac000011c7983 */ /* 0x001ee20000300800 */
[----:B------:R-:W-:Y:S02]  /*2e140*/  STL [R1+0xb34], R53 ;  /* 0x000b343501007387 */ /* 0x000fe40000100800 */
[----:B------:R0:W-:Y:S02]  /*2e150*/  STL [R1+0xb2c], R61 ;  /* 0x000b2c3d01007387 */ /* 0x0001e40000100800 */
[----:B0-----:R-:W2:Y:S01]  /*2e160*/  LDL.LU R61, [R1+0xae4] ;  /* 0x000ae400013d7983 */ /* 0x001ea20000300800 */
[-C--:B------:R-:W-:Y:S01]  /*2e170*/  IADD3 R60, P6, R60, R37.reuse, RZ ;  /* 0x000000253c3c7210 */ /* 0x080fe20007fde0ff */
[--C-:B------:R-:W-:Y:S01]  /*2e180*/  IMAD.X R41, R41, 0x1, R0.reuse, P1 ;  /* 0x0000000129297824 */ /* 0x100fe200008e0600 */
[----:B------:R-:W-:Y:S01]  /*2e190*/  IADD3 R40, P1, R40, R37, RZ ;  /* 0x0000002528287210 */ /* 0x000fe20007f3e0ff */
[----:B------:R-:W-:-:S02]  /*2e1a0*/  IMAD.X R52, R52, 0x1, R0, P2 ;  /* 0x0000000134347824 */ /* 0x000fc400010e0600 */
[----:B------:R0:W-:Y:S04]  /*2e1b0*/  STL [R1+0xb00], R60 ;  /* 0x000b003c01007387 */ /* 0x0001e80000100800 */
[----:B0-----:R-:W2:Y:S01]  /*2e1c0*/  LDL.LU R60, [R1+0xab8] ;  /* 0x000ab800013c7983 */ /* 0x001ea20000300800 */
[--C-:B------:R-:W-:Y:S01]  /*2e1d0*/  IMAD.X R38, R38, 0x1, R0.reuse, P3 ;  /* 0x0000000126267824 */ /* 0x100fe200018e0600 */
[-C--:B------:R-:W-:Y:S02]  /*2e1e0*/  IADD3 R39, P2, R39, R37.reuse, RZ ;  /* 0x0000002527277210 */ /* 0x080fe40007f5e0ff */
[----:B------:R-:W-:Y:S01]  /*2e1f0*/  STL [R1+0xb24], R41 ;  /* 0x000b242901007387 */ /* 0x000fe20000100800 */
[----:B------:R-:W-:Y:S02]  /*2e200*/  STL [R1+0xaf8], R40 ;  /* 0x000af82801007387 */ /* 0x000fe40000100800 */
[----:B------:R-:W-:Y:S01]  /*2e210*/  STL [R1+0xb1c], R52 ;  /* 0x000b1c3401007387 */ /* 0x000fe20000100800 */
[-C--:B------:R-:W-:Y:S01]  /*2e220*/  IADD3 R3, P3, R3, R37.reuse, RZ ;  /* 0x0000002503037210 */ /* 0x080fe20007f7e0ff */
[--C-:B------:R-:W-:Y:S01]  /*2e230*/  IMAD.X R17, R17, 0x1, R0.reuse, P4 ;  /* 0x0000000111117824 */ /* 0x100fe200020e0600 */
[----:B------:R-:W-:Y:S01]  /*2e240*/  IADD3 R13, P4, R13, R37, RZ ;  /* 0x000000250d0d7210 */ /* 0x000fe20007f9e0ff */
[----:B------:R-:W-:-:S02]  /*2e250*/  IMAD.X R16, R16, 0x1, R0, P5 ;  /* 0x0000000110107824 */ /* 0x000fc400028e0600 */
[----:B------:R0:W-:Y:S01]  /*2e260*/  STL [R1+0xae8], R3 ;  /* 0x000ae80301007387 */ /* 0x0001e20000100800 */
[----:B------:R1:W-:Y:S03]  /*2e270*/  STL [R1+0xaf0], R39 ;  /* 0x000af02701007387 */ /* 0x0003e60000100800 */
[----:B0-----:R-:W2:Y:S01]  /*2e280*/  LDL.LU R3, [R1+0xadc] ;  /* 0x000adc0001037983 */ /* 0x001ea20000300800 */
[----:B------:R0:W-:Y:S02]  /*2e290*/  STL [R1+0xb14], R38 ;  /* 0x000b142601007387 */ /* 0x0001e40000100800 */
[----:B------:R0:W-:Y:S02]  /*2e2a0*/  STL [R1+0xb0c], R17 ;  /* 0x000b0c1101007387 */ /* 0x0001e40000100800 */
[----:B------:R0:W-:Y:S01]  /*2e2b0*/  STL [R1+0xae0], R13 ;  /* 0x000ae00d01007387 */ /* 0x0001e20000100800 */
[----:B------:R0:W-:Y:S01]  /*2e2c0*/  STL [R1+0xb04], R16 ;  /* 0x000b041001007387 */ /* 0x0001e20000100800 */
[-C--:B--2---:R-:W-:Y:S01]  /*2e2d0*/  IADD3 R12, P5, R12, R37.reuse, RZ ;  /* 0x000000250c0c7210 */ /* 0x084fe20007fbe0ff */
[--C-:B------:R-:W-:Y:S01]  /*2e2e0*/  IMAD.X R47, R47, 0x1, R0.reuse, P6 ;  /* 0x000000012f2f7824 */ /* 0x100fe200030e0600 */
[-C--:B------:R-:W-:Y:S01]  /*2e2f0*/  IADD3 R46, P6, R46, R37.reuse, RZ ;  /* 0x000000252e2e7210 */ /* 0x080fe20007fde0ff */
[--C-:B------:R-:W-:Y:S01]  /*2e300*/  IMAD.X R45, R45, 0x1, R0.reuse, P1 ;  /* 0x000000012d2d7824 */ /* 0x100fe200008e0600 */
[-C--:B------:R-:W-:Y:S01]  /*2e310*/  IADD3 R44, P1, R44, R37.reuse, RZ ;  /* 0x000000252c2c7210 */ /* 0x080fe20007f3e0ff */
[----:B------:R2:W-:Y:S01]  /*2e320*/  STL [R1+0xad8], R12 ;  /* 0x000ad80c01007387 */ /* 0x0005e20000100800 */
[----:B------:R0:W-:Y:S02]  /*2e330*/  STL [R1+0xafc], R47 ;  /* 0x000afc2f01007387 */ /* 0x0001e40000100800 */
[----:B------:R0:W-:Y:S02]  /*2e340*/  STL [R1+0xad0], R46 ;  /* 0x000ad02e01007387 */ /* 0x0001e40000100800 */
[----:B------:R-:W4:Y:S02]  /*2e350*/  LDL.LU R50, [R1+0xab0] ;  /* 0x000ab00001327983 */ /* 0x000f240000300800 */
[----:B------:R-:W-:Y:S01]  /*2e360*/  IMAD.X R29, R29, 0x1, R0, P2 ;  /* 0x000000011d1d7824 */ /* 0x000fe200010e0600 */
[----:B------:R0:W-:Y:S01]  /*2e370*/  STL [R1+0xaf4], R45 ;  /* 0x000af42d01007387 */ /* 0x0001e20000100800 */
[----:B------:R-:W4:Y:S02]  /*2e380*/  LDL.LU R51, [R1+0xad4] ;  /* 0x000ad40001337983 */ /* 0x000f240000300800 */
[----:B------:R0:W-:Y:S02]  /*2e390*/  STL [R1+0xac8], R44 ;  /* 0x000ac82c01007387 */ /* 0x0001e40000100800 */
        /* <DEDUP_REMOVED lines=10> */
[----:B------:R-:W4:Y:S01]  /*2e440*/  LDL.LU R40, [R1+0xaac] ;  /* 0x000aac0001287983 */ /* 0x000f220000300800 */
[----:B---3--:R-:W-:-:S05]  /*2e450*/  IADD3 R28, P2, R28, R37, RZ ;  /* 0x000000251c1c7210 */ /* 0x008fca0007f5e0ff */
[----:B------:R3:W-:Y:S01]  /*2e460*/  STL [R1+0xac0], R28 ;  /* 0x000ac01c01007387 */ /* 0x0007e20000100800 */
[----:B-1----:R-:W4:Y:S02]  /*2e470*/  LDL.LU R39, [R1+0xaa4] ;  /* 0x000aa40001277983 */ /* 0x002f240000300800 */
[----:B0-----:R-:W4:Y:S02]  /*2e480*/  LDL.LU R38, [R1+0xa78] ;  /* 0x000a780001267983 */ /* 0x001f240000300800 */
[----:B--2---:R-:W-:-:S05]  /*2e490*/  IMAD.X R61, R61, 0x1, R0, P3 ;  /* 0x000000013d3d7824 */ /* 0x004fca00018e0600 */
[----:B------:R0:W-:Y:S01]  /*2e4a0*/  STL [R1+0xae4], R61 ;  /* 0x000ae43d01007387 */ /* 0x0001e20000100800 */
[----:B------:R-:W2:Y:S01]  /*2e4b0*/  LDL.LU R17, [R1+0xa9c] ;  /* 0x000a9c0001117983 */ /* 0x000ea20000300800 */
[----:B------:R-:W-:-:S05]  /*2e4c0*/  IADD3 R60, P3, R60, R37, RZ ;  /* 0x000000253c3c7210 */ /* 0x000fca0007f7e0ff */
[----:B------:R1:W-:Y:S01]  /*2e4d0*/  STL [R1+0xab8], R60 ;  /* 0x000ab83c01007387 */ /* 0x0003e20000100800 */
[----:B------:R-:W2:Y:S02]  /*2e4e0*/  LDL.LU R13, [R1+0xa70] ;  /* 0x000a7000010d7983 */ /* 0x000ea40000300800 */
[----:B------:R-:W2:Y:S02]  /*2e4f0*/  LDL.LU R16, [R1+0xa94] ;  /* 0x000a940001107983 */ /* 0x000ea40000300800 */
[----:B------:R-:W2:Y:S01]  /*2e500*/  LDL.LU R12, [R1+0xa68] ;  /* 0x000a6800010c7983 */ /* 0x000ea20000300800 */
[----:B------:R-:W2:Y:S01]  /*2e510*/  LDL.LU R47, [R1+0xa60] ;  /* 0x000a6000012f7983 */ /* 0x000ea20000300800 */
[----:B------:R-:W2:Y:S02]  /*2e520*/  LDL.LU R46, [R1+0xa84] ;  /* 0x000a8400012e7983 */ /* 0x000ea40000300800 */
[----:B------:R-:W2:Y:S02]  /*2e530*/  LDL.LU R45, [R1+0xa58] ;  /* 0x000a5800012d7983 */ /* 0x000ea40000300800 */
[----:B------:R-:W-:-:S05]  /*2e540*/  IMAD.X R3, R3, 0x1, R0, P4 ;  /* 0x0000000103037824 */ /* 0x000fca00020e0600 */
[----:B------:R1:W-:Y:S01]  /*2e550*/  STL [R1+0xadc], R3 ;  /* 0x000adc0301007387 */ /* 0x0003e20000100800 */
[----:B------:R-:W2:Y:S02]  /*2e560*/  LDL.LU R44, [R1+0xa7c] ;  /* 0x000a7c00012c7983 */ /* 0x000ea40000300800 */
[----:B------:R-:W2:Y:S02]  /*2e570*/  LDL.LU R29, [R1+0xa50] ;  /* 0x000a5000011d7983 */ /* 0x000ea40000300800 */
[----:B---3--:R-:W3:Y:S01]  /*2e580*/  LDL.LU R28, [R1+0xa74] ;  /* 0x000a7400011c7983 */ /* 0x008ee20000300800 */
[----:B0-----:R-:W3:Y:S01]  /*2e590*/  LDL.LU R61, [R1+0xa48] ;  /* 0x000a4800013d7983 */ /* 0x001ee20000300800 */
[----:B-1----:R-:W3:Y:S03]  /*2e5a0*/  LDL.LU R60, [R1+0xa6c] ;  /* 0x000a6c00013c7983 */ /* 0x002ee60000300800 */
[----:B------:R-:W3:Y:S01]  /*2e5b0*/  LDL.LU R3, [R1+0xa40] ;  /* 0x000a400001037983 */ /* 0x000ee20000300800 */
[-C--:B----4-:R-:W-:Y:S01]  /*2e5c0*/  IADD3 R50, P4, R50, R37.reuse, RZ ;  /* 0x0000002532327210 */ /* 0x090fe20007f9e0ff */
        /* <DEDUP_REMOVED lines=9> */
[--C-:B------:R-:W-:Y:S02]  /*2e660*/  IMAD.X R52, R52, 0x1, R0.reuse, P3 ;  /* 0x0000000134347824 */ /* 0x100fe400018e0600 */
[----:B------:R-:W-:Y:S02]  /*2e670*/  STL [R1+0xacc], R57 ;  /* 0x000acc3901007387 */ /* 0x000fe40000100800 */
[--C-:B------:R-:W-:Y:S01]  /*2e680*/  IMAD.X R43, R43, 0x1, R0.reuse, P2 ;  /* 0x000000012b2b7824 */ /* 0x100fe200010e0600 */
[----:B------:R-:W-:Y:S01]  /*2e690*/  STL [R1+0xaa0], R58 ;  /* 0x000aa03a01007387 */ /* 0x000fe20000100800 */
[----:B------:R-:W-:Y:S01]  /*2e6a0*/  IADD3 R53, P2, R53, R37, RZ ;  /* 0x0000002535357210 */ /* 0x000fe20007f5e0ff */
[----:B------:R-:W-:-:S02]  /*2e6b0*/  IMAD.X R40, R40, 0x1, R0, P4 ;  /* 0x0000000128287824 */ /* 0x000fc400020e0600 */
        /* <DEDUP_REMOVED lines=8> */
[----:B------:R-:W-:Y:S01]  /*2e740*/  STL [R1+0xa88], R41 ;  /* 0x000a882901007387 */ /* 0x000fe20000100800 */
[----:B0-----:R-:W4:Y:S01]  /*2e750*/  LDL.LU R2, [R1+0x14bc] ;  /* 0x0014bc0001027983 */ /* 0x001f220000300800 */
[----:B------:R-:W-:-:S04]  /*2e760*/  IMAD.MOV.U32 R52, RZ, RZ, c[0x0][0x18c] ;  /* 0x00006300ff347624 */ /* 0x000fc800078e00ff */
[----:B------:R-:W-:-:S04]  /*2e770*/  IMAD.SHL.U32 R4, R52, 0x40, RZ ;  /* 0x0000004034047824 */ /* 0x000fc800078e00ff */
[----:B------:R-:W-:Y:S01]  /*2e780*/  IMAD.SHL.U32 R4, R4, 0x2, RZ ;  /* 0x0000000204047824 */ /* 0x000fe200078e00ff */
[----:B------:R-:W-:Y:S01]  /*2e790*/  STL [R1+0xaac], R40 ;  /* 0x000aac2801007387 */ /* 0x000fe20000100800 */
[----:B------:R-:W-:Y:S01]  /*2e7a0*/  IMAD.X R39, R39, 0x1, R0, P5 ;  /* 0x0000000127277824 */ /* 0x000fe200028e0600 */
[----:B------:R-:W-:-:S04]  /*2e7b0*/  IADD3 R38, P5, R38, R37, RZ ;  /* 0x0000002526267210 */ /* 0x000fc80007fbe0ff */
[----:B------:R-:W-:Y:S01]  /*2e7c0*/  STL [R1+0xaa4], R39 ;  /* 0x000aa42701007387 */ /* 0x000fe20000100800 */
[----:B------:R-:W-:Y:S02]  /*2e7d0*/  STL [R1+0xa78], R38 ;  /* 0x000a782601007387 */ /* 0x000fe40000100800 */
[----:B--2---:R-:W-:-:S05]  /*2e7e0*/  IMAD.X R17, R17, 0x1, R0, P6 ;  /* 0x0000000111117824 */ /* 0x004fca00030e0600 */
[----:B------:R-:W-:Y:S01]  /*2e7f0*/  STL [R1+0xa9c], R17 ;  /* 0x000a9c1101007387 */ /* 0x000fe20000100800 */
[----:B------:R-:W-:Y:S01]  /*2e800*/  IADD3 R13, P6, R13, R4, RZ ;  /* 0x000000040d0d7210 */ /* 0x000fe20007fde0ff */
[----:B------:R-:W-:-:S04]  /*2e810*/  IMAD.X R16, R16, 0x1, R0, P1 ;  /* 0x0000000110107824 */ /* 0x000fc800008e0600 */
[----:B------:R-:W-:Y:S01]  /*2e820*/  STL [R1+0xa70], R13 ;  /* 0x000a700d01007387 */ /* 0x000fe20000100800 */
[----:B----4-:R-:W-:-:S05]  /*2e830*/  IMAD.X R2, R2, 0x1, R0, P2 ;  /* 0x0000000102027824 */ /* 0x010fca00010e0600 */
[----:B------:R0:W-:Y:S01]  /*2e840*/  STL [R1+0xa8c], R2 ;  /* 0x000a8c0201007387 */ /* 0x0001e20000100800 */
[----:B------:R1:W-:Y:S03]  /*2e850*/  STL [R1+0xa94], R16 ;  /* 0x000a941001007387 */ /* 0x0003e60000100800 */
[----:B0-----:R-:W2:Y:S01]  /*2e860*/  LDL.LU R2, [R1+0x14b8] ;  /* 0x0014b80001027983 */ /* 0x001ea20000300800 */
[-C--:B------:R-:W-:Y:S02]  /*2e870*/  IADD3 R12, P1, R12, R4.reuse, RZ ;  /* 0x000000040c0c7210 */ /* 0x080fe40007f3e0ff */
[-C--:B------:R-:W-:Y:S01]  /*2e880*/  IADD3 R47, P2, R47, R4.reuse, RZ ;  /* 0x000000042f2f7210 */ /* 0x080fe20007f5e0ff */
[--C-:B------:R-:W-:Y:S01]  /*2e890*/  IMAD.X R46, R46, 0x1, R0.reuse, P3 ;  /* 0x000000012e2e7824 */ /* 0x100fe200018e0600 */
[-C--:B------:R-:W-:Y:S01]  /*2e8a0*/  IADD3 R45, P3, R45, R4.reuse, RZ ;  /* 0x000000042d2d7210 */ /* 0x080fe20007f7e0ff */
[--C-:B------:R-:W-:Y:S01]  /*2e8b0*/  IMAD.X R44, R44, 0x1, R0.reuse, P4 ;  /* 0x000000012c2c7824 */ /* 0x100fe200020e0600 */
[----:B------:R0:W-:Y:S01]  /*2e8c0*/  STL [R1+0xa68], R12 ;  /* 0x000a680c01007387 */ /* 0x0001e20000100800 */
[-C--:B------:R-:W-:Y:S01]  /*2e8d0*/  IADD3 R29, P4, R29, R4.reuse, RZ ;  /* 0x000000041d1d7210 */ /* 0x080fe20007f9e0ff */
[----:B------:R4:W-:Y:S02]  /*2e8e0*/  STL [R1+0xa60], R47 ;  /* 0x000a602f01007387 */ /* 0x0009e40000100800 */
[----:B---3--:R-:W-:Y:S01]  /*2e8f0*/  IMAD.X R28, R28, 0x1, R0, P5 ;  /* 0x000000011c1c7824 */ /* 0x008fe200028e0600 */
[----:B------:R3:W-:Y:S01]  /*2e900*/  STL [R1+0xa84], R46 ;  /* 0x000a842e01007387 */ /* 0x0007e20000100800 */
[----:B------:R0:W-:Y:S01]  /*2e910*/  STL [R1+0xa58], R45 ;  /* 0x000a582d01007387 */ /* 0x0001e20000100800 */
[-C--:B------:R-:W-:Y:S01]  /*2e920*/  IADD3 R61, P5, R61, R4.reuse, RZ ;  /* 0x000000043d3d7210 */ /* 0x080fe20007fbe0ff */
[----:B------:R0:W-:Y:S01]  /*2e930*/  STL [R1+0xa7c], R44 ;  /* 0x000a7c2c01007387 */ /* 0x0001e20000100800 */
[----:B------:R0:W-:Y:S01]  /*2e940*/  STL [R1+0xa50], R29 ;  /* 0x000a501d01007387 */ /* 0x0001e20000100800 */
[----:B------:R0:W-:Y:S02]  /*2e950*/  STL [R1+0xa74], R28 ;  /* 0x000a741c01007387 */ /* 0x0001e40000100800 */
[----:B------:R-:W3:Y:S02]  /*2e960*/  LDL.LU R7, [R1+0xa64] ;  /* 0x000a640001077983 */ /* 0x000ee40000300800 */
[----:B------:R0:W-:Y:S01]  /*2e970*/  STL [R1+0xa48], R61 ;  /* 0x000a483d01007387 */ /* 0x0001e20000100800 */
[----:B------:R-:W3:Y:S01]  /*2e980*/  LDL.LU R5, [R1+0xa38] ;  /* 0x000a380001057983 */ /* 0x000ee20000300800 */
[----:B--2---:R-:W-:Y:S01]  /*2e990*/  IMAD.X R60, R60, 0x1, R2, P6 ;  /* 0x000000013c3c7824 */ /* 0x004fe200030e0602 */
[----:B------:R-:W-:-:S04]  /*2e9a0*/  IADD3 R3, P6, R3, R4, RZ ;  /* 0x0000000403037210 */ /* 0x000fc80007fde0ff */
[----:B------:R3:W-:Y:S01]  /*2e9b0*/  STL [R1+0xa6c], R60 ;  /* 0x000a6c3c01007387 */ /* 0x0007e20000100800 */
[----:B------:R-:W2:Y:S02]  /*2e9c0*/  LDL.LU R6, [R1+0xa5c] ;  /* 0x000a5c0001067983 */ /* 0x000ea40000300800 */
[----:B------:R0:W-:Y:S02]  /*2e9d0*/  STL [R1+0xa40], R3 ;  /* 0x000a400301007387 */ /* 0x0001e40000100800 */
        /* <DEDUP_REMOVED lines=17> */
[----:B-1----:R-:W2:Y:S01]  /*2eaf0*/  LDL.LU R16, [R1+0xa14] ;  /* 0x000a140001107983 */ /* 0x002ea20000300800 */
[----:B0-----:R-:W2:Y:S02]  /*2eb00*/  LDL.LU R12, [R1+0x9e8] ;  /* 0x0009e800010c7983 */ /* 0x001ea40000300800 */
[----:B----4-:R-:W4:Y:S02]  /*2eb10*/  LDL.LU R47, [R1+0xa0c] ;  /* 0x000a0c00012f7983 */ /* 0x010f240000300800 */
[----:B---3--:R-:W3:Y:S01]  /*2eb20*/  LDL.LU R46, [R1+0x9e0] ;  /* 0x0009e000012e7983 */ /* 0x008ee20000300800 */
[----:B------:R-:W3:Y:S01]  /*2eb30*/  LDL.LU R45, [R1+0xa04] ;  /* 0x000a0400012d7983 */ /* 0x000ee20000300800 */
[----:B------:R-:W3:Y:S02]  /*2eb40*/  LDL.LU R44, [R1+0x9d8] ;  /* 0x0009d800012c7983 */ /* 0x000ee40000300800 */
[----:B------:R-:W3:Y:S02]  /*2eb50*/  LDL.LU R29, [R1+0x9fc] ;  /* 0x0009fc00011d7983 */ /* 0x000ee40000300800 */
[----:B------:R-:W3:Y:S01]  /*2eb60*/  LDL.LU R28, [R1+0x9d0] ;  /* 0x0009d000011c7983 */ /* 0x000ee20000300800 */
[----:B------:R-:W3:Y:S01]  /*2eb70*/  LDL.LU R61, [R1+0x9f4] ;  /* 0x0009f400013d7983 */ /* 0x000ee20000300800 */
[----:B------:R-:W3:Y:S02]  /*2eb80*/  LDL.LU R60, [R1+0x9c8] ;  /* 0x0009c800013c7983 */ /* 0x000ee40000300800 */
[----:B------:R-:W3:Y:S02]  /*2eb90*/  LDL.LU R3, [R1+0x9ec] ;  /* 0x0009ec0001037983 */ /* 0x000ee40000300800 */
[----:B------:R-:W-:Y:S01]  /*2eba0*/  IMAD.X R7, R7, 0x1, R2, P1 ;  /* 0x0000000107077824 */ /* 0x000fe200008e0602 */
[----:B------:R-:W-:-:S04]  /*2ebb0*/  IADD3 R5, P1, R5, R4, RZ ;  /* 0x0000000405057210 */ /* 0x000fc80007f3e0ff */
[----:B------:R0:W-:Y:S01]  /*2ebc0*/  STL [R1+0xa64], R7 ;  /* 0x000a640701007387 */ /* 0x0001e20000100800 */
[----:B------:R1:W-:Y:S02]  /*2ebd0*/  STL [R1+0xa38], R5 ;  /* 0x000a380501007387 */ /* 0x0003e40000100800 */
[--C-:B--2---:R-:W-:Y:S01]  /*2ebe0*/  IMAD.X R6, R6, 0x1, R2.reuse, P2 ;  /* 0x0000000106067824 */ /* 0x104fe200010e0602 */
[-C--:B------:R-:W-:Y:S01]  /*2ebf0*/  IADD3 R50, P2, R50, R4.reuse, RZ ;  /* 0x0000000432327210 */ /* 0x080fe20007f5e0ff */
[--C-:B------:R-:W-:Y:S01]  /*2ec00*/  IMAD.X R51, R51, 0x1, R2.reuse, P3 ;  /* 0x0000000133337824 */ /* 0x100fe200018e0602 */
[-C--:B------:R-:W-:Y:S01]  /*2ec10*/  IADD3 R56, P3, R56, R4.reuse, RZ ;  /* 0x0000000438387210 */ /* 0x080fe20007f7e0ff */
[--C-:B------:R-:W-:Y:S01]  /*2ec20*/  IMAD.X R57, R57, 0x1, R2.reuse, P4 ;  /* 0x0000000139397824 */ /* 0x100fe200020e0602 */
[----:B------:R2:W-:Y:S01]  /*2ec30*/  STL [R1+0xa5c], R6 ;  /* 0x000a5c0601007387 */ /* 0x0005e20000100800 */
[-C--:B------:R-:W-:Y:S01]  /*2ec40*/  IADD3 R58, P4, R58, R4.reuse, RZ ;  /* 0x000000043a3a7210 */ /* 0x080fe20007f9e0ff */
[----:B------:R0:W-:Y:S02]  /*2ec50*/  STL [R1+0xa30], R50 ;  /* 0x000a303201007387 */ /* 0x0001e40000100800 */
        /* <DEDUP_REMOVED lines=28> */
[--C-:B----4-:R-:W-:Y:S01]  /*2ee20*/  IMAD.X R47, R47, 0x1, R2.reuse, P6 ;  /* 0x000000012f2f7824 */ /* 0x110fe200030e0602 */
[----:B------:R4:W-:Y:S01]  /*2ee30*/  STL [R1+0xa1c], R17 ;  /* 0x000a1c1101007387 */ /* 0x0009e20000100800 */
[-C--:B---3--:R-:W-:Y:S01]  /*2ee40*/  IADD3 R46, P6, R46, R4.reuse, RZ ;  /* 0x000000042e2e7210 */ /* 0x088fe20007fde0ff */
        /* <DEDUP_REMOVED lines=9> */
[----:B------:R2:W-:Y:S02]  /*2eee0*/  STL [R1+0xa04], R45 ;  /* 0x000a042d01007387 */ /* 0x0005e40000100800 */
[--C-:B------:R-:W-:Y:S01]  /*2eef0*/  IMAD.X R61, R61, 0x1, R2.reuse, P3 ;  /* 0x000000013d3d7824 */ /* 0x100fe200018e0602 */
[----:B------:R4:W-:Y:S01]  /*2ef00*/  STL [R1+0x9d8], R44 ;  /* 0x0009d82c01007387 */ /* 0x0009e20000100800 */
[-C--:B------:R-:W-:Y:S01]  /*2ef10*/  IADD3 R60, P3, R60, R4.reuse, RZ ;  /* 0x000000043c3c7210 */ /* 0x080fe20007f7e0ff */
[----:B------:R4:W-:Y:S02]  /*2ef20*/  STL [R1+0x9fc], R29 ;  /* 0x0009fc1d01007387 */ /* 0x0009e40000100800 */
[----:B------:R4:W-:Y:S02]  /*2ef30*/  STL [R1+0x9d0], R28 ;  /* 0x0009d01c01007387 */ /* 0x0009e40000100800 */
[--C-:B------:R-:W-:Y:S01]  /*2ef40*/  IMAD.X R3, R3, 0x1, R2.reuse, P4 ;  /* 0x0000000103037824 */ /* 0x100fe200020e0602 */
[----:B0-----:R-:W3:Y:S01]  /*2ef50*/  LDL.LU R7, [R1+0x9c0] ;  /* 0x0009c00001077983 */ /* 0x001ee20000300800 */
[----:B------:R0:W-:Y:S02]  /*2ef60*/  STL [R1+0x9f4], R61 ;  /* 0x0009f43d01007387 */ /* 0x0001e40000100800 */
[----:B-1----:R-:W3:Y:S02]  /*2ef70*/  LDL.LU R5, [R1+0x9e4] ;  /* 0x0009e40001057983 */ /* 0x002ee40000300800 */
[----:B------:R1:W-:Y:S01]  /*2ef80*/  STL [R1+0x9c8], R60 ;  /* 0x0009c83c01007387 */ /* 0x0003e20000100800 */
[----:B--2---:R-:W2:Y:S01]  /*2ef90*/  LDL.LU R6, [R1+0x9b8] ;  /* 0x0009b80001067983 */ /* 0x004ea20000300800 */
[----:B------:R0:W-:Y:S02]  /*2efa0*/  STL [R1+0x9ec], R3 ;  /* 0x0009ec0301007387 */ /* 0x0001e40000100800 */
        /* <DEDUP_REMOVED lines=15> */
[----:B----4-:R-:W4:Y:S02]  /*2f0a0*/  LDL.LU R17, [R1+0x978] ;  /* 0x0009780001117983 */ /* 0x010f240000300800 */
        /* <DEDUP_REMOVED lines=9> */
[----:B0-----:R-:W4:Y:S01]  /*2f140*/  LDL.LU R61, [R1+0x950] ;  /* 0x00095000013d7983 */ /* 0x001f220000300800 */
[----:B-1----:R-:W4:Y:S01]  /*2f150*/  LDL.LU R60, [R1+0x974] ;  /* 0x00097400013c7983 */ /* 0x002f220000300800 */
[----:B------:R-:W4:Y:S01]  /*2f160*/  LDL.LU R3, [R1+0x948] ;  /* 0x0009480001037983 */ /* 0x000f220000300800 */
[-C--:B---3--:R-:W-:Y:S01]  /*2f170*/  IADD3 R7, P4, R7, R4.reuse, RZ ;  /* 0x0000000407077210 */ /* 0x088fe20007f9e0ff */
[--C-:B------:R-:W-:Y:S01]  /*2f180*/  IMAD.X R5, R5, 0x1, R2.reuse, P5 ;  /* 0x0000000105057824 */ /* 0x100fe200028e0602 */
[-C--:B--2---:R-:W-:Y:S01]  /*2f190*/  IADD3 R6, P5, R6, R4.reuse, RZ ;  /* 0x0000000406067210 */ /* 0x084fe20007fbe0ff */
[--C-:B------:R-:W-:Y:S01]  /*2f1a0*/  IMAD.X R50, R50, 0x1, R2.reuse, P6 ;  /* 0x0000000132327824 */ /* 0x100fe200030e0602 */
[----:B------:R-:W-:Y:S01]  /*2f1b0*/  IADD3 R51, P6, R51, R4, RZ ;  /* 0x0000000433337210 */ /* 0x000fe20007fde0ff */
[----:B------:R0:W-:Y:S01]  /*2f1c0*/  STL [R1+0x9c0], R7 ;  /* 0x0009c00701007387 */ /* 0x0001e20000100800 */
[----:B------:R-:W-:-:S02]  /*2f1d0*/  IMAD.X R56, R56, 0x1, R2, P1 ;  /* 0x0000000138387824 */ /* 0x000fc400008e0602 */
[----:B------:R1:W-:Y:S01]  /*2f1e0*/  STL [R1+0x9e4], R5 ;  /* 0x0009e40501007387 */ /* 0x0003e20000100800 */
[-C--:B------:R-:W-:Y:S01]  /*2f1f0*/  IADD3 R57, P1, R57, R4.reuse, RZ ;  /* 0x0000000439397210 */ /* 0x080fe20007f3e0ff */
[----:B------:R2:W-:Y:S01]  /*2f200*/  STL [R1+0x9b8], R6 ;  /* 0x0009b80601007387 */ /* 0x0005e20000100800 */
[--C-:B------:R-:W-:Y:S02]  /*2f210*/  IMAD.X R58, R58, 0x1, R2.reuse, P2 ;  /* 0x000000013a3a7824 */ /* 0x100fe400010e0602 */
[----:B------:R3:W-:Y:S01]  /*2f220*/  STL [R1+0x9dc], R50 ;  /* 0x0009dc3201007387 */ /* 0x0007e20000100800 */
[-C--:B------:R-:W-:Y:S01]  /*2f230*/  IADD3 R59, P2, R59, R4.reuse, RZ ;  /* 0x000000043b3b7210 */ /* 0x080fe20007f5e0ff */
[----:B------:R0:W-:Y:S01]  /*2f240*/  STL [R1+0x9b0], R51 ;  /* 0x0009b03301007387 */ /* 0x0001e20000100800 */
[--C-:B------:R-:W-:Y:S02]  /*2f250*/  IMAD.X R55, R55, 0x1, R2.reuse, P3 ;  /* 0x0000000137377824 */ /* 0x100fe400018e0602 */
[----:B------:R0:W-:Y:S01]  /*2f260*/  STL [R1+0x9d4], R56 ;  /* 0x0009d43801007387 */ /* 0x0001e20000100800 */
        /* <DEDUP_REMOVED lines=16> */
[-C--:B----4-:R-:W-:Y:S01]  /*2f370*/  IADD3 R17, P1, R17, R4.reuse, RZ ;  /* 0x0000000411117210 */ /* 0x090fe20007f3e0ff */
        /* <DEDUP_REMOVED lines=18> */
[----:B------:R1:W-:Y:S02]  /*2f4a0*/  STL [R1+0x98c], R46 ;  /* 0x00098c2e01007387 */ /* 0x0003e40000100800 */
[----:B------:R2:W-:Y:S01]  /*2f4b0*/  STL [R1+0x960], R45 ;  /* 0x0009602d01007387 */ /* 0x0005e20000100800 */
[----:B------:R-:W-:Y:S01]  /*2f4c0*/  IADD3 R61, P6, R61, R4, RZ ;  /* 0x000000043d3d7210 */ /* 0x000fe20007fde0ff */
[----:B------:R3:W-:Y:S01]  /*2f4d0*/  STL [R1+0x984], R44 ;  /* 0x0009842c01007387 */ /* 0x0007e20000100800 */
[----:B------:R-:W-:-:S02]  /*2f4e0*/  IMAD.X R60, R60, 0x1, R2, P1 ;  /* 0x000000013c3c7824 */ /* 0x000fc400008e0602 */
[----:B------:R3:W-:Y:S02]  /*2f4f0*/  STL [R1+0x958], R29 ;  /* 0x0009581d01007387 */ /* 0x0007e40000100800 */
[----:B------:R3:W-:Y:S01]  /*2f500*/  STL [R1+0x97c], R28 ;  /* 0x00097c1c01007387 */ /* 0x0007e20000100800 */
[-C--:B------:R-:W-:Y:S01]  /*2f510*/  IADD3 R3, P1, R3, R4.reuse, RZ ;  /* 0x0000000403037210 */ /* 0x080fe20007f3e0ff */
[----:B0-----:R-:W4:Y:S01]  /*2f520*/  LDL.LU R7, [R1+0x96c] ;  /* 0x00096c0001077983 */ /* 0x001f220000300800 */
[----:B------:R0:W-:Y:S02]  /*2f530*/  STL [R1+0x950], R61 ;  /* 0x0009503d01007387 */ /* 0x0001e40000100800 */
[----:B-1----:R-:W4:Y:S02]  /*2f540*/  LDL.LU R5, [R1+0x940] ;  /* 0x0009400001057983 */ /* 0x002f240000300800 */
[----:B------:R1:W-:Y:S01]  /*2f550*/  STL [R1+0x974], R60 ;  /* 0x0009743c01007387 */ /* 0x0003e20000100800 */
[----:B--2---:R-:W2:Y:S01]  /*2f560*/  LDL.LU R6, [R1+0x964] ;  /* 0x0009640001067983 */ /* 0x004ea20000300800 */
[----:B------:R0:W-:Y:S02]  /*2f570*/  STL [R1+0x948], R3 ;  /* 0x0009480301007387 */ /* 0x0001e40000100800 */
[----:B---3--:R-:W3:Y:S02]  /*2f580*/  LDL.LU R50, [R1+0x938] ;  /* 0x0009380001327983 */ /* 0x008ee40000300800 */
        /* <DEDUP_REMOVED lines=24> */
[----:B0-----:R-:W3:Y:S01]  /*2f710*/  LDL.LU R61, [R1+0x8fc] ;  /* 0x0008fc00013d7983 */ /* 0x001ee20000300800 */
[----:B-1----:R-:W3:Y:S01]  /*2f720*/  LDL.LU R60, [R1+0x8d0] ;  /* 0x0008d000013c7983 */ /* 0x002ee20000300800 */
[----:B------:R-:W3:Y:S02]  /*2f730*/  LDL.LU R3, [R1+0x8f4] ;  /* 0x0008f40001037983 */ /* 0x000ee40000300800 */
[--C-:B----4-:R-:W-:Y:S01]  /*2f740*/  IMAD.X R7, R7, 0x1, R2.reuse, P2 ;  /* 0x0000000107077824 */ /* 0x110fe200010e0602 */
[-C--:B------:R-:W-:Y:S01]  /*2f750*/  IADD3 R5, P2, R5, R4.reuse, RZ ;  /* 0x0000000405057210 */ /* 0x080fe20007f5e0ff */
[--C-:B--2---:R-:W-:Y:S01]  /*2f760*/  IMAD.X R6, R6, 0x1, R2.reuse, P3 ;  /* 0x0000000106067824 */ /* 0x104fe200018e0602 */
[-C--:B---3--:R-:W-:Y:S01]  /*2f770*/  IADD3 R50, P3, R50, R4.reuse, RZ ;  /* 0x0000000432327210 */ /* 0x088fe20007f7e0ff */
        /* <DEDUP_REMOVED lines=88> */
[----:B------:R-:W3:Y:S01]  /*2fd00*/  LDL.LU R3, [R1+0x850] ;  /* 0x0008500001037983 */ /* 0x000ee20000300800 */
[-C--:B----4-:R-:W-:Y:S01]  /*2fd10*/  IADD3 R7, P5, R7, R4.reuse, RZ ;  /* 0x0000000407077210 */ /* 0x090fe20007fbe0ff */
[--C-:B------:R-:W-:Y:S01]  /*2fd20*/  IMAD.X R5, R5, 0x1, R2.reuse, P6 ;  /* 0x0000000105057824 */ /* 0x100fe200030e0602 */
[-C--:B--2---:R-:W-:Y:S01]  /*2fd30*/  IADD3 R6, P6, R6, R4.reuse, RZ ;  /* 0x0000000406067210 */ /* 0x084fe20007fde0ff */
[--C-:B---3--:R-:W-:Y:S01]  /*2fd40*/  IMAD.X R50, R50, 0x1, R2.reuse, P1 ;  /* 0x0000000132327824 */ /* 0x108fe200008e0602 */
        /* <DEDUP_REMOVED lines=280> */
[----:B------:R-:W-:Y:S01]  /*30ed0*/  STL [R1+0x77c], R7 ;  /* 0x00077c0701007387 */ /* 0x000fe20000100800 */
[-C--:B------:R-:W-:Y:S01]  /*30ee0*/  IADD3 R56, P6, R56, R4.reuse, RZ ;  /* 0x0000000438387210 */ /* 0x080fe20007fde0ff */
[----:B------:R-:W-:Y:S02]  /*30ef0*/  STL [R1+0x1280], R5 ;  /* 0x0012800501007387 */ /* 0x000fe40000100800 */
        /* <DEDUP_REMOVED lines=17> */
[----:B------:R0:W-:Y:S01]  /*31010*/  STL [R1+0x126c], R43 ;  /* 0x00126c2b01007387 */ /* 0x0001e20000100800 */
[-C--:B------:R-:W-:Y:S01]  /*31020*/  IADD3 R37, P5, R37, R4.reuse, RZ ;  /* 0x0000000425257210 */ /* 0x080fe20007fbe0ff */
[----:B------:R-:W-:Y:S02]  /*31030*/  STL [R1+0x12a8], R53 ;  /* 0x0012a83501007387 */ /* 0x000fe40000100800 */
[--C-:B------:R-:W-:Y:S01]  /*31040*/  IMAD.X R39, R39, 0x1, R2.reuse, P6 ;  /* 0x0000000127277824 */ /* 0x100fe200030e0602 */
[----:B------:R-:W-:Y:S01]  /*31050*/  STL [R1+0x1274], R41 ;  /* 0x0012742901007387 */ /* 0x000fe20000100800 */
[-C--:B------:R-:W-:Y:S01]  /*31060*/  IADD3 R38, P6, R38, R4.reuse, RZ ;  /* 0x0000000426267210 */ /* 0x080fe20007fde0ff */
[----:B------:R1:W-:Y:S02]  /*31070*/  STL [R1+0x12b0], R40 ;  /* 0x0012b02801007387 */ /* 0x0003e40000100800 */
[--C-:B------:R-:W-:Y:S01]  /*31080*/  IMAD.X R17, R17, 0x1, R2.reuse, P1 ;  /* 0x0000000111117824 */ /* 0x100fe200008e0602 */
[----:B------:R-:W-:Y:S01]  /*31090*/  STL [R1+0x127c], R52 ;  /* 0x00127c3401007387 */ /* 0x000fe20000100800 */
        /* <DEDUP_REMOVED lines=26> */
[----:B------:R-:W-:Y:S02]  /*31240*/  STL [R1+0x12b4], R61 ;  /* 0x0012b43d01007387 */ /* 0x000fe40000100800 */
[----:B-1----:R-:W4:Y:S02]  /*31250*/  LDL.LU R40, [R1+0x12c4] ;  /* 0x0012c40001287983 */ /* 0x002f240000300800 */
[----:B------:R0:W-:Y:S01]  /*31260*/  STL [R1+0x12f0], R60 ;  /* 0x0012f03c01007387 */ /* 0x0001e20000100800 */
[----:B------:R-:W4:Y:S01]  /*31270*/  LDL.LU R41, [R1+0x1300] ;  /* 0x0013000001297983 */ /* 0x000f220000300800 */
[----:B------:R1:W-:Y:S02]  /*31280*/  STL [R1+0x12bc], R3 ;  /* 0x0012bc0301007387 */ /* 0x0003e40000100800 */
[----:B------:R-:W4:Y:S02]  /*31290*/  LDL.LU R53, [R1+0x12cc] ;  /* 0x0012cc0001357983 */ /* 0x000f240000300800 */
[----:B--2---:R-:W2:Y:S01]  /*312a0*/  LDL.LU R38, [R1+0x1308] ;  /* 0x0013080001267983 */ /* 0x004ea20000300800 */
[----:B------:R-:W2:Y:S01]  /*312b0*/  LDL.LU R39, [R1+0x12d4] ;  /* 0x0012d40001277983 */ /* 0x000ea20000300800 */
[----:B------:R-:W2:Y:S02]  /*312c0*/  LDL.LU R37, [R1+0x1310] ;  /* 0x0013100001257983 */ /* 0x000ea40000300800 */
[----:B------:R-:W2:Y:S02]  /*312d0*/  LDL.LU R52, [R1+0x12dc] ;  /* 0x0012dc0001347983 */ /* 0x000ea40000300800 */
        /* <DEDUP_REMOVED lines=10> */
[----:B0-----:R-:W3:Y:S02]  /*31380*/  LDL.LU R60, [R1+0x1340] ;  /* 0x00134000013c7983 */ /* 0x001ee40000300800 */
        /* <DEDUP_REMOVED lines=11> */
[----:B------:R-:W3:Y:S01]  /*31440*/  LDL.LU R55, [R1+0x134c] ;  /* 0x00134c0001377983 */ /* 0x000ee20000300800 */
[-C--:B----4-:R-:W-:Y:S01]  /*31450*/  IADD3 R43, P1, R43, R4.reuse, RZ ;  /* 0x000000042b2b7210 */ /* 0x090fe20007f3e0ff */
[----:B------:R-:W-:Y:S01]  /*31460*/  IMAD.X R40, R40, 0x1, R2, P2 ;  /* 0x0000000128287824 */ /* 0x000fe200010e0602 */
[----:B------:R-:W-:-:S03]  /*31470*/  IADD3 R41, P2, R41, R4, RZ ;  /* 0x0000000429297210 */ /* 0x000fc60007f5e0ff */
[----:B------:R0:W-:Y:S01]  /*31480*/  STL [R1+0x12f8], R43 ;  /* 0x0012f82b01007387 */ /* 0x0001e20000100800 */
[--C-:B------:R-:W-:Y:S01]  /*31490*/  IMAD.X R53, R53, 0x1, R2.reuse, P3 ;  /* 0x0000000135357824 */ /* 0x100fe200018e0602 */
[-C--:B--2---:R-:W-:Y:S01]  /*314a0*/  IADD3 R38, P3, R38, R4.reuse, RZ ;  /* 0x0000000426267210 */ /* 0x084fe20007f7e0ff */
[--C-:B------:R-:W-:Y:S01]  /*314b0*/  IMAD.X R39, R39, 0x1, R2.reuse, P4 ;  /* 0x0000000127277824 */ /* 0x100fe200020e0602 */
[-C--:B------:R-:W-:Y:S01]  /*314c0*/  IADD3 R37, P4, R37, R4.reuse, RZ ;  /* 0x0000000425257210 */ /* 0x080fe20007f9e0ff */
[----:B0-----:R0:W5:Y:S01]  /*314d0*/  LDL.LU R43, [R1+0x14b4] ;  /* 0x0014b400012b7983 */ /* 0x0011620000300800 */
[----:B------:R1:W-:Y:S02]  /*314e0*/  STL [R1+0x12c4], R40 ;  /* 0x0012c42801007387 */ /* 0x0003e40000100800 */
[--C-:B------:R-:W-:Y:S01]  /*314f0*/  IMAD.X R52, R52, 0x1, R2.reuse, P5 ;  /* 0x0000000134347824 */ /* 0x100fe200028e0602 */
[-C--:B---3--:R-:W-:Y:S01]  /*31500*/  IADD3 R13, P5, R13, R4.reuse, RZ ;  /* 0x000000040d0d7210 */ /* 0x088fe20007fbe0ff */
[----:B-1----:R0:W5:Y:S01]  /*31510*/  LDL.LU R40, [R1+0x14b0] ;  /* 0x0014b00001287983 */ /* 0x0021620000300800 */
[----:B------:R1:W-:Y:S02]  /*31520*/  STL [R1+0x1300], R41 ;  /* 0x0013002901007387 */ /* 0x0003e40000100800 */
[----:B------:R-:W-:Y:S01]  /*31530*/  IMAD.X R17, R17, 0x1, R2, P6 ;  /* 0x0000000111117824 */ /* 0x000fe200030e0602 */
[----:B-1----:R0:W5:Y:S01]  /*31540*/  LDL.LU R41, [R1+0x14ac] ;  /* 0x0014ac0001297983 */ /* 0x0021620000300800 */
[----:B------:R1:W-:Y:S01]  /*31550*/  STL [R1+0x12cc], R53 ;  /* 0x0012cc3501007387 */ /* 0x0003e20000100800 */
[----:B------:R-:W-:-:S02]  /*31560*/  IADD3 R12, P6, R12, R4, RZ ;  /* 0x000000040c0c7210 */ /* 0x000fc40007fde0ff */
[----:B-1----:R0:W5:Y:S01]  /*31570*/  LDL.LU R53, [R1+0x14a8] ;  /* 0x0014a80001357983 */ /* 0x0021620000300800 */
[----:B------:R1:W-:Y:S02]  /*31580*/  STL [R1+0x1308], R38 ;  /* 0x0013082601007387 */ /* 0x0003e40000100800 */
[--C-:B------:R-:W-:Y:S01]  /*31590*/  IMAD.X R16, R16, 0x1, R2.reuse, P1 ;  /* 0x0000000110107824 */ /* 0x100fe200008e0602 */
[----:B-1----:R0:W5:Y:S01]  /*315a0*/  LDL.LU R38, [R1+0x14a4] ;  /* 0x0014a40001267983 */ /* 0x0021620000300800 */
[----:B------:R1:W-:Y:S01]  /*315b0*/  STL [R1+0x12d4], R39 ;  /* 0x0012d42701007387 */ /* 0x0003e20000100800 */
[-C--:B------:R-:W-:Y:S02]  /*315c0*/  IADD3 R47, P1, R47, R4.reuse, RZ ;  /* 0x000000042f2f7210 */ /* 0x080fe40007f3e0ff */
        /* <DEDUP_REMOVED lines=26> */
[--C-:B------:R-:W-:Y:S01]  /*31770*/  IMAD.X R7, R7, 0x1, R2.reuse, P6 ;  /* 0x0000000107077824 */ /* 0x100fe200030e0602 */
[-C--:B------:R-:W-:Y:S01]  /*31780*/  IADD3 R5, P6, R5, R4.reuse, RZ ;  /* 0x0000000405057210 */ /* 0x080fe20007fde0ff */
[----:B-1----:R0:W5:Y:S01]  /*31790*/  LDL.LU R45, [R1+0x147c] ;  /* 0x00147c00012d7983 */ /* 0x0021620000300800 */
[----:B------:R1:W-:Y:S02]  /*317a0*/  STL [R1+0x12fc], R44 ;  /* 0x0012fc2c01007387 */ /* 0x0003e40000100800 */
[--C-:B------:R-:W-:Y:S01]  /*317b0*/  IMAD.X R6, R6, 0x1, R2.reuse, P1 ;  /* 0x0000000106067824 */ /* 0x100fe200008e0602 */
[----:B------:R-:W-:Y:S01]  /*317c0*/  IADD3 R50, P1, R50, R4, RZ ;  /* 0x0000000432327210 */ /* 0x000fe20007f3e0ff */
[----:B-1----:R0:W5:Y:S01]  /*317d0*/  LDL.LU R44, [R1+0x1478] ;  /* 0x00147800012c7983 */ /* 0x0021620000300800 */
[----:B------:R1:W-:Y:S02]  /*317e0*/  STL [R1+0x1338], R29 ;  /* 0x0013381d01007387 */ /* 0x0003e40000100800 */
[----:B------:R-:W-:-:S02]  /*317f0*/  IMAD.X R51, R51, 0x1, R2, P2 ;  /* 0x0000000133337824 */ /* 0x000fc400010e0602 */
[--C-:B------:R-:W-:Y:S01]  /*31800*/  IMAD.X R56, R56, 0x1, R2.reuse, P3 ;  /* 0x0000000138387824 */ /* 0x100fe200018e0602 */
[----:B-1----:R0:W5:Y:S01]  /*31810*/  LDL.LU R29, [R1+0x1474] ;  /* 0x00147400011d7983 */ /* 0x0021620000300800 */
[----:B------:R1:W-:Y:S02]  /*31820*/  STL [R1+0x1304], R28 ;  /* 0x0013041c01007387 */ /* 0x0003e40000100800 */
[--C-:B------:R-:W-:Y:S02]  /*31830*/  IMAD.X R57, R57, 0x1, R2.reuse, P4 ;  /* 0x0000000139397824 */ /* 0x100fe400020e0602 */
[--C-:B------:R-:W-:Y:S01]  /*31840*/  IMAD.X R58, R58, 0x1, R2.reuse, P5 ;  /* 0x000000013a3a7824 */ /* 0x100fe200028e0602 */
[----:B-1----:R0:W5:Y:S01]  /*31850*/  LDL.LU R28, [R1+0x1470] ;  /* 0x00147000011c7983 */ /* 0x0021620000300800 */
[----:B------:R1:W-:Y:S02]  /*31860*/  STL [R1+0x1340], R60 ;  /* 0x0013403c01007387 */ /* 0x0003e40000100800 */
[----:B------:R-:W-:-:S02]  /*31870*/  IMAD.X R59, R59, 0x1, R2, P6 ;  /* 0x000000013b3b7824 */ /* 0x000fc400030e0602 */
[----:B------:R-:W-:Y:S01]  /*31880*/  IMAD.MOV.U32 R4, RZ, RZ, R9 ;  /* 0x000000ffff047224 */ /* 0x000fe200078e0009 */
[----:B-1----:R0:W5:Y:S01]  /*31890*/  LDL.LU R60, [R1+0x146c] ;  /* 0x00146c00013c7983 */ /* 0x0021620000300800 */
[----:B------:R1:W-:Y:S02]  /*318a0*/  STL [R1+0x130c], R61 ;  /* 0x00130c3d01007387 */ /* 0x0003e40000100800 */
[----:B------:R-:W-:Y:S01]  /*318b0*/  IMAD.X R55, R55, 0x1, R2, P1 ;  /* 0x0000000137377824 */ /* 0x000fe200008e0602 */
[----:B-1----:R0:W5:Y:S01]  /*318c0*/  LDL.LU R61, [R1+0x1468] ;  /* 0x00146800013d7983 */ /* 0x0021620000300800 */
[----:B------:R1:W-:Y:S02]  /*318d0*/  STL [R1+0x1348], R3 ;  /* 0x0013480301007387 */ /* 0x0003e40000100800 */
[----:B------:R-:W-:Y:S02]  /*318e0*/  STL [R1+0x1314], R7 ;  /* 0x0013140701007387 */ /* 0x000fe40000100800 */
[----:B------:R2:W-:Y:S01]  /*318f0*/  STL [R1+0x1350], R5 ;  /* 0x0013500501007387 */ /* 0x0005e20000100800 */
[----:B------:R3:W-:Y:S01]  /*31900*/  STL [R1+0x131c], R6 ;  /* 0x00131c0601007387 */ /* 0x0007e20000100800 */
[----:B------:R0:W-:Y:S02]  /*31910*/  STL [R1+0x1354], R50 ;  /* 0x0013543201007387 */ /* 0x0001e40000100800 */
[----:B------:R0:W-:Y:S02]  /*31920*/  STL [R1+0x1324], R51 ;  /* 0x0013243301007387 */ /* 0x0001e40000100800 */
[----:B------:R0:W-:Y:S01]  /*31930*/  STL [R1+0x132c], R56 ;  /* 0x00132c3801007387 */ /* 0x0001e20000100800 */
[----:B-1----:R-:W1:Y:S01]  /*31940*/  S2R R3, SR_TID.X ;  /* 0x0000000000037919 */ /* 0x002e620000002100 */
[----:B--2---:R-:W-:-:S03]  /*31950*/  IMAD.MOV.U32 R5, RZ, RZ, R11 ;  /* 0x000000ffff057224 */ /* 0x004fc600078e000b */
[----:B------:R0:W-:Y:S01]  /*31960*/  STL [R1+0x1334], R57 ;  /* 0x0013343901007387 */ /* 0x0001e20000100800 */
[----:B---3--:R-:W-:Y:S02]  /*31970*/  IMAD.MOV.U32 R6, RZ, RZ, R8 ;  /* 0x000000ffff067224 */ /* 0x008fe400078e0008 */
[----:B------:R-:W-:Y:S02]  /*31980*/  IMAD.MOV.U32 R7, RZ, RZ, R10 ;  /* 0x000000ffff077224 */ /* 0x000fe400078e000a */
[----:B------:R0:W-:Y:S01]  /*31990*/  STL [R1+0x133c], R58 ;  /* 0x00133c3a01007387 */ /* 0x0001e20000100800 */
[----:B------:R0:W-:Y:S01]  /*319a0*/  STL [R1+0x1344], R59 ;  /* 0x0013443b01007387 */ /* 0x0001e20000100800 */
[----:B------:R0:W-:Y:S02]  /*319b0*/  STL.64 [R1+0x548], R4 ;  /* 0x0005480401007387 */ /* 0x0001e40000100a00 */
[----:B------:R0:W-:Y:S02]  /*319c0*/  STL [R1+0x134c], R55 ;  /* 0x00134c3701007387 */ /* 0x0001e40000100800 */
[----:B------:R0:W-:Y:S01]  /*319d0*/  STL.64 [R1+0x550], R6 ;  /* 0x0005500601007387 */ /* 0x0001e20000100a00 */
[----:B-1----:R-:W-:-:S05]  /*319e0*/  LOP3.LUT R3, R3, 0x1f, RZ, 0xc0, !PT ;  /* 0x0000001f03037812 */ /* 0x002fca00078ec0ff */
[----:B------:R-:W-:Y:S01]  /*319f0*/  IMAD.SHL.U32 R3, R3, 0x2, RZ ;  /* 0x0000000203037824 */ /* 0x000fe200078e00ff */
[----:B0-----:R-:W-:Y:S01]  /*31a00*/  @!P0 CALL.REL.NOINC `(.L_x_1) ;  /* 0x0000001000008944 */ /* 0x001fe20003c00000 */
[----:B------:R-:W-:Y:S05]  /*31a10*/  BRA `(.L_x_2) ;  /* 0xfffdbe0000007947 */ /* 0x000fea000383ffff */
.L_x_1:
[----:B-----5:R0:W-:Y:S01]  /*31a20*/  STL [R1+0x1598], R38 ;  /* 0x0015982601007387 */ /* 0x0201e20000100800 */
[----:B------:R-:W-:Y:S02]  /*31a30*/  F2FP.BF16.PACK_AB R3, R49, R48 ;  /* 0x000000303103723e */ /* 0x000fe400000010ff */
[----:B------:R-:W-:Y:S01]  /*31a40*/  F2FP.BF16.PACK_AB R2, R31, R30 ;  /* 0x0000001e1f02723e */ /* 0x000fe200000010ff */
[----:B------:R1:W-:Y:S01]  /*31a50*/  STL [R1+0x1594], R39 ;  /* 0x0015942701007387 */ /* 0x0003e20000100800 */
[----:B------:R-:W-:-:S03]  /*31a60*/  F2FP.BF16.PACK_AB R0, R54, R36 ;  /* 0x000000243600723e */ /* 0x000fc600000010ff */
[----:B------:R-:W-:Y:S01]  /*31a70*/  STL [R1+0x1590], R47 ;  /* 0x0015902f01007387 */ /* 0x000fe20000100800 */
[----:B0-----:R-:W-:-:S03]  /*31a80*/  IMAD.MOV.U32 R38, RZ, RZ, R14 ;  /* 0x000000ffff267224 */ /* 0x001fc600078e000e */
[----:B------:R-:W-:Y:S01]  /*31a90*/  STL [R1+0x158c], R46 ;  /* 0x00158c2e01007387 */ /* 0x000fe20000100800 */
[----:B-1----:R-:W-:-:S03]  /*31aa0*/  IMAD.MOV.U32 R39, RZ, RZ, R15 ;  /* 0x000000ffff277224 */ /* 0x002fc600078e000f */
        /* <DEDUP_REMOVED lines=17> */
[----:B------:R1:W-:Y:S04]  /*31bc0*/  STL [R1+0x158], R2 ;  /* 0x0001580201007387 */ /* 0x0003e80000100800 */
[----:B------:R2:W-:Y:S01]  /*31bd0*/  STL [R1+0x154], R0 ;  /* 0x0001540001007387 */ /* 0x0005e20000100800 */
[----:B0-----:R-:W-:-:S02]  /*31be0*/  F2FP.BF16.PACK_AB R3, R35, R34 ;  /* 0x000000222303723e */ /* 0x001fc400000010ff */
[----:B-1----:R-:W-:-:S03]  /*31bf0*/  F2FP.BF16.PACK_AB R2, R27, R26 ;  /* 0x0000001a1b02723e */ /* 0x002fc600000010ff */
[----:B------:R0:W-:Y:S01]  /*31c00*/  STL [R1+0x150], R3 ;  /* 0x0001500301007387 */ /* 0x0001e20000100800 */
[----:B--2---:R-:W-:-:S03]  /*31c10*/  F2FP.BF16.PACK_AB R0, R19, R18 ;  /* 0x000000121300723e */ /* 0x004fc600000010ff */
[----:B------:R-:W-:Y:S04]  /*31c20*/  STL [R1+0x10c], R2 ;  /* 0x00010c0201007387 */ /* 0x000fe80000100800 */
[----:B------:R1:W-:Y:S04]  /*31c30*/  STL [R1+0x108], R0 ;  /* 0x0001080001007387 */ /* 0x0003e80000100800 */
[----:B------:R-:W2:Y:S04]  /*31c40*/  LDL.LU R47, [R1+0x1a4] ;  /* 0x0001a400012f7983 */ /* 0x000ea80000300800 */
[----:B------:R-:W2:Y:S04]  /*31c50*/  LDL.LU R46, [R1+0x1a0] ;  /* 0x0001a000012e7983 */ /* 0x000ea80000300800 */
[----:B------:R-:W3:Y:S04]  /*31c60*/  LDL.LU R45, [R1+0x3fc] ;  /* 0x0003fc00012d7983 */ /* 0x000ee80000300800 */
[----:B------:R-:W3:Y:S04]  /*31c70*/  LDL.LU R44, [R1+0x3f8] ;  /* 0x0003f800012c7983 */ /* 0x000ee80000300800 */
        /* <DEDUP_REMOVED lines=20> */
[----:B-1----:R-:W4:Y:S04]  /*31dc0*/  LDL.LU R0, [R1+0x1cc] ;  /* 0x0001cc0001007983 */ /* 0x002f280000300800 */
        /* <DEDUP_REMOVED lines=17> */
[----:B------:R-:W4:Y:S01]  /*31ee0*/  LDL.LU R58, [R1+0x74] ;  /* 0x00007400013a7983 */ /* 0x000f220000300800 */
[----:B------:R-:W-:-:S03]  /*31ef0*/  F2FP.BF16.PACK_AB R39, R38, R39 ;  /* 0x000000272627723e */ /* 0x000fc600000010ff */
        /* <DEDUP_REMOVED lines=8> */
[----:B------:R0:W-:Y:S04]  /*31f80*/  STL [R1+0x104], R39 ;  /* 0x0001042701007387 */ /* 0x0001e80000100800 */
[----:B0-----:R-:W4:Y:S01]  /*31f90*/  LDL.LU R39, [R1+0x1594] ;  /* 0x0015940001277983 */ /* 0x001f220000300800 */
[----:B--2---:R-:W-:-:S03]  /*31fa0*/  F2FP.BF16.PACK_AB R46, R47, R46 ;  /* 0x0000002e2f2e723e */ /* 0x004fc600000010ff */
[----:B------:R-:W2:Y:S04]  /*31fb0*/  LDL.LU R47, [R1+0x1590] ;  /* 0x00159000012f7983 */ /* 0x000ea80000300800 */
[----:B------:R0:W-:Y:S01]  /*31fc0*/  STL [R1+0x100], R46 ;  /* 0x0001002e01007387 */ /* 0x0001e20000100800 */
[----:B---3--:R-:W-:-:S03]  /*31fd0*/  F2FP.BF16.PACK_AB R44, R45, R44 ;  /* 0x0000002c2d2c723e */ /* 0x008fc600000010ff */
[----:B0-----:R-:W3:Y:S01]  /*31fe0*/  LDL.LU R46, [R1+0x158c] ;  /* 0x00158c00012e7983 */ /* 0x001ee20000300800 */
[----:B----4-:R-:W-:-:S03]  /*31ff0*/  F2FP.BF16.PACK_AB R28, R29, R28 ;  /* 0x0000001c1d1c723e */ /* 0x010fc600000010ff */
[----:B------:R-:W4:Y:S04]  /*32000*/  LDL.LU R45, [R1+0x1588] ;  /* 0x00158800012d7983 */ /* 0x000f280000300800 */
[----:B------:R0:W-:Y:S01]  /*32010*/  STL [R1+0xfc], R44 ;  /* 0x0000fc2c01007387 */ /* 0x0001e20000100800 */
[----:B------:R-:W-:-:S03]  /*32020*/  F2FP.BF16.PACK_AB R24, R25, R24 ;  /* 0x000000181918723e */ /* 0x000fc600000010ff */
[----:B0-----:R-:W2:Y:S01]  /*32030*/  LDL.LU R44, [R1+0x1584] ;  /* 0x00158400012c7983 */ /* 0x001ea20000300800 */
[----:B------:R-:W-:-:S03]  /*32040*/  F2FP.BF16.PACK_AB R54, R15, R54 ;  /* 0x000000360f36723e */ /* 0x000fc600000010ff */
[----:B------:R-:W2:Y:S04]  /*32050*/  LDL.LU R29, [R1+0x1580] ;  /* 0x00158000011d7983 */ /* 0x000ea80000300800 */
[----:B------:R0:W-:Y:S01]  /*32060*/  STL [R1+0xf8], R28 ;  /* 0x0000f81c01007387 */ /* 0x0001e20000100800 */
[----:B------:R-:W-:-:S03]  /*32070*/  F2FP.BF16.PACK_AB R34, R55, R34 ;  /* 0x000000223722723e */ /* 0x000fc600000010ff */
[----:B0-----:R-:W2:Y:S04]  /*32080*/  LDL.LU R28, [R1+0x157c] ;  /* 0x00157c00011c7983 */ /* 0x001ea80000300800 */
[----:B------:R-:W2:Y:S04]  /*32090*/  LDL.LU R25, [R1+0x1578] ;  /* 0x0015780001197983 */ /* 0x000ea80000300800 */
[----:B------:R0:W-:Y:S01]  /*320a0*/  STL [R1+0xf4], R24 ;  /* 0x0000f41801007387 */ /* 0x0001e20000100800 */
[----:B------:R-:W-:-:S03]  /*320b0*/  F2FP.BF16.PACK_AB R35, R23, R35 ;  /* 0x000000231723723e */ /* 0x000fc600000010ff */
[----:B0-----:R-:W2:Y:S04]  /*320c0*/  LDL.LU R24, [R1+0x1574] ;  /* 0x0015740001187983 */ /* 0x001ea80000300800 */
[----:B------:R-:W2:Y:S04]  /*320d0*/  LDL.LU R15, [R1+0x42c] ;  /* 0x00042c00010f7983 */ /* 0x000ea80000300800 */
[----:B------:R0:W-:Y:S04]  /*320e0*/  STL [R1+0xf0], R54 ;  /* 0x0000f03601007387 */ /* 0x0001e80000100800 */
[----:B0-----:R-:W2:Y:S04]  /*320f0*/  LDL.LU R54, [R1+0x428] ;  /* 0x0004280001367983 */ /* 0x001ea80000300800 */
[----:B------:R0:W-:Y:S04]  /*32100*/  STL [R1+0xec], R34 ;  /* 0x0000ec2201007387 */ /* 0x0001e80000100800 */
[----:B------:R-:W3:Y:S04]  /*32110*/  LDL.LU R55, [R1+0x44c] ;  /* 0x00044c0001377983 */ /* 0x000ee80000300800 */
[----:B0-----:R-:W3:Y:S04]  /*32120*/  LDL.LU R34, [R1+0x448] ;  /* 0x0004480001227983 */ /* 0x001ee80000300800 */
[----:B------:R-:W4:Y:S04]  /*32130*/  LDL.LU R23, [R1+0x1570] ;  /* 0x0015700001177983 */ /* 0x000f280000300800 */
[----:B------:R0:W-:Y:S04]  /*32140*/  STL [R1+0xe8], R35 ;  /* 0x0000e82301007387 */ /* 0x0001e80000100800 */
[----:B0-----:R-:W4:Y:S01]  /*32150*/  LDL.LU R35, [R1+0x45c] ;  /* 0x00045c0001237983 */ /* 0x001f220000300800 */
[----:B------:R-:W-:-:S02]  /*32160*/  F2FP.BF16.PACK_AB R21, R22, R21 ;  /* 0x000000151615723e */ /* 0x000fc400000010ff */
[----:B------:R-:W-:Y:S01]  /*32170*/  F2FP.BF16.PACK_AB R17, R20, R17 ;  /* 0x000000111411723e */ /* 0x000fe200000010ff */
[----:B------:R-:W4:Y:S01]  /*32180*/  LDL.LU R22, [R1+0x156c] ;  /* 0x00156c0001167983 */ /* 0x000f220000300800 */
[----:B------:R-:W-:-:S03]  /*32190*/  F2FP.BF16.PACK_AB R13, R16, R13 ;  /* 0x0000000d100d723e */ /* 0x000fc600000010ff */
[----:B------:R0:W-:Y:S01]  /*321a0*/  STL [R1+0xe4], R21 ;  /* 0x0000e41501007387 */ /* 0x0001e20000100800 */
[----:B------:R-:W-:Y:S02]  /*321b0*/  F2FP.BF16.PACK_AB R61, R12, R61 ;  /* 0x0000003d0c3d723e */ /* 0x000fe400000010ff */
[----:B------:R-:W-:Y:S02]  /*321c0*/  F2FP.BF16.PACK_AB R60, R60, R3 ;  /* 0x000000033c3c723e */ /* 0x000fe400000010ff */
[----:B------:R-:W-:Y:S01]  /*321d0*/  F2FP.BF16.PACK_AB R0, R0, R2 ;  /* 0x000000020000723e */ /* 0x000fe200000010ff */
[----:B0-----:R-:W4:Y:S04]  /*321e0*/  LDL.LU R21, [R1+0x1568] ;  /* 0x0015680001157983 */ /* 0x001f280000300800 */
[----:B------:R-:W4:Y:S04]  /*321f0*/  LDL.LU R20, [R1+0x1564] ;  /* 0x0015640001147983 */ /* 0x000f280000300800 */
[----:B------:R0:W-:Y:S01]  /*32200*/  STL [R1+0xe0], R17 ;  /* 0x0000e01101007387 */ /* 0x0001e20000100800 */
[----:B------:R-:W-:-:S02]  /*32210*/  F2FP.BF16.PACK_AB R3, R9, R11 ;  /* 0x0000000b0903723e */ /* 0x000fc400000010ff */
[----:B------:R-:W-:Y:S01]  /*32220*/  F2FP.BF16.PACK_AB R2, R8, R10 ;  /* 0x0000000a0802723e */ /* 0x000fe200000010ff */
[----:B0-----:R-:W4:Y:S04]  /*32230*/  LDL.LU R17, [R1+0x1560] ;  /* 0x0015600001117983 */ /* 0x001f280000300800 */
[----:B------:R-:W4:Y:S04]  /*32240*/  LDL.LU R16, [R1+0x155c] ;  /* 0x00155c0001107983 */ /* 0x000f280000300800 */
[----:B------:R0:W-:Y:S04]  /*32250*/  STL [R1+0xdc], R13 ;  /* 0x0000dc0d01007387 */ /* 0x0001e80000100800 */
[----:B0-----:R-:W4:Y:S04]  /*32260*/  LDL.LU R13, [R1+0x1558] ;  /* 0x00155800010d7983 */ /* 0x001f280000300800 */
[----:B------:R-:W4:Y:S04]  /*32270*/  LDL.LU R12, [R1+0x1554] ;  /* 0x00155400010c7983 */ /* 0x000f280000300800 */
        /* <DEDUP_REMOVED lines=8> */
[----:B------:R-:W-:-:S03]  /*32300*/  F2FP.BF16.PACK_AB R2, R48, R49 ;  /* 0x000000313002723e */ /* 0x000fc600000010ff */
[----:B------:R1:W-:Y:S04]  /*32310*/  STL [R1+0xc0], R3 ;  /* 0x0000c00301007387 */ /* 0x0003e80000100800 */
[----:B------:R1:W-:Y:S01]  /*32320*/  STL [R1+0xbc], R2 ;  /* 0x0000bc0201007387 */ /* 0x0003e20000100800 */
[----:B0-----:R-:W-:Y:S02]  /*32330*/  F2FP.BF16.PACK_AB R0, R50, R51 ;  /* 0x000000333200723e */ /* 0x001fe400000010ff */
        /* <DEDUP_REMOVED lines=9> */
[----:B------:R-:W-:Y:S04]  /*323d0*/  STL [R1+0xa8], R3 ;  /* 0x0000a80301007387 */ /* 0x000fe80000100800 */
[----:B------:R-:W4:Y:S01]  /*323e0*/  LDL.LU R48, [R1+0x41c] ;  /* 0x00041c0001307983 */ /* 0x000f220000300800 */
[----:B0-----:R-:W-:-:S03]  /*323f0*/  F2FP.BF16.PACK_AB R0, R19, R36 ;  /* 0x000000241300723e */ /* 0x001fc600000010ff */
[----:B------:R-:W-:Y:S04]  /*32400*/  STL [R1+0xa4], R2 ;  /* 0x0000a40201007387 */ /* 0x000fe80000100800 */
[----:B------:R-:W4:Y:S04]  /*32410*/  LDL.LU R51, [R1+0x418] ;  /* 0x0004180001337983 */ /* 0x000f280000300800 */
[----:B------:R-:W-:Y:S04]  /*32420*/  STL [R1+0xa0], R0 ;  /* 0x0000a00001007387 */ /* 0x000fe80000100800 */
[----:B------:R-:W4:Y:S01]  /*32430*/  LDL.LU R49, [R1+0x43c] ;  /* 0x00043c0001317983 */ /* 0x000f220000300800 */
[----:B------:R-:W-:-:S03]  /*32440*/  F2FP.BF16.PACK_AB R56, R52, R37 ;  /* 0x000000253438723e */ /* 0x000fc600000010ff */
[----:B------:R-:W4:Y:S04]  /*32450*/  LDL.LU R50, [R1+0x438] ;  /* 0x0004380001327983 */ /* 0x000f280000300800 */
[----:B------:R-:W4:Y:S04]  /*32460*/  LDL.LU R26, [R1+0x2ec] ;  /* 0x0002ec00011a7983 */ /* 0x000f280000300800 */
[----:B------:R-:W4:Y:S04]  /*32470*/  LDL.LU R18, [R1+0x2e8] ;  /* 0x0002e80001127983 */ /* 0x000f280000300800 */
[----:B------:R-:W4:Y:S04]  /*32480*/  LDL.LU R19, [R1+0x46c] ;  /* 0x00046c0001137983 */ /* 0x000f280000300800 */
[----:B------:R-:W4:Y:S01]  /*32490*/  LDL.LU R36, [R1+0x468] ;  /* 0x0004680001247983 */ /* 0x000f220000300800 */
[----:B------:R-:W-:-:S02]  /*324a0*/  F2FP.BF16.PACK_AB R52, R39, R38 ;  /* 0x000000262734723e */ /* 0x000fc400000010ff */
[----:B--2---:R-:W-:Y:S02]  /*324b0*/  F2FP.BF16.PACK_AB R59, R15, R54 ;  /* 0x000000360f3b723e */ /* 0x004fe400000010ff */
[----:B------:R-:W-:-:S03]  /*324c0*/  F2FP.BF16.PACK_AB R54, R43, R42 ;  /* 0x0000002a2b36723e */ /* 0x000fc600000010ff */
[----:B------:R-:W-:Y:S01]  /*324d0*/  STL [R1+0x1470], R59 ;  /* 0x0014703b01007387 */ /* 0x000fe20000100800 */
[----:B---3--:R-:W-:Y:S02]  /*324e0*/  F2FP.BF16.PACK_AB R58, R55, R34 ;  /* 0x00000022373a723e */ /* 0x008fe400000010ff */
[----:B------:R-:W-:-:S03]  /*324f0*/  F2FP.BF16.PACK_AB R55, R33, R32 ;  /* 0x000000202137723e */ /* 0x000fc600000010ff */
[----:B------:R-:W-:Y:S01]  /*32500*/  STL [R1+0x1474], R58 ;  /* 0x0014743a01007387 */ /* 0x000fe20000100800 */
[----:B----4-:R-:W-:Y:S02]  /*32510*/  F2FP.BF16.PACK_AB R57, R35, R53 ;  /* 0x000000352339723e */ /* 0x010fe400000010ff */
[----:B------:R-:W-:-:S03]  /*32520*/  F2FP.BF16.PACK_AB R53, R41, R40 ;  /* 0x000000282935723e */ /* 0x000fc600000010ff */
[----:B------:R0:W-:Y:S04]  /*32530*/  STL [R1+0x1478], R57 ;  /* 0x0014783901007387 */ /* 0x0001e80000100800 */
[----:B------:R-:W-:Y:S04]  /*32540*/  STL [R1+0x147c], R56 ;  /* 0x00147c3801007387 */ /* 0x000fe80000100800 */
[----:B------:R-:W2:Y:S04]  /*32550*/  LDL.LU R37, [R1+0x414] ;  /* 0x0004140001257983 */ /* 0x000ea80000300800 */
[----:B------:R-:W-:Y:S04]  /*32560*/  STL [R1+0x1480], R55 ;  /* 0x0014803701007387 */ /* 0x000fe80000100800 */
[----:B------:R-:W-:Y:S04]  /*32570*/  STL [R1+0x1484], R54 ;  /* 0x0014843601007387 */ /* 0x000fe80000100800 */
[----:B------:R-:W3:Y:S04]  /*32580*/  LDL.LU R27, [R1+0x434] ;  /* 0x00043400011b7983 */ /* 0x000ee80000300800 */
[----:B------:R-:W-:Y:S04]  /*32590*/  STL [R1+0x1488], R53 ;  /* 0x0014883501007387 */ /* 0x000fe80000100800 */
        /* <DEDUP_REMOVED lines=14> */
[----:B------:R-:W-:Y:S01]  /*32680*/  STL [R1+0x148c], R52 ;  /* 0x00148c3401007387 */ /* 0x000fe20000100800 */
[----:B------:R-:W-:-:S05]  /*32690*/  F2FP.BF16.PACK_AB R51, R48, R51 ;  /* 0x000000333033723e */ /* 0x000fca00000010ff */
[----:B------:R-:W-:Y:S01]  /*326a0*/  STL [R1+0x1490], R51 ;  /* 0x0014903301007387 */ /* 0x000fe20000100800 */
[----:B------:R-:W-:Y:S02]  /*326b0*/  F2FP.BF16.PACK_AB R50, R49, R50 ;  /* 0x000000323132723e */ /* 0x000fe400000010ff */
[----:B------:R-:W-:-:S03]  /*326c0*/  F2FP.BF16.PACK_AB R49, R26, R18 ;  /* 0x000000121a31723e */ /* 0x000fc600000010ff */
[----:B------:R-:W-:Y:S01]  /*326d0*/  STL [R1+0x1494], R50 ;  /* 0x0014943201007387 */ /* 0x000fe20000100800 */
[----:B------:R-:W-:-:S03]  /*326e0*/  F2FP.BF16.PACK_AB R48, R19, R36 ;  /* 0x000000241330723e */ /* 0x000fc600000010ff */
[----:B------:R-:W-:Y:S04]  /*326f0*/  STL [R1+0x1498], R49 ;  /* 0x0014983101007387 */ /* 0x000fe80000100800 */
[----:B------:R-:W-:Y:S04]  /*32700*/  STL [R1+0x149c], R48 ;  /* 0x00149c3001007387 */ /* 0x000fe80000100800 */
[----:B------:R-:W4:Y:S01]  /*32710*/  LDL.LU R18, [R1+0x494] ;  /* 0x0004940001127983 */ /* 0x000f220000300800 */
[----:B--2---:R-:W-:-:S03]  /*32720*/  F2FP.BF16.PACK_AB R47, R37, R47 ;  /* 0x0000002f252f723e */ /* 0x004fc600000010ff */
[----:B------:R-:W2:Y:S04]  /*32730*/  LDL.LU R37, [R1+0x490] ;  /* 0x0004900001257983 */ /* 0x000ea80000300800 */
[----:B------:R-:W2:Y:S04]  /*32740*/  LDL.LU R19, [R1+0x4b4] ;  /* 0x0004b40001137983 */ /* 0x000ea80000300800 */
[----:B------:R-:W2:Y:S01]  /*32750*/  LDL.LU R36, [R1+0x4b0] ;  /* 0x0004b00001247983 */ /* 0x000ea20000300800 */
[----:B---3--:R-:W-:-:S03]  /*32760*/  F2FP.BF16.PACK_AB R46, R27, R46 ;  /* 0x0000002e1b2e723e */ /* 0x008fc600000010ff */
[----:B------:R-:W-:Y:S01]  /*32770*/  STL [R1+0x14a0], R47 ;  /* 0x0014a02f01007387 */ /* 0x000fe20000100800 */
[----:B----4-:R-:W-:-:S03]  /*32780*/  F2FP.BF16.PACK_AB R45, R30, R45 ;  /* 0x0000002d1e2d723e */ /* 0x010fc600000010ff */
[----:B------:R-:W-:Y:S01]  /*32790*/  STL [R1+0x14a4], R46 ;  /* 0x0014a42e01007387 */ /* 0x000fe20000100800 */
[----:B------:R-:W-:-:S03]  /*327a0*/  F2FP.BF16.PACK_AB R44, R31, R44 ;  /* 0x0000002c1f2c723e */ /* 0x000fc600000010ff */
        /* <DEDUP_REMOVED lines=10> */
[----:B------:R-:W-:Y:S04]  /*32850*/  STL [R1+0x14bc], R40 ;  /* 0x0014bc2801007387 */ /* 0x000fe80000100800 */
[----:B------:R-:W-:Y:S01]  /*32860*/  STL [R1+0x14c0], R39 ;  /* 0x0014c02701007387 */ /* 0x000fe20000100800 */
[----:B------:R-:W-:-:S03]  /*32870*/  F2FP.BF16.PACK_AB R38, R35, R38 ;  /* 0x000000262326723e */ /* 0x000fc600000010ff */
[----:B0-----:R-:W3:Y:S04]  /*32880*/  LDL.LU R57, [R1+0x4fc] ;  /* 0x0004fc0001397983 */ /* 0x001ee80000300800 */
        /* <DEDUP_REMOVED lines=9> */
[----:B------:R0:W-:Y:S01]  /*32920*/  STL [R1+0x14c4], R38 ;  /* 0x0014c42601007387 */ /* 0x0001e20000100800 */
[----:B--2---:R-:W-:-:S05]  /*32930*/  F2FP.BF16.PACK_AB R37, R18, R37 ;  /* 0x000000251225723e */ /* 0x004fca00000010ff */
[----:B------:R-:W-:Y:S04]  /*32940*/  STL [R1+0x14c8], R37 ;  /* 0x0014c82501007387 */ /* 0x000fe80000100800 */
[----:B------:R-:W2:Y:S04]  /*32950*/  LDL.LU R58, [R1+0x504] ;  /* 0x00050400013a7983 */ /* 0x000ea80000300800 */
        /* <DEDUP_REMOVED lines=8> */
[----:B------:R-:W2:Y:S01]  /*329e0*/  LDL.LU R2, [R1+0x57c] ;  /* 0x00057c0001027983 */ /* 0x000ea20000300800 */
[----:B------:R-:W-:-:S03]  /*329f0*/  F2FP.BF16.PACK_AB R36, R19, R36 ;  /* 0x000000241324723e */ /* 0x000fc600000010ff */
[----:B------:R-:W2:Y:S04]  /*32a00*/  LDL.LU R9, [R1+0x484] ;  /* 0x0004840001097983 */ /* 0x000ea80000300800 */
[----:B------:R-:W2:Y:S04]  /*32a10*/  LDL.LU R11, [R1+0x4a4] ;  /* 0x0004a400010b7983 */ /* 0x000ea80000300800 */
[----:B------:R-:W2:Y:S04]  /*32a20*/  LDL.LU R8, [R1+0x4e4] ;  /* 0x0004e40001087983 */ /* 0x000ea80000300800 */
[----:B------:R-:W2:Y:S04]  /*32a30*/  LDL.LU R10, [R1+0x574] ;  /* 0x00057400010a7983 */ /* 0x000ea80000300800 */
[----:B------:R-:W2:Y:S04]  /*32a40*/  LDL.LU R7, [R1+0x51c] ;  /* 0x00051c0001077983 */ /* 0x000ea80000300800 */
[----:B------:R-:W2:Y:S04]  /*32a50*/  LDL.LU R19, [R1+0x518] ;  /* 0x0005180001137983 */ /* 0x000ea80000300800 */
[----:B------:R-:W2:Y:S01]  /*32a60*/  LDL.LU R5, [R1+0x52c] ;  /* 0x00052c0001057983 */ /* 0x000ea20000300800 */
[----:B---3--:R-:W-:-:S03]  /*32a70*/  F2FP.BF16.PACK_AB R35, R57, R35 ;  /* 0x000000233923723e */ /* 0x008fc600000010ff */
[----:B------:R-:W3:Y:S01]  /*32a80*/  LDL.LU R18, [R1+0x528] ;  /* 0x0005280001127983 */ /* 0x000ee20000300800 */
[----:B----4-:R-:W-:-:S03]  /*32a90*/  F2FP.BF16.PACK_AB R34, R4, R34 ;  /* 0x000000220422723e */ /* 0x010fc600000010ff */
[----:B------:R-:W-:Y:S04]  /*32aa0*/  STL [R1+0x14cc], R36 ;  /* 0x0014cc2401007387 */ /* 0x000fe80000100800 */
[----:B------:R-:W-:Y:S01]  /*32ab0*/  STL [R1+0x14d0], R35 ;  /* 0x0014d02301007387 */ /* 0x000fe20000100800 */
[----:B------:R-:W-:-:S03]  /*32ac0*/  F2FP.BF16.PACK_AB R33, R6, R33 ;  /* 0x000000210621723e */ /* 0x000fc600000010ff */
[----:B------:R-:W-:Y:S01]  /*32ad0*/  STL [R1+0x14d4], R34 ;  /* 0x0014d42201007387 */ /* 0x000fe20000100800 */
[----:B------:R-:W-:-:S03]  /*32ae0*/  F2FP.BF16.PACK_AB R32, R31, R32 ;  /* 0x000000201f20723e */ /* 0x000fc600000010ff */
[----:B------:R-:W-:Y:S04]  /*32af0*/  STL [R1+0x14d8], R33 ;  /* 0x0014d82101007387 */ /* 0x000fe80000100800 */
[----:B------:R-:W-:Y:S04]  /*32b00*/  STL [R1+0x14dc], R32 ;  /* 0x0014dc2001007387 */ /* 0x000fe80000100800 */
[----:B------:R-:W4:Y:S04]  /*32b10*/  LDL.LU R4, [R1+0x53c] ;  /* 0x00053c0001047983 */ /* 0x000f280000300800 */
[----:B------:R-:W4:Y:S01]  /*32b20*/  LDL.LU R6, [R1+0x58c] ;  /* 0x00058c0001067983 */ /* 0x000f220000300800 */
[----:B------:R-:W-:-:S03]  /*32b30*/  F2FP.BF16.PACK_AB R31, R14, R15 ;  /* 0x0000000f0e1f723e */ /* 0x000fc600000010ff */
[----:B------:R-:W4:Y:S04]  /*32b40*/  LDL.LU R14, [R1+0x514] ;  /* 0x00051400010e7983 */ /* 0x000f280000300800 */
[----:B------:R-:W4:Y:S04]  /*32b50*/  LDL.LU R15, [R1+0x510] ;  /* 0x00051000010f7983 */ /* 0x000f280000300800 */
[----:B------:R-:W-:Y:S01]  /*32b60*/  STL [R1+0x14e0], R31 ;  /* 0x0014e01f01007387 */ /* 0x000fe20000100800 */
[----:B--2---:R-:W-:Y:S02]  /*32b70*/  F2FP.BF16.PACK_AB R30, R58, R30 ;  /* 0x0000001e3a1e723e */ /* 0x004fe400000010ff */
        /* <DEDUP_REMOVED lines=22> */
[----:B---3--:R-:W-:-:S03]  /*32ce0*/  F2FP.BF16.PACK_AB R18, R5, R18 ;  /* 0x000000120512723e */ /* 0x008fc600000010ff */
[----:B------:R-:W-:Y:S04]  /*32cf0*/  STL [R1+0x1510], R19 ;  /* 0x0015101301007387 */ /* 0x000fe80000100800 */
[----:B------:R-:W-:Y:S01]  /*32d00*/  STL [R1+0x1514], R18 ;  /* 0x0015141201007387 */ /* 0x000fe20000100800 */
[----:B----4-:R-:W-:Y:S02]  /*32d10*/  F2FP.BF16.PACK_AB R17, R4, R17 ;  /* 0x000000110411723e */ /* 0x010fe400000010ff */
[----:B------:R-:W-:-:S03]  /*32d20*/  F2FP.BF16.PACK_AB R16, R6, R16 ;  /* 0x000000100610723e */ /* 0x000fc600000010ff */
[----:B------:R-:W-:Y:S04]  /*32d30*/  STL [R1+0x1518], R17 ;  /* 0x0015181101007387 */ /* 0x000fe80000100800 */
[----:B------:R-:W-:Y:S01]  /*32d40*/  STL [R1+0x151c], R16 ;  /* 0x00151c1001007387 */ /* 0x000fe20000100800 */
[----:B------:R-:W-:-:S03]  /*32d50*/  F2FP.BF16.PACK_AB R15, R14, R15 ;  /* 0x0000000f0e0f723e */ /* 0x000fc600000010ff */
[----:B0-----:R-:W2:Y:S04]  /*32d60*/  LDL.LU R38, [R1+0x524] ;  /* 0x0005240001267983 */ /* 0x001ea80000300800 */
[----:B------:R-:W2:Y:S04]  /*32d70*/  LDL.LU R14, [R1+0x520] ;  /* 0x00052000010e7983 */ /* 0x000ea80000300800 */
        /* <DEDUP_REMOVED lines=35> */
[----:B--2---:R-:W-:-:S02]  /*32fb0*/  F2FP.BF16.PACK_AB R14, R38, R14 ;  /* 0x0000000e260e723e */ /* 0x004fc400000010ff */
        /* <DEDUP_REMOVED lines=17> */
[----:B------:R0:W-:Y:S01]  /*330d0*/  STL [R1+0x1544], R6 ;  /* 0x0015440601007387 */ /* 0x0001e20000100800 */
[----:B------:R-:W-:-:S03]  /*330e0*/  F2FP.BF16.PACK_AB R4, R48, R4 ;  /* 0x000000043004723e */ /* 0x000fc600000010ff */
[----:B------:R1:W-:Y:S04]  /*330f0*/  STL [R1+0x1548], R5 ;  /* 0x0015480501007387 */ /* 0x0003e80000100800 */
[----:B------:R2:W-:Y:S01]  /*33100*/  STL [R1+0x154c], R4 ;  /* 0x00154c0401007387 */ /* 0x0005e20000100800 */
[----:B0-----:R-:W-:Y:S02]  /*33110*/  F2FP.BF16.PACK_AB R6, R49, R50 ;  /* 0x000000323106723e */ /* 0x001fe400000010ff */
[----:B-1----:R-:W-:-:S03]  /*33120*/  F2FP.BF16.PACK_AB R5, R51, R52 ;  /* 0x000000343305723e */ /* 0x002fc600000010ff */
[----:B------:R0:W-:Y:S01]  /*33130*/  STL [R1+0xc], R6 ;  /* 0x00000c0601007387 */ /* 0x0001e20000100800 */
[----:B--2---:R-:W-:-:S03]  /*33140*/  F2FP.BF16.PACK_AB R4, R53, R54 ;  /* 0x000000363504723e */ /* 0x004fc600000010ff */
[----:B------:R1:W-:Y:S04]  /*33150*/  STL [R1+0x8], R5 ;  /* 0x0000080501007387 */ /* 0x0003e80000100800 */
[----:B------:R2:W-:Y:S01]  /*33160*/  STL [R1+0x4], R4 ;  /* 0x0000040401007387 */ /* 0x0005e20000100800 */
[----:B0-----:R-:W-:Y:S02]  /*33170*/  F2FP.BF16.PACK_AB R6, R55, R56 ;  /* 0x000000383706723e */ /* 0x001fe400000010ff */
[----:B-1----:R-:W-:-:S03]  /*33180*/  F2FP.BF16.PACK_AB R5, R57, R58 ;  /* 0x0000003a3905723e */ /* 0x002fc600000010ff */
[----:B------:R-:W-:Y:S01]  /*33190*/  STL [R1], R6 ;  /* 0x0000000601007387 */ /* 0x000fe20000100800 */
[----:B--2---:R-:W-:-:S03]  /*331a0*/  F2FP.BF16.PACK_AB R4, R59, R61 ;  /* 0x0000003d3b04723e */ /* 0x004fc600000010ff */
[----:B------:R-:W-:Y:S04]  /*331b0*/  STL [R1+0x1c], R5 ;  /* 0x00001c0501007387 */ /* 0x000fe80000100800 */
[----:B------:R0:W-:Y:S01]  /*331c0*/  STL [R1+0x18], R4 ;  /* 0x0000180401007387 */ /* 0x0001e20000100800 */
[----:B------:R-:W-:-:S03]  /*331d0*/  F2FP.BF16.PACK_AB R3, R60, R3 ;  /* 0x000000033c03723e */ /* 0x000fc600000010ff */
[----:B0-----:R-:W2:Y:S04]  /*331e0*/  LDL.LU R4, [R1+0x648] ;  /* 0x0006480001047983 */ /* 0x001ea80000300800 */
[----:B------:R-:W-:Y:S04]  /*331f0*/  STL [R1+0x14], R3 ;  /* 0x0000140301007387 */ /* 0x000fe80000100800 */
[----:B------:R-:W3:Y:S01]  /*33200*/  LDL.LU R5, [R1+0x65c] ;  /* 0x00065c0001057983 */ /* 0x000ee20000300800 */
[----:B------:R-:W-:-:S05]  /*33210*/  F2FP.BF16.PACK_AB R0, R0, R2 ;  /* 0x000000020000723e */ /* 0x000fca00000010ff */
[----:B------:R-:W-:Y:S04]  /*33220*/  STL [R1+0x10], R0 ;  /* 0x0000100001007387 */ /* 0x000fe80000100800 */
[----:B---3--:R0:W-:Y:S04]  /*33230*/  STL [R1+0x1550], R5 ;  /* 0x0015500501007387 */ /* 0x0081e80000100800 */
[----:B0-----:R-:W2:Y:S04]  /*33240*/  LDL.LU R5, [R1+0x64c] ;  /* 0x00064c0001057983 */ /* 0x001ea80000300800 */
[----:B------:R-:W3:Y:S04]  /*33250*/  LDL.LU R6, [R1+0x658] ;  /* 0x0006580001067983 */ /* 0x000ee80000300800 */
[----:B------:R-:W4:Y:S04]  /*33260*/  LDL.LU R7, [R1+0x66c] ;  /* 0x00066c0001077983 */ /* 0x000f280000300800 */
[----:B------:R-:W4:Y:S04]  /*33270*/  LDL.LU R8, [R1+0x668] ;  /* 0x0006680001087983 */ /* 0x000f280000300800 */
[----:B------:R-:W3:Y:S04]  /*33280*/  LDL.LU R9, [R1+0x68c] ;  /* 0x00068c0001097983 */ /* 0x000ee80000300800 */
        /* <DEDUP_REMOVED lines=54> */
[----:B------:R-:W3:Y:S01]  /*335f0*/  LDL.LU R2, [R1+0x690] ;  /* 0x0006900001027983 */ /* 0x000ee20000300800 */
[----:B--2---:R-:W-:-:S03]  /*33600*/  F2FP.BF16.PACK_AB R4, R5, R4 ;  /* 0x000000040504723e */ /* 0x004fc600000010ff */
[----:B------:R-:W2:Y:S04]  /*33610*/  LDL.LU R5, [R1+0x1550] ;  /* 0x0015500001057983 */ /* 0x000ea80000300800 */
[----:B------:R0:W-:Y:S01]  /*33620*/  STL [R1+0x2c], R4 ;  /* 0x00002c0401007387 */ /* 0x0001e20000100800 */
[----:B----4-:R-:W-:-:S03]  /*33630*/  F2FP.BF16.PACK_AB R8, R7, R8 ;  /* 0x000000080708723e */ /* 0x010fc600000010ff */
[----:B0-----:R0:W5:Y:S01]  /*33640*/  LDL.LU R4, [R1+0x154c] ;  /* 0x00154c0001047983 */ /* 0x0011620000300800 */
[----:B---3--:R-:W-:Y:S02]  /*33650*/  F2FP.BF16.PACK_AB R10, R9, R10 ;  /* 0x0000000a090a723e */ /* 0x008fe400000010ff */
[----:B------:R-:W-:Y:S02]  /*33660*/  F2FP.BF16.PACK_AB R12, R11, R12 ;  /* 0x0000000c0b0c723e */ /* 0x000fe400000010ff */
[----:B------:R-:W-:Y:S02]  /*33670*/  F2FP.BF16.PACK_AB R14, R13, R14 ;  /* 0x0000000e0d0e723e */ /* 0x000fe400000010ff */
[----:B------:R-:W-:Y:S02]  /*33680*/  F2FP.BF16.PACK_AB R16, R15, R16 ;  /* 0x000000100f10723e */ /* 0x000fe400000010ff */
[----:B------:R-:W-:Y:S02]  /*33690*/  F2FP.BF16.PACK_AB R18, R17, R18 ;  /* 0x000000121112723e */ /* 0x000fe400000010ff */
[----:B------:R-:W-:-:S02]  /*336a0*/  F2FP.BF16.PACK_AB R20, R19, R20 ;  /* 0x000000141314723e */ /* 0x000fc400000010ff */
[----:B------:R-:W-:Y:S02]  /*336b0*/  F2FP.BF16.PACK_AB R22, R21, R22 ;  /* 0x000000161516723e */ /* 0x000fe400000010ff */
        /* <DEDUP_REMOVED lines=19> */
[----:B--2---:R-:W-:Y:S02]  /*337f0*/  F2FP.BF16.PACK_AB R6, R5, R6 ;  /* 0x000000060506723e */ /* 0x004fe400000010ff */
[----:B------:R0:W5:Y:S04]  /*33800*/  LDL.LU R5, [R1+0x1548] ;  /* 0x0015480001057983 */ /* 0x0001680000300800 */
[----:B------:R1:W-:Y:S04]  /*33810*/  STL [R1+0x28], R6 ;  /* 0x0000280601007387 */ /* 0x0003e80000100800 */
[----:B-1----:R0:W5:Y:S04]  /*33820*/  LDL.LU R6, [R1+0x1544] ;  /* 0x0015440001067983 */ /* 0x0021680000300800 */
        /* <DEDUP_REMOVED lines=70> */
[----:B------:R1:W-:Y:S01]  /*33c90*/  STL [R1+0x88], R54 ;  /* 0x0000883601007387 */ /* 0x0003e20000100800 */
[----:B------:R-:W-:-:S03]  /*33ca0*/  F2FP.BF16.PACK_AB R3, R61, R3 ;  /* 0x000000033d03723e */ /* 0x000fc600000010ff */
        /* <DEDUP_REMOVED lines=9> */
[----:B-1----:R-:W2:Y:S04]  /*33d40*/  LDL.LU R60, [R1+0x146c] ;  /* 0x00146c00013c7983 */ /* 0x002ea80000300800 */
[----:B------:R-:W2:Y:S01]  /*33d50*/  LDL.LU R61, [R1+0x1468] ;  /* 0x00146800013d7983 */ /* 0x000ea20000300800 */
[----:B------:R-:W-:-:S03]  /*33d60*/  F2FP.BF16.PACK_AB R2, R0, R2 ;  /* 0x000000020002723e */ /* 0x000fc600000010ff */
[----:B------:R0:W-:Y:S01]  /*33d70*/  STL [R1+0x98], R3 ;  /* 0x0000980301007387 */ /* 0x0001e20000100800 */
[----:B--2---:R-:W-:-:S05]  /*33d80*/  F2FP.BF16.PACK_AB R0, R61, R60 ;  /* 0x0000003c3d00723e */ /* 0x004fca00000010ff */
[----:B------:R0:W-:Y:S04]  /*33d90*/  STL [R1+0x90], R0 ;  /* 0x0000900001007387 */ /* 0x0001e80000100800 */
[----:B------:R0:W-:Y:S02]  /*33da0*/  STL [R1+0x94], R2 ;  /* 0x0000940201007387 */ /* 0x0001e40000100800 */
.L_x_0:
[----:B-----5:R-:W-:Y:S04]  /*33db0*/  STL.64 [R1+0x1550], R22 ;  /* 0x0015501601007387 */ /* 0x020fe80000100a00 */
[----:B------:R-:W-:Y:S04]  /*33dc0*/  STL.64 [R1+0x1548], R20 ;  /* 0x0015481401007387 */ /* 0x000fe80000100a00 */
        /* <DEDUP_REMOVED lines=10> */
[----:B------:R1:W-:Y:S04]  /*33e70*/  STL.64 [R1+0x14f0], R46 ;  /* 0x0014f02e01007387 */ /* 0x0003e80000100a00 */
[----:B-1----:R-:W2:Y:S04]  /*33e80*/  LDL.LU R46, [R1+0x38] ;  /* 0x00003800012e7983 */ /* 0x002ea80000300800 */
[----:B------:R-:W2:Y:S04]  /*33e90*/  LDL.LU R47, [R1+0x3c] ;  /* 0x00003c00012f7983 */ /* 0x000ea80000300800 */
[----:B------:R1:W-:Y:S04]  /*33ea0*/  STL.64 [R1+0x14e8], R44 ;  /* 0x0014e82c01007387 */ /* 0x0003e80000100a00 */
[----:B-1----:R-:W2:Y:S04]  /*33eb0*/  LDL.LU R45, [R1+0x34] ;  /* 0x00003400012d7983 */ /* 0x002ea80000300800 */
[----:B------:R-:W2:Y:S04]  /*33ec0*/  LDL.LU R44, [R1+0x30] ;  /* 0x00003000012c7983 */ /* 0x000ea80000300800 */
[----:B------:R-:W3:Y:S04]  /*33ed0*/  LDL.LU R37, [R1+0x54] ;  /* 0x0000540001257983 */ /* 0x000ee80000300800 */
[----:B------:R-:W3:Y:S04]  /*33ee0*/  LDL.LU R38, [R1+0x58] ;  /* 0x0000580001267983 */ /* 0x000ee80000300800 */
[----:B------:R-:W3:Y:S04]  /*33ef0*/  LDL.LU R39, [R1+0x5c] ;  /* 0x00005c0001277983 */ /* 0x000ee80000300800 */
[----:B------:R-:W3:Y:S04]  /*33f00*/  LDL.LU R36, [R1+0x50] ;  /* 0x0000500001247983 */ /* 0x000ee80000300800 */
[----:B------:R-:W4:Y:S04]  /*33f10*/  LDL.LU R41, [R1+0x44] ;  /* 0x0000440001297983 */ /* 0x000f280000300800 */
[----:B------:R-:W4:Y:S04]  /*33f20*/  LDL.LU R42, [R1+0x48] ;  /* 0x00004800012a7983 */ /* 0x000f280000300800 */
[----:B------:R-:W4:Y:S04]  /*33f30*/  LDL.LU R43, [R1+0x4c] ;  /* 0x00004c00012b7983 */ /* 0x000f280000300800 */
[----:B------:R-:W4:Y:S04]  /*33f40*/  LDL.LU R40, [R1+0x40] ;  /* 0x0000400001287983 */ /* 0x000f280000300800 */
[----:B------:R-:W2:Y:S04]  /*33f50*/  LDL.LU R28, [R1+0x70] ;  /* 0x00007000011c7983 */ /* 0x000ea80000300800 */
[----:B------:R-:W2:Y:S04]  /*33f60*/  LDL.LU R29, [R1+0x74] ;  /* 0x00007400011d7983 */ /* 0x000ea80000300800 */
[----:B------:R-:W2:Y:S04]  /*33f70*/  LDL.LU R30, [R1+0x78] ;  /* 0x00007800011e7983 */ /* 0x000ea80000300800 */
        /* <DEDUP_REMOVED lines=13> */
[----:B------:R-:W1:Y:S04]  /*34050*/  S2R R61, SR_TID.X ;  /* 0x00000000003d7919 */ /* 0x000e680000002100 */
[----:B------:R0:W-:Y:S04]  /*34060*/  STL.64 [R1+0x14e0], R50 ;  /* 0x0014e03201007387 */ /* 0x0001e80000100a00 */
[----:B0-----:R-:W4:Y:S04]  /*34070*/  LDL.LU R50, [R1+0x28] ;  /* 0x0000280001327983 */ /* 0x001f280000300800 */
[----:B------:R-:W4:Y:S04]  /*34080*/  LDL.LU R51, [R1+0x2c] ;  /* 0x00002c0001337983 */ /* 0x000f280000300800 */
[----:B------:R0:W-:Y:S01]  /*34090*/  STL.64 [R1+0x14d8], R48 ;  /* 0x0014d83001007387 */ /* 0x0001e20000100a00 */
[----:B-1----:R-:W-:-:S02]  /*340a0*/  IMAD.SHL.U32 R0, R61, 0x40, RZ ;  /* 0x000000403d007824 */ /* 0x002fc400078e00ff */
[----:B------:R-:W-:-:S03]  /*340b0*/  IMAD.SHL.U32 R2, R61, 0x20, RZ ;  /* 0x000000203d027824 */ /* 0x000fc600078e00ff */
[----:B------:R-:W-:Y:S01]  /*340c0*/  LOP3.LUT R0, R0, 0x600, RZ, 0xc0, !PT ;  /* 0x0000060000007812 */ /* 0x000fe200078ec0ff */
[----:B0-----:R-:W4:Y:S04]  /*340d0*/  LDL.LU R48, [R1+0x20] ;  /* 0x0000200001307983 */ /* 0x001f280000300800 */
[----:B------:R-:W4:Y:S01]  /*340e0*/  LDL.LU R49, [R1+0x24] ;  /* 0x0000240001317983 */ /* 0x000f220000300800 */
[C---:B------:R-:W-:Y:S02]  /*340f0*/  IMAD.SHL.U32 R3, R61.reuse, 0x4, RZ ;  /* 0x000000043d037824 */ /* 0x040fe400078e00ff */
[----:B------:R-:W-:Y:S01]  /*34100*/  IMAD.SHL.U32 R60, R61, 0x100, RZ ;  /* 0x000001003d3c7824 */ /* 0x000fe200078e00ff */
[----:B------:R-:W-:Y:S04]  /*34110*/  STL.64 [R1+0x14d0], R54 ;  /* 0x0014d03601007387 */ /* 0x000fe80000100a00 */
[----:B------:R-:W-:Y:S04]  /*34120*/  STL.64 [R1+0x14c8], R52 ;  /* 0x0014c83401007387 */ /* 0x000fe80000100a00 */
[----:B------:R-:W-:Y:S04]  /*34130*/  STL.64 [R1+0x14c0], R58 ;  /* 0x0014c03a01007387 */ /* 0x000fe80000100a00 */
[----:B------:R0:W-:Y:S01]  /*34140*/  STL.64 [R1+0x14b8], R56 ;  /* 0x0014b83801007387 */ /* 0x0001e20000100a00 */
[----:B------:R-:W-:-:S03]  /*34150*/  LOP3.LUT R0, R0, 0x60, R2, 0xf8, !PT ;  /* 0x0000006000007812 */ /* 0x000fc600078ef802 */
[----:B0-----:R-:W4:Y:S04]  /*34160*/  LDL.LU R56, [R1] ;  /* 0x0000000001387983 */ /* 0x001f280000300800 */
[----:B------:R-:W4:Y:S04]  /*34170*/  LDL.LU R57, [R1+0x4] ;  /* 0x0000040001397983 */ /* 0x000f280000300800 */
[----:B------:R-:W4:Y:S04]  /*34180*/  LDL.LU R58, [R1+0x8] ;  /* 0x00000800013a7983 */ /* 0x000f280000300800 */
[----:B------:R-:W4:Y:S04]  /*34190*/  LDL.LU R59, [R1+0xc] ;  /* 0x00000c00013b7983 */ /* 0x000f280000300800 */
[----:B------:R-:W4:Y:S01]  /*341a0*/  LDL.LU R52, [R1+0x10] ;  /* 0x0000100001347983 */ /* 0x000f220000300800 */
[----:B------:R-:W-:-:S03]  /*341b0*/  LOP3.LUT R0, R0, 0x70, R3, 0x78, !PT ;  /* 0x0000007000007812 */ /* 0x000fc600078e7803 */
[----:B------:R-:W4:Y:S04]  /*341c0*/  LDL.LU R53, [R1+0x14] ;  /* 0x0000140001357983 */ /* 0x000f280000300800 */
[----:B------:R-:W4:Y:S04]  /*341d0*/  LDL.LU R54, [R1+0x18] ;  /* 0x0000180001367983 */ /* 0x000f280000300800 */
[----:B------:R-:W4:Y:S04]  /*341e0*/  LDL.LU R55, [R1+0x1c] ;  /* 0x00001c0001377983 */ /* 0x000f280000300800 */
[----:B------:R-:W4:Y:S01]  /*341f0*/  LDL.LU R2, [R1+0x136c] ;  /* 0x00136c0001027983 */ /* 0x000f220000300800 */
[----:B------:R-:W-:-:S02]  /*34200*/  LOP3.LUT R60, R60, 0x600, RZ, 0xc0, !PT ;  /* 0x000006003c3c7812 */ /* 0x000fc400078ec0ff */
[----:B------:R-:W-:Y:S01]  /*34210*/  LOP3.LUT R61, R61, 0x1f, RZ, 0xc0, !PT ;  /* 0x0000001f3d3d7812 */ /* 0x000fe200078ec0ff */
[----:B------:R-:W4:Y:S04]  /*34220*/  LDL.LU R3, [R1+0x1370] ;  /* 0x0013700001037983 */ /* 0x000f280000300800 */
[----:B------:R-:W-:Y:S01]  /*34230*/  BAR.SYNC.DEFER_BLOCKING 0x0 ;  /* 0x0000000000007b1d */ /* 0x000fe20000010000 */
[----:B------:R-:W-:-:S05]  /*34240*/  IMAD R60, R61, 0x10, R60 ;  /* 0x000000103d3c7824 */ /* 0x000fca00078e023c */
[----:B------:R-:W-:Y:S01]  /*34250*/  LOP3.LUT R61, R60, 0x20, RZ, 0x3c, !PT ;  /* 0x000000203c3d7812 */ /* 0x000fe200078e3cff */
[----:B--2---:R-:W-:Y:S04]  /*34260*/  STS.128 [R0+0x100], R28 ;  /* 0x0001001c00007388 */ /* 0x004fe80000000c00 */
[----:B---3--:R-:W-:Y:S04]  /*34270*/  STS.128 [R0+0x80], R24 ;  /* 0x0000801800007388 */ /* 0x008fe80000000c00 */
[----:B----4-:R0:W-:Y:S04]  /*34280*/  STS.128 [R0], R20 ;  /* 0x0000001400007388 */ /* 0x0101e80000000c00 */
[----:B------:R-:W-:Y:S01]  /*34290*/  STS.128 [R0+0x180], R32 ;  /* 0x0001802000007388 */ /* 0x000fe20000000c00 */
[----:B------:R-:W-:-:S06]  /*342a0*/  NOP ;  /* 0x0000000000007918 */ /* 0x000fcc0000000000 */
[----:B------:R-:W1:Y:S04]  /*342b0*/  LDS.128 R32, [R60] ;  /* 0x000000003c207984 */ /* 0x000e680000000c00 */
[----:B0-----:R-:W2:Y:S04]  /*342c0*/  LDL.LU.64 R22, [R1+0x1550] ;  /* 0x0015500001167983 */ /* 0x001ea80000300a00 */
[----:B------:R-:W2:Y:S04]  /*342d0*/  LDL.LU.64 R20, [R1+0x1548] ;  /* 0x0015480001147983 */ /* 0x000ea80000300a00 */
[----:B------:R-:W3:Y:S04]  /*342e0*/  LDL.LU.64 R26, [R1+0x1540] ;  /* 0x00154000011a7983 */ /* 0x000ee80000300a00 */
[----:B------:R-:W3:Y:S04]  /*342f0*/  LDL.LU.64 R24, [R1+0x1538] ;  /* 0x0015380001187983 */ /* 0x000ee80000300a00 */
[----:B------:R-:W3:Y:S04]  /*34300*/  LDL.LU.64 R30, [R1+0x1530] ;  /* 0x00153000011e7983 */ /* 0x000ee80000300a00 */
[----:B------:R-:W3:Y:S04]  /*34310*/  LDL.LU.64 R28, [R1+0x1528] ;  /* 0x00152800011c7983 */ /* 0x000ee80000300a00 */
[----:B-1----:R-:W-:Y:S04]  /*34320*/  STL.64 [R1+0x90], R32 ;  /* 0x0000902001007387 */ /* 0x002fe80000100a00 */
[----:B------:R-:W-:Y:S04]  /*34330*/  STL.64 [R1+0x98], R34 ;  /* 0x0000982201007387 */ /* 0x000fe80000100a00 */
[----:B------:R-:W0:Y:S04]  /*34340*/  LDS.128 R32, [R61] ;  /* 0x000000003d207984 */ /* 0x000e280000000c00 */
[----:B0-----:R-:W-:Y:S04]  /*34350*/  STL.64 [R1+0x130], R32 ;  /* 0x0001302001007387 */ /* 0x001fe80000100a00 */
[----:B------:R-:W-:Y:S01]  /*34360*/  STL.64 [R1+0x138], R34 ;  /* 0x0001382201007387 */ /* 0x000fe20000100a00 */
[----:B------:R-:W-:-:S02]  /*34370*/  ISETP.GE.AND P2, PT, R2, c[0x0][0x17c], PT ;  /* 0x00005f0002007a0c */ /* 0x000fc40003f46270 */
[----:B------:R-:W-:Y:S02]  /*34380*/  ISETP.GE.AND P3, PT, R3, c[0x0][0x17c], PT ;  /* 0x00005f0003007a0c */ /* 0x000fe40003f66270 */
[----:B------:R-:W-:-:S05]  /*34390*/  LOP3.LUT R3, R60, 0x40, RZ, 0x3c, !PT ;  /* 0x000000403c037812 */ /* 0x000fca00078e3cff */
[----:B------:R-:W0:Y:S01]  /*343a0*/  LDS.128 R32, [R3] ;  /* 0x0000000003207984 */ /* 0x000e220000000c00 */
[----:B------:R-:W-:-:S03]  /*343b0*/  LOP3.LUT R2, R60, 0x60, RZ, 0x3c, !PT ;  /* 0x000000603c027812 */ /* 0x000fc600078e3cff */
[----:B0-----:R-:W-:Y:S04]  /*343c0*/  STL.64 [R1+0x120], R32 ;  /* 0x0001202001007387 */ /* 0x001fe80000100a00 */
[----:B------:R-:W-:Y:S04]  /*343d0*/  STL.64 [R1+0x128], R34 ;  /* 0x0001282201007387 */ /* 0x000fe80000100a00 */
[----:B------:R-:W0:Y:S01]  /*343e0*/  LDS.128 R32, [R2] ;  /* 0x0000000002207984 */ /* 0x000e220000000c00 */
[----:B------:R-:W-:-:S06]  /*343f0*/  NOP ;  /* 0x0000000000007918 */ /* 0x000fcc0000000000 */
[----:B------:R-:W-:Y:S04]  /*34400*/  STS.128 [R0], R36 ;  /* 0x0000002400007388 */ /* 0x000fe80000000c00 */
[----:B------:R-:W-:Y:S04]  /*34410*/  STS.128 [R0+0x80], R40 ;  /* 0x0000802800007388 */ /* 0x000fe80000000c00 */
[----:B------:R-:W-:Y:S04]  /*34420*/  STS.128 [R0+0x100], R44 ;  /* 0x0001002c00007388 */ /* 0x000fe80000000c00 */
[----:B------:R-:W-:Y:S01]  /*34430*/  STS.128 [R0+0x180], R48 ;  /* 0x0001803000007388 */ /* 0x000fe20000000c00 */
[----:B------:R-:W-:-:S06]  /*34440*/  NOP ;  /* 0x0000000000007918 */ /* 0x000fcc0000000000 */
[----:B------:R-:W1:Y:S04]  /*34450*/  LDS.128 R48, [R60] ;  /* 0x000000003c307984 */ /* 0x000e680000000c00 */
[----:B0-----:R-:W-:Y:S04]  /*34460*/  STL.64 [R1+0x160], R32 ;  /* 0x0001602001007387 */ /* 0x001fe80000100a00 */
[----:B------:R0:W-:Y:S04]  /*34470*/  STL.64 [R1+0x168], R34 ;  /* 0x0001682201007387 */ /* 0x0001e80000100a00 */
[----:B0-----:R-:W3:Y:S04]  /*34480*/  LDL.LU.64 R34, [R1+0x1520] ;  /* 0x0015200001227983 */ /* 0x001ee80000300a00 */
[----:B------:R-:W3:Y:S04]  /*34490*/  LDL.LU.64 R32, [R1+0x1518] ;  /* 0x0015180001207983 */ /* 0x000ee80000300a00 */
[----:B------:R-:W3:Y:S04]  /*344a0*/  LDL.LU.64 R38, [R1+0x1510] ;  /* 0x0015100001267983 */ /* 0x000ee80000300a00 */
[----:B------:R-:W3:Y:S04]  /*344b0*/  LDL.LU.64 R36, [R1+0x1508] ;  /* 0x0015080001247983 */ /* 0x000ee80000300a00 */
        /* <DEDUP_REMOVED lines=8> */
[----:B------:R-:W-:Y:S04]  /*34540*/  STL.64 [R1+0x88], R50 ;  /* 0x0000883201007387 */ /* 0x000fe80000100a00 */
[----:B------:R-:W0:Y:S04]  /*34550*/  LDS.128 R48, [R3] ;  /* 0x0000000003307984 */ /* 0x000e280000000c00 */
        /* <DEDUP_REMOVED lines=10> */
[----:B------:R-:W1:Y:S04]  /*34600*/  LDS.128 R4, [R61] ;  /* 0x000000003d047984 */ /* 0x000e680000000c00 */
[----:B0-----:R-:W-:Y:S04]  /*34610*/  STL.64 [R1+0x110], R48 ;  /* 0x0001103001007387 */ /* 0x001fe80000100a00 */
[----:B------:R0:W-:Y:S04]  /*34620*/  STL.64 [R1+0x118], R50 ;  /* 0x0001183201007387 */ /* 0x0001e80000100a00 */
[----:B0-----:R-:W4:Y:S04]  /*34630*/  LDL.LU.64 R50, [R1+0x14e0] ;  /* 0x0014e00001327983 */ /* 0x001f280000300a00 */
[----:B------:R-:W4:Y:S04]  /*34640*/  LDL.LU.64 R48, [R1+0x14d8] ;  /* 0x0014d80001307983 */ /* 0x000f280000300a00 */
[----:B------:R-:W4:Y:S04]  /*34650*/  LDL.LU.64 R54, [R1+0x14d0] ;  /* 0x0014d00001367983 */ /* 0x000f280000300a00 */
[----:B------:R-:W4:Y:S04]  /*34660*/  LDL.LU.64 R52, [R1+0x14c8] ;  /* 0x0014c80001347983 */ /* 0x000f280000300a00 */
[----:B------:R-:W4:Y:S04]  /*34670*/  LDL.LU.64 R58, [R1+0x14c0] ;  /* 0x0014c000013a7983 */ /* 0x000f280000300a00 */
[----:B------:R-:W4:Y:S04]  /*34680*/  LDL.LU.64 R56, [R1+0x14b8] ;  /* 0x0014b80001387983 */ /* 0x000f280000300a00 */
[----:B-1----:R-:W-:Y:S04]  /*34690*/  STL.64 [R1+0x40], R8 ;  /* 0x0000400801007387 */ /* 0x002fe80000100a00 */
[----:B------:R-:W-:Y:S04]  /*346a0*/  STL.64 [R1+0x48], R10 ;  /* 0x0000480a01007387 */ /* 0x000fe80000100a00 */
[----:B------:R-:W0:Y:S04]  /*346b0*/  LDS.128 R8, [R3] ;  /* 0x0000000003087984 */ /* 0x000e280000000c00 */
[----:B------:R-:W-:Y:S04]  /*346c0*/  STL.64 [R1+0x30], R4 ;  /* 0x0000300401007387 */ /* 0x000fe80000100a00 */
[----:B------:R-:W-:Y:S04]  /*346d0*/  STL.64 [R1+0x38], R6 ;  /* 0x0000380601007387 */ /* 0x000fe80000100a00 */
[----:B------:R-:W1:Y:S01]  /*346e0*/  LDS.128 R4, [R2] ;  /* 0x0000000002047984 */ /* 0x000e620000000c00 */
[----:B------:R-:W-:-:S06]  /*346f0*/  NOP ;  /* 0x0000000000007918 */ /* 0x000fcc0000000000 */
[----:B------:R-:W-:Y:S04]  /*34700*/  STS.128 [R0], R12 ;  /* 0x0000000c00007388 */ /* 0x000fe80000000c00 */
[----:B------:R-:W-:Y:S04]  /*34710*/  STS.128 [R0+0x80], R16 ;  /* 0x0000801000007388 */ /* 0x000fe80000000c00 */
[----:B--2---:R-:W-:Y:S04]  /*34720*/  STS.128 [R0+0x100], R20 ;  /* 0x0001001400007388 */ /* 0x004fe80000000c00 */
[----:B---3--:R-:W-:Y:S01]  /*34730*/  STS.128 [R0+0x180], R24 ;  /* 0x0001801800007388 */ /* 0x008fe20000000c00 */
[----:B------:R-:W-:-:S06]  /*34740*/  NOP ;  /* 0x0000000000007918 */ /* 0x000fcc0000000000 */
[----:B------:R-:W-:Y:S04]  /*34750*/  LDS.128 R12, [R2] ;  /* 0x00000000020c7984 */ /* 0x000fe80000000c00 */
[----:B0-----:R-:W-:Y:S04]  /*34760*/  STL.64 [R1+0x20], R8 ;  /* 0x0000200801007387 */ /* 0x001fe80000100a00 */
[----:B------:R-:W-:Y:S04]  /*34770*/  STL.64 [R1+0x28], R10 ;  /* 0x0000280a01007387 */ /* 0x000fe80000100a00 */
[----:B------:R-:W0:Y:S04]  /*34780*/  LDS.128 R8, [R61] ;  /* 0x000000003d087984 */ /* 0x000e280000000c00 */
[----:B-1----:R-:W-:Y:S04]  /*34790*/  STL.64 [R1+0x50], R4 ;  /* 0x0000500401007387 */ /* 0x002fe80000100a00 */
[----:B------:R-:W-:Y:S04]  /*347a0*/  STL.64 [R1+0x58], R6 ;  /* 0x0000580601007387 */ /* 0x000fe80000100a00 */
[----:B------:R-:W1:Y:S04]  /*347b0*/  LDS.128 R4, [R60] ;  /* 0x000000003c047984 */ /* 0x000e680000000c00 */
[----:B0-----:R-:W-:Y:S04]  /*347c0*/  STL [R1+0x1494], R8 ;  /* 0x0014940801007387 */ /* 0x001fe80000100800 */
[----:B-1----:R-:W-:Y:S04]  /*347d0*/  STL.64 [R1], R4 ;  /* 0x0000000401007387 */ /* 0x002fe80000100a00 */
[----:B------:R-:W-:Y:S04]  /*347e0*/  STL.64 [R1+0x8], R6 ;  /* 0x0000080601007387 */ /* 0x000fe80000100a00 */
[----:B------:R-:W0:Y:S01]  /*347f0*/  LDS.128 R4, [R3] ;  /* 0x0000000003047984 */ /* 0x000e220000000c00 */
[----:B------:R-:W-:-:S06]  /*34800*/  NOP ;  /* 0x0000000000007918 */ /* 0x000fcc0000000000 */
[----:B------:R-:W-:Y:S04]  /*34810*/  STL [R1+0x1490], R9 ;  /* 0x0014900901007387 */ /* 0x000fe80000100800 */
[----:B------:R-:W-:Y:S04]  /*34820*/  STL [R1+0x1484], R10 ;  /* 0x0014840a01007387 */ /* 0x000fe80000100800 */
[----:B------:R-:W-:Y:S04]  /*34830*/  STL [R1+0x147c], R11 ;  /* 0x00147c0b01007387 */ /* 0x000fe80000100800 */
[----:B------:R-:W-:Y:S04]  /*34840*/  STS.128 [R0], R28 ;  /* 0x0000001c00007388 */ /* 0x000fe80000000c00 */
[----:B------:R-:W-:Y:S04]  /*34850*/  STS.128 [R0+0x80], R32 ;  /* 0x0000802000007388 */ /* 0x000fe80000000c00 */
[----:B------:R-:W-:Y:S04]  /*34860*/  STS.128 [R0+0x100], R36 ;  /* 0x0001002400007388 */ /* 0x000fe80000000c00 */
[----:B------:R-:W-:Y:S01]  /*34870*/  STS.128 [R0+0x180], R40 ;  /* 0x0001802800007388 */ /* 0x000fe20000000c00 */
[----:B------:R-:W-:-:S06]  /*34880*/  NOP ;  /* 0x0000000000007918 */ /* 0x000fcc0000000000 */
[----:B------:R-:W-:Y:S04]  /*34890*/  LDS.128 R8, [R3] ;  /* 0x0000000003087984 */ /* 0x000fe80000000c00 */
[----:B0-----:R0:W-:Y:S04]  /*348a0*/  STL [R1+0x1488], R6 ;  /* 0x0014880601007387 */ /* 0x0011e80000100800 */
[----:B------:R1:W-:Y:S01]  /*348b0*/  STL [R1+0x1480], R7 ;  /* 0x0014800701007387 */ /* 0x0003e20000100800 */
[----:B0-----:R-:W-:Y:S02]  /*348c0*/  IMAD.MOV.U32 R6, RZ, RZ, R13 ;  /* 0x000000ffff067224 */ /* 0x001fe400078e000d */
[----:B-1----:R-:W-:Y:S01]  /*348d0*/  IMAD.MOV.U32 R7, RZ, RZ, R12 ;  /* 0x000000ffff077224 */ /* 0x002fe200078e000c */
[----:B------:R-:W-:Y:S04]  /*348e0*/  STL.64 [R1+0x18], R14 ;  /* 0x0000180e01007387 */ /* 0x000fe80000100a00 */
[----:B------:R-:W-:Y:S04]  /*348f0*/  STL.64 [R1+0x14a0], R6 ;  /* 0x0014a00601007387 */ /* 0x000fe80000100a00 */
[----:B------:R-:W-:Y:S04]  /*34900*/  STL.64 [R1+0x1498], R4 ;  /* 0x0014980401007387 */ /* 0x000fe80000100a00 */
[----:B------:R-:W0:Y:S04]  /*34910*/  LDS.128 R4, [R60] ;  /* 0x000000003c047984 */ /* 0x000e280000000c00 */
[----:B------:R-:W1:Y:S04]  /*34920*/  LDS.128 R12, [R61] ;  /* 0x000000003d0c7984 */ /* 0x000e680000000c00 */
[----:B0-----:R-:W-:Y:S04]  /*34930*/  STL.64 [R1+0x1a0], R4 ;  /* 0x0001a00401007387 */ /* 0x001fe80000100a00 */
[----:B------:R-:W-:Y:S04]  /*34940*/  STL.64 [R1+0x1a8], R6 ;  /* 0x0001a80601007387 */ /* 0x000fe80000100a00 */
[----:B------:R-:W0:Y:S01]  /*34950*/  LDS.128 R4, [R2] ;  /* 0x0000000002047984 */ /* 0x000e220000000c00 */
[----:B------:R-:W-:-:S06]  /*34960*/  NOP ;  /* 0x0000000000007918 */ /* 0x000fcc0000000000 */
[----:B-1----:R1:W-:Y:S04]  /*34970*/  STL.64 [R1+0x190], R12 ;  /* 0x0001900c01007387 */ /* 0x0023e80000100a00 */
[----:B------:R2:W-:Y:S04]  /*34980*/  STL.64 [R1+0x198], R14 ;  /* 0x0001980e01007387 */ /* 0x0005e80000100a00 */
[----:B-1----:R-:W3:Y:S04]  /*34990*/  LDL.LU R12, [R1+0x150] ;  /* 0x00015000010c7983 */ /* 0x002ee80000300800 */
[----:B------:R1:W-:Y:S04]  /*349a0*/  STL.64 [R1+0x180], R8 ;  /* 0x0001800801007387 */ /* 0x0003e80000100a00 */
[----:B------:R0:W-:Y:S04]  /*349b0*/  STL.64 [R1+0x188], R10 ;  /* 0x0001880a01007387 */ /* 0x0001e80000100a00 */
[----:B0-----:R-:W-:Y:S04]  /*349c0*/  STL.64 [R1+0x170], R4 ;  /* 0x0001700401007387 */ /* 0x001fe80000100a00 */
[----:B------:R-:W-:Y:S04]  /*349d0*/  STL.64 [R1+0x178], R6 ;  /* 0x0001780601007387 */ /* 0x000fe80000100a00 */
[----:B------:R-:W3:Y:S04]  /*349e0*/  LDL.LU R13, [R1+0x154] ;  /* 0x00015400010d7983 */ /* 0x000ee80000300800 */
[----:B--2---:R-:W2:Y:S04]  /*349f0*/  LDL.LU R14, [R1+0x158] ;  /* 0x00015800010e7983 */ /* 0x004ea80000300800 */
[----:B------:R-:W2:Y:S04]  /*34a00*/  LDL.LU R15, [R1+0x15c] ;  /* 0x00015c00010f7983 */ /* 0x000ea80000300800 */
        /* <DEDUP_REMOVED lines=8> */
[----:B-1----:R-:W3:Y:S04]  /*34a90*/  LDL.LU R8, [R1+0xb0] ;  /* 0x0000b00001087983 */ /* 0x002ee80000300800 */
[----:B------:R-:W3:Y:S04]  /*34aa0*/  LDL.LU R9, [R1+0xb4] ;  /* 0x0000b40001097983 */ /* 0x000ee80000300800 */
[----:B------:R-:W3:Y:S04]  /*34ab0*/  LDL.LU R10, [R1+0xb8] ;  /* 0x0000b800010a7983 */ /* 0x000ee80000300800 */
[----:B------:R-:W3:Y:S04]  /*34ac0*/  LDL.LU R11, [R1+0xbc] ;  /* 0x0000bc00010b7983 */ /* 0x000ee80000300800 */
[----:B------:R-:W3:Y:S04]  /*34ad0*/  LDL.LU R28, [R1+0xa0] ;  /* 0x0000a000011c7983 */ /* 0x000ee80000300800 */
[----:B------:R-:W3:Y:S04]  /*34ae0*/  LDL.LU R29, [R1+0xa4] ;  /* 0x0000a400011d7983 */ /* 0x000ee80000300800 */
[----:B------:R-:W3:Y:S04]  /*34af0*/  LDL.LU R30, [R1+0xa8] ;  /* 0x0000a800011e7983 */ /* 0x000ee80000300800 */
[----:B------:R-:W3:Y:S04]  /*34b00*/  LDL.LU R31, [R1+0xac] ;  /* 0x0000ac00011f7983 */ /* 0x000ee80000300800 */
[----:B------:R0:W-:Y:S04]  /*34b10*/  STS.128 [R0], R44 ;  /* 0x0000002c00007388 */ /* 0x0001e80000000c00 */
[----:B----4-:R-:W-:Y:S04]  /*34b20*/  STS.128 [R0+0x80], R48 ;  /* 0x0000803000007388 */ /* 0x010fe80000000c00 */
[----:B--2---:R-:W-:Y:S04]  /*34b30*/  STL.64 [R1+0x14b0], R14 ;  /* 0x0014b00e01007387 */ /* 0x004fe80000100a00 */
[----:B---3--:R1:W-:Y:S04]  /*34b40*/  STL.64 [R1+0x14a8], R12 ;  /* 0x0014a80c01007387 */ /* 0x0083e80000100a00 */
[----:B0-----:R-:W2:Y:S04]  /*34b50*/  LDL.LU R44, [R1+0x100] ;  /* 0x00010000012c7983 */ /* 0x001ea80000300800 */
[----:B------:R-:W2:Y:S04]  /*34b60*/  LDL.LU R45, [R1+0x104] ;  /* 0x00010400012d7983 */ /* 0x000ea80000300800 */
[----:B------:R-:W2:Y:S04]  /*34b70*/  LDL.LU R46, [R1+0x108] ;  /* 0x00010800012e7983 */ /* 0x000ea80000300800 */
[----:B------:R-:W2:Y:S04]  /*34b80*/  LDL.LU R47, [R1+0x10c] ;  /* 0x00010c00012f7983 */ /* 0x000ea80000300800 */
[----:B------:R-:W3:Y:S04]  /*34b90*/  LDL.LU R4, [R1+0xf0] ;  /* 0x0000f00001047983 */ /* 0x000ee80000300800 */
[----:B------:R-:W3:Y:S04]  /*34ba0*/  LDL.LU R5, [R1+0xf4] ;  /* 0x0000f40001057983 */ /* 0x000ee80000300800 */
[----:B------:R-:W3:Y:S04]  /*34bb0*/  LDL.LU R6, [R1+0xf8] ;  /* 0x0000f80001067983 */ /* 0x000ee80000300800 */
[----:B------:R-:W3:Y:S04]  /*34bc0*/  LDL.LU R7, [R1+0xfc] ;  /* 0x0000fc0001077983 */ /* 0x000ee80000300800 */
[----:B-1----:R-:W4:Y:S04]  /*34bd0*/  LDL.LU R12, [R1+0xe0] ;  /* 0x0000e000010c7983 */ /* 0x002f280000300800 */
[----:B------:R-:W4:Y:S04]  /*34be0*/  LDL.LU R13, [R1+0xe4] ;  /* 0x0000e400010d7983 */ /* 0x000f280000300800 */
[----:B------:R-:W4:Y:S04]  /*34bf0*/  LDL.LU R14, [R1+0xe8] ;  /* 0x0000e800010e7983 */ /* 0x000f280000300800 */
[----:B------:R-:W4:Y:S04]  /*34c00*/  LDL.LU R15, [R1+0xec] ;  /* 0x0000ec00010f7983 */ /* 0x000f280000300800 */
[----:B------:R-:W-:Y:S04]  /*34c10*/  STS.128 [R0+0x100], R52 ;  /* 0x0001003400007388 */ /* 0x000fe80000000c00 */
[----:B------:R0:W-:Y:S01]  /*34c20*/  STS.128 [R0+0x180], R56 ;  /* 0x0001803800007388 */ /* 0x0001e20000000c00 */
[----:B------:R-:W-:-:S06]  /*34c30*/  NOP ;  /* 0x0000000000007918 */ /* 0x000fcc0000000000 */
[----:B------:R-:W1:Y:S04]  /*34c40*/  LDS.128 R24, [R60] ;  /* 0x000000003c187984 */ /* 0x000e680000000c00 */
[----:B------:R-:W1:Y:S01]  /*34c50*/  LDS.128 R40, [R61] ;  /* 0x000000003d287984 */ /* 0x000e620000000c00 */
[C---:B0-----:R-:W-:Y:S02]  /*34c60*/  LOP3.LUT R58, R60.reuse, 0x60, RZ, 0x3c, !PT ;  /* 0x000000603c3a7812 */ /* 0x041fe400078e3cff */
[----:B------:R-:W-:-:S03]  /*34c70*/  LOP3.LUT R59, R60, 0x40, RZ, 0x3c, !PT ;  /* 0x000000403c3b7812 */ /* 0x000fc600078e3cff */
[----:B------:R-:W0:Y:S04]  /*34c80*/  LDS.128 R36, [R58] ;  /* 0x000000003a247984 */ /* 0x000e280000000c00 */
[----:B-1----:R-:W-:Y:S01]  /*34c90*/  STL [R1+0x144], R25 ;  /* 0x0001441901007387 */ /* 0x002fe20000100800 */
[----:B------:R-:W-:-:S03]  /*34ca0*/  IMAD.MOV.U32 R56, RZ, RZ, R24 ;  /* 0x000000ffff387224 */ /* 0x000fc600078e0018 */
[----:B------:R-:W-:Y:S04]  /*34cb0*/  STL.64 [R1+0x148], R26 ;  /* 0x0001481a01007387 */ /* 0x000fe80000100a00 */
[----:B------:R-:W-:Y:S01]  /*34cc0*/  LDS.128 R24, [R59] ;  /* 0x000000003b187984 */ /* 0x000fe20000000c00 */
[----:B------:R-:W-:-:S06]  /*34cd0*/  NOP ;  /* 0x0000000000007918 */ /* 0x000fcc0000000000 */
[----:B------:R-:W-:Y:S04]  /*34ce0*/  STS.128 [R0], R28 ;  /* 0x0000001c00007388 */ /* 0x000fe80000000c00 */
[----:B------:R-:W-:Y:S04]  /*34cf0*/  STS.128 [R0+0x80], R8 ;  /* 0x0000800800007388 */ /* 0x000fe80000000c00 */
[----:B------:R-:W-:Y:S04]  /*34d00*/  STS.128 [R0+0x100], R20 ;  /* 0x0001001400007388 */ /* 0x000fe80000000c00 */
[----:B------:R-:W-:Y:S01]  /*34d10*/  STS.128 [R0+0x180], R16 ;  /* 0x0001801000007388 */ /* 0x000fe20000000c00 */
[----:B------:R-:W-:-:S06]  /*34d20*/  NOP ;  /* 0x0000000000007918 */ /* 0x000fcc0000000000 */
[----:B------:R-:W1:Y:S04]  /*34d30*/  LDS.128 R32, [R58] ;  /* 0x000000003a207984 */ /* 0x000e680000000c00 */
[----:B------:R-:W-:Y:S04]  /*34d40*/  STL [R1+0x148c], R56 ;  /* 0x00148c3801007387 */ /* 0x000fe80000100800 */
[----:B------:R0:W-:Y:S04]  /*34d50*/  STL [R1+0x1478], R42 ;  /* 0x0014782a01007387 */ /* 0x0001e80000100800 */
[----:B------:R0:W-:Y:S04]  /*34d60*/  STL [R1+0x1474], R43 ;  /* 0x0014742b01007387 */ /* 0x0001e80000100800 */
[----:B0-----:R-:W-:Y:S04]  /*34d70*/  STL [R1+0x146c], R39 ;  /* 0x00146c2701007387 */ /* 0x001fe80000100800 */
[----:B------:R-:W2:Y:S04]  /*34d80*/  LDL R42, [R1+0x76c] ;  /* 0x00076c00012a7983 */ /* 0x000ea80000100800 */
[----:B------:R-:W2:Y:S04]  /*34d90*/  LDL R43, [R1+0x75c] ;  /* 0x00075c00012b7983 */ /* 0x000ea80000100800 */
[----:B------:R-:W2:Y:S04]  /*34da0*/  LDL.LU R8, [R1+0x758] ;  /* 0x0007580001087983 */ /* 0x000ea80000300800 */
[----:B------:R-:W2:Y:S04]  /*34db0*/  LDL.LU R9, [R1+0x90] ;  /* 0x0000900001097983 */ /* 0x000ea80000300800 */
[----:B------:R-:W0:Y:S04]  /*34dc0*/  LDS.128 R16, [R60] ;  /* 0x000000003c107984 */ /* 0x000e280000000c00 */
[----:B------:R-:W-:Y:S04]  /*34dd0*/  LDS.128 R28, [R61] ;  /* 0x000000003d1c7984 */ /* 0x000fe80000000c00 */
[----:B------:R-:W-:Y:S01]  /*34de0*/  LDS.128 R20, [R59] ;  /* 0x000000003b147984 */ /* 0x000fe20000000c00 */
[----:B------:R-:W-:-:S06]  /*34df0*/  NOP ;  /* 0x0000000000007918 */ /* 0x000fcc0000000000 */
[----:B------:R-:W2:Y:S04]  /*34e00*/  LDL.LU R56, [R1+0x60] ;  /* 0x0000600001387983 */ /* 0x000ea80000300800 */
[----:B-1----:R-:W-:Y:S04]  /*34e10*/  STL [R1+0x1468], R35 ;  /* 0x0014682301007387 */ /* 0x002fe80000100800 */
[----:B----4-:R1:W-:Y:S04]  /*34e20*/  STS.128 [R0], R12 ;  /* 0x0000000c00007388 */ /* 0x0103e80000000c00 */
[----:B-1----:R-:W4:Y:S04]  /*34e30*/  LDL.LU.64 R14, [R1+0x14b0] ;  /* 0x0014b000010e7983 */ /* 0x002f280000300a00 */
[----:B------:R-:W4:Y:S04]  /*34e40*/  LDL.LU.64 R12, [R1+0x14a8] ;  /* 0x0014a800010c7983 */ /* 0x000f280000300a00 */
[----:B---3--:R1:W-:Y:S04]  /*34e50*/  STS.128 [R0+0x80], R4 ;  /* 0x0000800400007388 */ /* 0x0083e80000000c00 */
[----:B-1----:R-:W3:Y:S04]  /*34e60*/  LDL.LU.64 R6, [R1+0x14a0] ;  /* 0x0014a00001067983 */ /* 0x002ee80000300a00 */
[----:B------:R-:W3:Y:S04]  /*34e70*/  LDL.LU.64 R4, [R1+0x1498] ;  /* 0x0014980001047983 */ /* 0x000ee80000300a00 */
[----:B------:R-:W3:Y:S04]  /*34e80*/  LDL.LU R57, [R1+0x40] ;  /* 0x0000400001397983 */ /* 0x000ee80000300800 */
[----:B------:R-:W3:Y:S04]  /*34e90*/  LDL.LU R11, [R1] ;  /* 0x00000000010b7983 */ /* 0x000ee80000300800 */
[----:B------:R-:W3:Y:S04]  /*34ea0*/  LDL.LU R39, [R1+0xf48] ;  /* 0x000f480001277983 */ /* 0x000ee80000300800 */
[----:B------:R-:W3:Y:S04]  /*34eb0*/  LDL.LU R35, [R1+0xf44] ;  /* 0x000f440001237983 */ /* 0x000ee80000300800 */
[----:B--2---:R1:W-:Y:S01]  /*34ec0*/  STS.128 [R0+0x100], R44 ;  /* 0x0001002c00007388 */ /* 0x0043e20000000c00 */
[----:B------:R-:W-:-:S02]  /*34ed0*/  ISETP.GE.AND P0, PT, R42, c[0x0][0x178], PT ;  /* 0x00005e002a007a0c */ /* 0x000fc40003f06270 */
[----:B------:R-:W-:Y:S02]  /*34ee0*/  ISETP.GE.AND P1, PT, R43, c[0x0][0x178], PT ;  /* 0x00005e002b007a0c */ /* 0x000fe40003f26270 */
[C---:B------:R-:W-:Y:S01]  /*34ef0*/  ISETP.GE.AND P5, PT, R8.reuse, c[0x0][0x17c], PT ;  /* 0x00005f0008007a0c */ /* 0x040fe20003fa6270 */
[C---:B-1----:R-:W-:Y:S01]  /*34f00*/  IMAD R46, R8.reuse, c[0x0][0x198], RZ ;  /* 0x00006600082e7a24 */ /* 0x042fe200078e02ff */
[C---:B------:R-:W-:Y:S02]  /*34f10*/  ISETP.LT.AND P1, PT, R8.reuse, c[0x0][0x17c], !P1 ;  /* 0x00005f0008007a0c */ /* 0x040fe40004f21270 */
[----:B------:R-:W-:Y:S02]  /*34f20*/  ISETP.LT.AND P0, PT, R8, c[0x0][0x17c], !P0 ;  /* 0x00005f0008007a0c */ /* 0x000fe40004701270 */
[----:B------:R-:W2:Y:S04]  /*34f30*/  LDL.LU R8, [R1+0x1374] ;  /* 0x0013740001087983 */ /* 0x000ea80000300800 */
[----:B------:R-:W2:Y:S01]  /*34f40*/  LDL.LU R54, [R1+0x1378] ;  /* 0x0013780001367983 */ /* 0x000ea20000300800 */
[----:B------:R-:W-:-:S03]  /*34f50*/  PRMT R50, R9, 0x7632, R50 ;  /* 0x0000763209327816 */ /* 0x000fc60000000032 */
[----:B------:R-:W2:Y:S04]  /*34f60*/  LDL.LU R10, [R1+0x130] ;  /* 0x00013000010a7983 */ /* 0x000ea80000300800 */
[----:B----4-:R1:W-:Y:S02]  /*34f70*/  STS.128 [R0+0x180], R12 ;  /* 0x0001800c00007388 */ /* 0x0103e40000000c00 */
[----:B-1----:R-:W-:-:S05]  /*34f80*/  IMAD R14, R43, c[0x0][0x194], RZ ;  /* 0x000065002b0e7a24 */ /* 0x002fca00078e02ff */
[----:B------:R-:W-:-:S04]  /*34f90*/  LEA R2, P4, R14, c[0x0][0x170], 0x1 ;  /* 0x00005c000e027a11 */ /* 0x000fc800078808ff */
[----:B------:R-:W-:-:S05]  /*34fa0*/  LEA.HI.X.SX32 R3, R14, c[0x0][0x174], 0x1, P4 ;  /* 0x00005d000e037a11 */ /* 0x000fca00020f0eff */
[----:B------:R-:W-:Y:S01]  /*34fb0*/  IMAD.WIDE R44, R46, 0x2, R2 ;  /* 0x000000022e2c7825 */ /* 0x000fe200078e0202 */
[----:B------:R-:W-:-:S06]  /*34fc0*/  NOP ;  /* 0x0000000000007918 */ /* 0x000fcc0000000000 */
[----:B------:R1:W-:Y:S04]  /*34fd0*/  @P1 STG.E.U16 [R44.64], R9 ;  /* 0x000000092c001986 */ /* 0x0003e8000c101504 */
[----:B-1----:R-:W4:Y:S01]  /*34fe0*/  LDL.LU R9, [R1+0x80] ;  /* 0x0000800001097983 */ /* 0x002f220000300800 */
[----:B------:R-:W-:-:S05]  /*34ff0*/  IMAD R0, R42, c[0x0][0x194], RZ ;  /* 0x000065002a007a24 */ /* 0x000fca00078e02ff */
[----:B------:R-:W-:Y:S01]  /*35000*/  LEA R12, P6, R0, c[0x0][0x170], 0x1 ;  /* 0x00005c00000c7a11 */ /* 0x000fe200078c08ff */
[----:B------:R-:W-:-:S03]  /*35010*/  IMAD.MOV.U32 R47, RZ, RZ, c[0x0][0x194] ;  /* 0x00006500ff2f7624 */ /* 0x000fc600078e00ff */
[----:B------:R-:W-:Y:S01]  /*35020*/  LEA.HI.X.SX32 R13, R0, c[0x0][0x174], 0x1, P6 ;  /* 0x00005d00000d7a11 */ /* 0x000fe200030f0eff */
[----:B------:R-:W-:-:S04]  /*35030*/  IMAD R0, R47, 0x40, R14 ;  /* 0x000000402f007824 */ /* 0x000fc800078e020e */
[----:B------:R-:W-:Y:S01]  /*35040*/  IMAD.WIDE R14, R46, 0x2, R12 ;  /* 0x000000022e0e7825 */ /* 0x000fe200078e020c */
[----:B---3--:R-:W-:-:S04]  /*35050*/  ISETP.LT.AND P4, PT, R39, c[0x0][0x178], !P5 ;  /* 0x00005e0027007a0c */ /* 0x008fc80006f81270 */
[----:B------:R1:W-:Y:S01]  /*35060*/  @P0 STG.E.U16 [R14.64], R56 ;  /* 0x000000380e000986 */ /* 0x0003e2000c101504 */
[----:B------:R-:W-:Y:S01]  /*35070*/  IMAD R44, R47, 0x20, R0 ;  /* 0x000000202f2c7824 */ /* 0x000fe200078e0200 */
[----:B------:R-:W-:Y:S02]  /*35080*/  ISETP.LT.AND P5, PT, R35, c[0x0][0x178], !P5 ;  /* 0x00005e0023007a0c */ /* 0x000fe40006fa1270 */
[----:B-1----:R-:W-:-:S04]  /*35090*/  LEA R14, P1, R0, c[0x0][0x170], 0x1 ;  /* 0x00005c00000e7a11 */ /* 0x002fc800078208ff */
[----:B------:R-:W-:Y:S02]  /*350a0*/  LEA.HI.X.SX32 R15, R0, c[0x0][0x174], 0x1, P1 ;  /* 0x00005d00000f7a11 */ /* 0x000fe400008f0eff */
[----:B------:R-:W-:Y:S02]  /*350b0*/  LEA R52, P0, R44, c[0x0][0x170], 0x1 ;  /* 0x00005c002c347a11 */ /* 0x000fe400078008ff */
[----:B------:R-:W-:Y:S01]  /*350c0*/  ISETP.LT.AND P6, PT, R43, c[0x0][0x178], !P3 ;  /* 0x00005e002b007a0c */ /* 0x000fe20005fc1270 */
[----:B------:R-:W-:Y:S01]  /*350d0*/  IMAD.WIDE R48, R46, 0x2, R14 ;  /* 0x000000022e307825 */ /* 0x000fe200078e020e */
[----:B------:R-:W-:Y:S02]  /*350e0*/  LEA.HI.X.SX32 R53, R44, c[0x0][0x174], 0x1, P0 ;  /* 0x00005d002c357a11 */ /* 0x000fe400000f0eff */
[----:B------:R-:W-:Y:S02]  /*350f0*/  IADD3 R0, R46, c[0x0][0x198], RZ ;  /* 0x000066002e007a10 */ /* 0x000fe40007ffe0ff */
[----:B------:R-:W-:Y:S01]  /*35100*/  ISETP.LT.AND P0, PT, R42, c[0x0][0x178], !P3 ;  /* 0x00005e002a007a0c */ /* 0x000fe20005f01270 */
[----:B------:R1:W-:Y:S01]  /*35110*/  @P4 STG.E.U16 [R48.64], R57 ;  /* 0x0000003930004986 */ /* 0x0003e2000c101504 */
[----:B------:R-:W-:Y:S01]  /*35120*/  ISETP.LT.AND P4, PT, R39, c[0x0][0x178], !P3 ;  /* 0x00005e0027007a0c */ /* 0x000fe20005f81270 */
[----:B------:R-:W-:-:S04]  /*35130*/  IMAD.WIDE R46, R46, 0x2, R52 ;  /* 0x000000022e2e7825 */ /* 0x000fc800078e0234 */
[----:B------:R-:W-:Y:S01]  /*35140*/  IMAD.WIDE R44, R0, 0x2, R2 ;  /* 0x00000002002c7825 */ /* 0x000fe200078e0202 */
[----:B------:R3:W-:Y:S01]  /*35150*/  @P5 STG.E.U16 [R46.64], R11 ;  /* 0x0000000b2e005986 */ /* 0x0007e2000c101504 */
[----:B------:R-:W-:-:S03]  /*35160*/  ISETP.LT.AND P3, PT, R35, c[0x0][0x178], !P3 ;  /* 0x00005e0023007a0c */ /* 0x000fc60005f61270 */
[----:B------:R0:W-:Y:S01]  /*35170*/  @P6 STG.E.U16 [R44.64], R50 ;  /* 0x000000322c006986 */ /* 0x0001e2000c101504 */
[----:B-1----:R-:W-:Y:S02]  /*35180*/  PRMT R48, R56, 0x7632, R48 ;  /* 0x0000763238307816 */ /* 0x002fe40000000030 */
[----:B------:R-:W-:Y:S01]  /*35190*/  PRMT R49, R57, 0x7632, R49 ;  /* 0x0000763239317816 */ /* 0x000fe20000000031 */
[----:B---3--:R-:W-:-:S04]  /*351a0*/  IMAD.WIDE R46, R0, 0x2, R12 ;  /* 0x00000002002e7825 */ /* 0x008fc800078e020c */
[----:B0-----:R-:W-:Y:S01]  /*351b0*/  IMAD.WIDE R44, R0, 0x2, R14 ;  /* 0x00000002002c7825 */ /* 0x001fe200078e020e */
[----:B------:R-:W-:Y:S01]  /*351c0*/  @P0 STG.E.U16 [R46.64], R48 ;  /* 0x000000302e000986 */ /* 0x000fe2000c101504 */
[----:B------:R-:W-:-:S03]  /*351d0*/  PRMT R51, R11, 0x7632, R51 ;  /* 0x000076320b337816 */ /* 0x000fc60000000033 */
[----:B------:R0:W-:Y:S01]  /*351e0*/  @P4 STG.E.U16 [R44.64], R49 ;  /* 0x000000312c004986 */ /* 0x0001e2000c101504 */
[----:B--2---:R-:W-:Y:S02]  /*351f0*/  ISETP.GE.AND P1, PT, R8, c[0x0][0x17c], PT ;  /* 0x00005f0008007a0c */ /* 0x004fe40003f26270 */
[----:B------:R-:W-:Y:S01]  /*35200*/  ISETP.GE.AND P0, PT, R54, c[0x0][0x17c], PT ;  /* 0x00005f0036007a0c */ /* 0x000fe20003f06270 */
[----:B------:R-:W2:Y:S04]  /*35210*/  LDL.LU R8, [R1+0x1494] ;  /* 0x0014940001087983 */ /* 0x000ea80000300800 */
[----:B------:R-:W3:Y:S01]  /*35220*/  LDL.LU R54, [R1+0x137c] ;  /* 0x00137c0001367983 */ /* 0x000ee20000300800 */
[----:B0-----:R-:W-:-:S03]  /*35230*/  IMAD.WIDE R48, R0, 0x2, R52 ;  /* 0x0000000200307825 */ /* 0x001fc600078e0234 */
[----:B------:R-:W2:Y:S04]  /*35240*/  LDL.LU R11, [R1+0x120] ;  /* 0x00012000010b7983 */ /* 0x000ea80000300800 */
[----:B------:R-:W2:Y:S04]  /*35250*/  LDL.LU R57, [R1+0x70] ;  /* 0x0000700001397983 */ /* 0x000ea80000300800 */
[----:B------:R0:W-:Y:S01]  /*35260*/  @P3 STG.E.U16 [R48.64], R51 ;  /* 0x0000003330003986 */ /* 0x0001e2000c101504 */
[----:B------:R-:W-:Y:S02]  /*35270*/  ISETP.LT.AND P5, PT, R43, c[0x0][0x178], !P2 ;  /* 0x00005e002b007a0c */ /* 0x000fe400057a1270 */
[----:B------:R-:W-:Y:S01]  /*35280*/  ISETP.LT.AND P6, PT, R42, c[0x0][0x178], !P2 ;  /* 0x00005e002a007a0c */ /* 0x000fe200057c1270 */
[----:B0-----:R-:W2:Y:S01]  /*35290*/  LDL.LU R51, [R1+0x30] ;  /* 0x0000300001337983 */ /* 0x001ea20000300800 */
[----:B------:R-:W-:-:S03]  /*352a0*/  IADD3 R50, R0, c[0x0][0x198], RZ ;  /* 0x0000660000327a10 */ /* 0x000fc60007ffe0ff */
[----:B------:R-:W2:Y:S02]  /*352b0*/  LDL.LU R56, [R1+0x1380] ;  /* 0x0013800001387983 */ /* 0x000ea40000300800 */
[----:B------:R-:W-:-:S04]  /*352c0*/  IMAD.WIDE R46, R50, 0x2, R2 ;  /* 0x00000002322e7825 */ /* 0x000fc800078e0202 */
[C---:B------:R-:W-:Y:S01]  /*352d0*/  IMAD.WIDE R44, R50.reuse, 0x2, R12 ;  /* 0x00000002322c7825 */ /* 0x040fe200078e020c */
[----:B------:R0:W-:Y:S01]  /*352e0*/  @P5 STG.E.U16 [R46.64], R10 ;  /* 0x0000000a2e005986 */ /* 0x0001e2000c101504 */
[C---:B------:R-:W-:Y:S02]  /*352f0*/  IADD3 R0, R50.reuse, c[0x0][0x198], RZ ;  /* 0x0000660032007a10 */ /* 0x040fe40007ffe0ff */
[C---:B0-----:R-:W-:Y:S01]  /*35300*/  IMAD.WIDE R46, R50.reuse, 0x2, R14 ;  /* 0x00000002322e7825 */ /* 0x041fe200078e020e */
[----:B----4-:R0:W-:Y:S03]  /*35310*/  @P6 STG.E.U16 [R44.64], R9 ;  /* 0x000000092c006986 */ /* 0x0101e6000c101504 */
[----:B0-----:R-:W-:Y:S01]  /*35320*/  IMAD.WIDE R44, R50, 0x2, R52 ;  /* 0x00000002322c7825 */ /* 0x001fe200078e0234 */
[----:B------:R-:W-:Y:S02]  /*35330*/  PRMT R50, R10, 0x7632, R50 ;  /* 0x000076320a327816 */ /* 0x000fe40000000032 */
[----:B------:R-:W4:Y:S01]  /*35340*/  LDL.LU R10, [R1+0x1384] ;  /* 0x00138400010a7983 */ /* 0x000f220000300800 */
[----:B------:R-:W-:-:S02]  /*35350*/  ISETP.LT.AND P4, PT, R39, c[0x0][0x178], !P2 ;  /* 0x00005e0027007a0c */ /* 0x000fc40005781270 */
[----:B------:R-:W-:Y:S02]  /*35360*/  ISETP.LT.AND P2, PT, R35, c[0x0][0x178], !P2 ;  /* 0x00005e0023007a0c */ /* 0x000fe40005741270 */
[----:B------:R-:W-:Y:S02]  /*35370*/  ISETP.LT.AND P5, PT, R43, c[0x0][0x178], !P1 ;  /* 0x00005e002b007a0c */ /* 0x000fe40004fa1270 */
[----:B------:R-:W-:Y:S01]  /*35380*/  ISETP.LT.AND P3, PT, R42, c[0x0][0x178], !P1 ;  /* 0x00005e002a007a0c */ /* 0x000fe20004f61270 */
[----:B------:R-:W-:Y:S01]  /*35390*/  IMAD.WIDE R48, R0, 0x2, R2 ;  /* 0x0000000200307825 */ /* 0x000fe200078e0202 */
[----:B---3--:R-:W-:Y:S02]  /*353a0*/  ISETP.GE.AND P6, PT, R54, c[0x0][0x17c], PT ;  /* 0x00005f0036007a0c */ /* 0x008fe40003fc6270 */
[----:B------:R-:W-:-:S03]  /*353b0*/  IADD3 R54, R0, c[0x0][0x198], RZ ;  /* 0x0000660000367a10 */ /* 0x000fc60007ffe0ff */
[----:B--2---:R-:W-:Y:S04]  /*353c0*/  @P4 STG.E.U16 [R46.64], R51 ;  /* 0x000000332e004986 */ /* 0x004fe8000c101504 */
[----:B------:R0:W-:Y:S01]  /*353d0*/  @P2 STG.E.U16 [R44.64], R8 ;  /* 0x000000082c002986 */ /* 0x0001e2000c101504 */
[----:B------:R-:W-:Y:S02]  /*353e0*/  ISETP.LT.AND P2, PT, R39, c[0x0][0x178], !P1 ;  /* 0x00005e0027007a0c */ /* 0x000fe40004f41270 */
[----:B------:R-:W-:Y:S01]  /*353f0*/  ISETP.LT.AND P1, PT, R35, c[0x0][0x178], !P1 ;  /* 0x00005e0023007a0c */ /* 0x000fe20004f21270 */
[----:B------:R1:W-:Y:S01]  /*35400*/  @P5 STG.E.U16 [R48.64], R50 ;  /* 0x0000003230005986 */ /* 0x0003e2000c101504 */
[----:B------:R-:W-:Y:S02]  /*35410*/  ISETP.LT.AND P4, PT, R43, c[0x0][0x178], !P0 ;  /* 0x00005e002b007a0c */ /* 0x000fe40004781270 */
[----:B0-----:R-:W-:Y:S01]  /*35420*/  PRMT R8, R9, 0x7632, R8 ;  /* 0x0000763209087816 */ /* 0x001fe20000000008 */
[----:B------:R-:W-:Y:S01]  /*35430*/  IMAD.WIDE R44, R0, 0x2, R12 ;  /* 0x00000002002c7825 */ /* 0x000fe200078e020c */
[----:B------:R-:W2:Y:S04]  /*35440*/  LDL.LU R9, [R1+0x20] ;  /* 0x0000200001097983 */ /* 0x000ea80000300800 */
[----:B------:R0:W-:Y:S01]  /*35450*/  @P3 STG.E.U16 [R44.64], R8 ;  /* 0x000000082c003986 */ /* 0x0001e2000c101504 */
[----:B------:R-:W-:-:S02]  /*35460*/  ISETP.LT.AND P3, PT, R42, c[0x0][0x178], !P0 ;  /* 0x00005e002a007a0c */ /* 0x000fc40004761270 */
[----:B------:R-:W-:Y:S01]  /*35470*/  PRMT R55, R51, 0x7632, R55 ;  /* 0x0000763233377816 */ /* 0x000fe20000000037 */
[----:B-1----:R-:W-:-:S04]  /*35480*/  IMAD.WIDE R50, R0, 0x2, R14 ;  /* 0x0000000200327825 */ /* 0x002fc800078e020e */
[----:B------:R-:W-:Y:S01]  /*35490*/  IMAD.WIDE R48, R0, 0x2, R52 ;  /* 0x0000000200307825 */ /* 0x000fe200078e0234 */
[----:B0-----:R-:W-:-:S03]  /*354a0*/  PRMT R8, R8, 0x7632, R8 ;  /* 0x0000763208087816 */ /* 0x001fc60000000008 */
[C---:B------:R-:W-:Y:S01]  /*354b0*/  IMAD.WIDE R46, R54.reuse, 0x2, R2 ;  /* 0x00000002362e7825 */ /* 0x040fe200078e0202 */
[----:B------:R0:W-:Y:S03]  /*354c0*/  @P2 STG.E.U16 [R50.64], R55 ;  /* 0x0000003732002986 */ /* 0x0001e6000c101504 */
[----:B------:R-:W-:Y:S01]  /*354d0*/  IMAD.WIDE R44, R54, 0x2, R12 ;  /* 0x00000002362c7825 */ /* 0x000fe200078e020c */
[----:B------:R-:W-:Y:S01]  /*354e0*/  @P1 STG.E.U16 [R48.64], R8 ;  /* 0x0000000830001986 */ /* 0x000fe2000c101504 */
[----:B------:R-:W-:-:S03]  /*354f0*/  ISETP.GE.AND P5, PT, R56, c[0x0][0x17c], PT ;  /* 0x00005f0038007a0c */ /* 0x000fc60003fa6270 */
[----:B------:R1:W-:Y:S04]  /*35500*/  @P4 STG.E.U16 [R46.64], R11 ;  /* 0x0000000b2e004986 */ /* 0x0003e8000c101504 */
[----:B------:R3:W-:Y:S01]  /*35510*/  @P3 STG.E.U16 [R44.64], R57 ;  /* 0x000000392c003986 */ /* 0x0007e2000c101504 */
[----:B0-----:R-:W-:Y:S02]  /*35520*/  PRMT R55, R11, 0x7632, R55 ;  /* 0x000076320b377816 */ /* 0x001fe40000000037 */
[----:B----4-:R-:W-:Y:S02]  /*35530*/  ISETP.GE.AND P3, PT, R10, c[0x0][0x17c], PT ;  /* 0x00005f000a007a0c */ /* 0x010fe40003f66270 */
[----:B------:R-:W4:Y:S04]  /*35540*/  LDL.LU R10, [R1+0x160] ;  /* 0x00016000010a7983 */ /* 0x000f280000300800 */
[----:B------:R-:W4:Y:S04]  /*35550*/  LDL.LU R56, [R1+0x110] ;  /* 0x0001100001387983 */ /* 0x000f280000300800 */
[----:B-1----:R-:W4:Y:S01]  /*35560*/  LDL.LU R11, [R1+0x1388] ;  /* 0x00138800010b7983 */ /* 0x002f220000300800 */
[----:B------:R-:W-:-:S02]  /*35570*/  ISETP.LT.AND P4, PT, R39, c[0x0][0x178], !P0 ;  /* 0x00005e0027007a0c */ /* 0x000fc40004781270 */
[----:B------:R-:W-:Y:S01]  /*35580*/  ISETP.LT.AND P0, PT, R35, c[0x0][0x178], !P0 ;  /* 0x00005e0023007a0c */ /* 0x000fe20004701270 */
[----:B------:R-:W-:Y:S01]  /*35590*/  IMAD.WIDE R50, R54, 0x2, R14 ;  /* 0x0000000236327825 */ /* 0x000fe200078e020e */
[----:B------:R-:W-:Y:S02]  /*355a0*/  ISETP.LT.AND P1, PT, R43, c[0x0][0x178], !P6 ;  /* 0x00005e002b007a0c */ /* 0x000fe40007721270 */
[----:B------:R-:W-:Y:S01]  /*355b0*/  ISETP.LT.AND P2, PT, R42, c[0x0][0x178], !P6 ;  /* 0x00005e002a007a0c */ /* 0x000fe20007741270 */
[C---:B------:R-:W-:Y:S01]  /*355c0*/  IMAD.WIDE R48, R54.reuse, 0x2, R52 ;  /* 0x0000000236307825 */ /* 0x040fe200078e0234 */
[----:B------:R-:W-:Y:S02]  /*355d0*/  IADD3 R0, R54, c[0x0][0x198], RZ ;  /* 0x0000660036007a10 */ /* 0x000fe40007ffe0ff */
[----:B------:R-:W-:Y:S02]  /*355e0*/  PRMT R8, R57, 0x7632, R8 ;  /* 0x0000763239087816 */ /* 0x000fe40000000008 */
[----:B---3--:R-:W3:Y:S01]  /*355f0*/  LDL.LU R57, [R1+0x50] ;  /* 0x0000500001397983 */ /* 0x008ee20000300800 */
[----:B------:R-:W-:-:S04]  /*35600*/  IMAD.WIDE R46, R0, 0x2, R2 ;  /* 0x00000002002e7825 */ /* 0x000fc800078e0202 */
[----:B------:R-:W-:Y:S01]  /*35610*/  IMAD.WIDE R44, R0, 0x2, R12 ;  /* 0x00000002002c7825 */ /* 0x000fe200078e020c */
[----:B--2---:R-:W-:Y:S01]  /*35620*/  @P4 STG.E.U16 [R50.64], R9 ;  /* 0x0000000932004986 */ /* 0x004fe2000c101504 */
[----:B------:R-:W-:Y:S02]  /*35630*/  ISETP.LT.AND P4, PT, R39, c[0x0][0x178], !P6 ;  /* 0x00005e0027007a0c */ /* 0x000fe40007781270 */
[----:B------:R-:W-:Y:S01]  /*35640*/  ISETP.LT.AND P6, PT, R35, c[0x0][0x178], !P6 ;  /* 0x00005e0023007a0c */ /* 0x000fe200077c1270 */
[----:B------:R0:W-:Y:S01]  /*35650*/  @P0 STG.E.U16 [R48.64], R4 ;  /* 0x0000000430000986 */ /* 0x0001e2000c101504 */
[----:B------:R-:W-:-:S03]  /*35660*/  ISETP.LT.AND P0, PT, R43, c[0x0][0x178], !P5 ;  /* 0x00005e002b007a0c */ /* 0x000fc60006f01270 */
[----:B------:R-:W-:Y:S01]  /*35670*/  @P1 STG.E.U16 [R46.64], R55 ;  /* 0x000000372e001986 */ /* 0x000fe2000c101504 */
[----:B0-----:R-:W-:-:S03]  /*35680*/  PRMT R4, R9, 0x7632, R4 ;  /* 0x0000763209047816 */ /* 0x001fc60000000004 */
[----:B------:R-:W2:Y:S04]  /*35690*/  LDL.LU R9, [R1+0x1490] ;  /* 0x0014900001097983 */ /* 0x000ea80000300800 */
[----:B------:R-:W2:Y:S01]  /*356a0*/  LDL.LU R51, [R1+0x138c] ;  /* 0x00138c0001337983 */ /* 0x000ea20000300800 */
[----:B------:R-:W-:Y:S01]  /*356b0*/  PRMT R50, R4, 0x7632, R50 ;  /* 0x0000763204327816 */ /* 0x000fe20000000032 */
[C---:B------:R-:W-:Y:S02]  /*356c0*/  IMAD.WIDE R48, R0.reuse, 0x2, R52 ;  /* 0x0000000200307825 */ /* 0x040fe400078e0234 */
[----:B------:R0:W-:Y:S02]  /*356d0*/  @P2 STG.E.U16 [R44.64], R8 ;  /* 0x000000082c002986 */ /* 0x0001e4000c101504 */
[C---:B0-----:R-:W-:Y:S01]  /*356e0*/  IMAD.WIDE R44, R0.reuse, 0x2, R14 ;  /* 0x00000002002c7825 */ /* 0x041fe200078e020e */
[----:B------:R-:W-:-:S04]  /*356f0*/  IADD3 R8, R0, c[0x0][0x198], RZ ;  /* 0x0000660000087a10 */ /* 0x000fc80007ffe0ff */
[----:B------:R-:W-:Y:S01]  /*35700*/  @P4 STG.E.U16 [R44.64], R4 ;  /* 0x000000042c004986 */ /* 0x000fe2000c101504 */
[----:B------:R-:W-:-:S03]  /*35710*/  IMAD.WIDE R46, R8, 0x2, R2 ;  /* 0x00000002082e7825 */ /* 0x000fc600078e0202 */
[----:B------:R0:W-:Y:S04]  /*35720*/  @P6 STG.E.U16 [R48.64], R50 ;  /* 0x0000003230006986 */ /* 0x0001e8000c101504 */
[----:B0-----:R-:W2:Y:S04]  /*35730*/  LDL.LU R50, [R1+0x1390] ;  /* 0x0013900001327983 */ /* 0x001ea80000300800 */
[----:B----4-:R0:W-:Y:S01]  /*35740*/  @P0 STG.E.U16 [R46.64], R10 ;  /* 0x0000000a2e000986 */ /* 0x0101e2000c101504 */
[----:B------:R-:W-:Y:S02]  /*35750*/  PRMT R0, R10, 0x7632, R0 ;  /* 0x000076320a007816 */ /* 0x000fe40000000000 */
[----:B------:R-:W-:-:S02]  /*35760*/  ISETP.GE.AND P2, PT, R11, c[0x0][0x17c], PT ;  /* 0x00005f000b007a0c */ /* 0x000fc40003f46270 */
[----:B------:R-:W4:Y:S04]  /*35770*/  LDL.LU R11, [R1+0x94] ;  /* 0x00009400010b7983 */ /* 0x000f280000300800 */
[----:B0-----:R-:W4:Y:S01]  /*35780*/  LDL.LU R10, [R1+0x64] ;  /* 0x00006400010a7983 */ /* 0x001f220000300800 */
[----:B------:R-:W-:Y:S02]  /*35790*/  ISETP.LT.AND P1, PT, R42, c[0x0][0x178], !P5 ;  /* 0x00005e002a007a0c */ /* 0x000fe40006f21270 */
[----:B------:R-:W-:Y:S02]  /*357a0*/  ISETP.LT.AND P4, PT, R39, c[0x0][0x178], !P5 ;  /* 0x00005e0027007a0c */ /* 0x000fe40006f81270 */
[----:B------:R-:W-:Y:S02]  /*357b0*/  ISETP.LT.AND P5, PT, R35, c[0x0][0x178], !P5 ;  /* 0x00005e0023007a0c */ /* 0x000fe40006fa1270 */
[----:B------:R-:W-:Y:S01]  /*357c0*/  ISETP.LT.AND P6, PT, R43, c[0x0][0x178], !P3 ;  /* 0x00005e002b007a0c */ /* 0x000fe20005fc1270 */
[C---:B------:R-:W-:Y:S01]  /*357d0*/  IMAD.WIDE R44, R8.reuse, 0x2, R12 ;  /* 0x00000002082c7825 */ /* 0x040fe200078e020c */
[----:B------:R-:W-:-:S03]  /*357e0*/  IADD3 R4, R8, c[0x0][0x198], RZ ;  /* 0x0000660008047a10 */ /* 0x000fc60007ffe0ff */
[----:B------:R-:W-:Y:S01]  /*357f0*/  IMAD.WIDE R48, R8, 0x2, R14 ;  /* 0x0000000208307825 */ /* 0x000fe200078e020e */
[----:B------:R-:W-:Y:S01]  /*35800*/  ISETP.LT.AND P0, PT, R42, c[0x0][0x178], !P3 ;  /* 0x00005e002a007a0c */ /* 0x000fe20005f01270 */
[----:B------:R0:W-:Y:S02]  /*35810*/  @P1 STG.E.U16 [R44.64], R56 ;  /* 0x000000382c001986 */ /* 0x0001e4000c101504 */
[----:B------:R-:W-:Y:S02]  /*35820*/  IMAD.WIDE R46, R8, 0x2, R52 ;  /* 0x00000002082e7825 */ /* 0x000fe400078e0234 */
[----:B---3--:R-:W-:Y:S01]  /*35830*/  @P4 STG.E.U16 [R48.64], R57 ;  /* 0x0000003930004986 */ /* 0x008fe2000c101504 */
[----:B------:R-:W-:-:S03]  /*35840*/  ISETP.LT.AND P4, PT, R39, c[0x0][0x178], !P3 ;  /* 0x00005e0027007a0c */ /* 0x000fc60005f81270 */
[----:B------:R1:W-:Y:S01]  /*35850*/  @P5 STG.E.U16 [R46.64], R7 ;  /* 0x000000072e005986 */ /* 0x0003e2000c101504 */
[----:B0-----:R-:W-:-:S05]  /*35860*/  IMAD.WIDE R44, R4, 0x2, R2 ;  /* 0x00000002042c7825 */ /* 0x001fca00078e0202 */
[----:B------:R0:W-:Y:S01]  /*35870*/  @P6 STG.E.U16 [R44.64], R0 ;  /* 0x000000002c006986 */ /* 0x0001e2000c101504 */
[----:B------:R-:W-:Y:S02]  /*35880*/  ISETP.LT.AND P3, PT, R35, c[0x0][0x178], !P3 ;  /* 0x00005e0023007a0c */ /* 0x000fe40005f61270 */
[----:B------:R-:W-:Y:S01]  /*35890*/  ISETP.LT.AND P5, PT, R43, c[0x0][0x178], !P2 ;  /* 0x00005e002b007a0c */ /* 0x000fe200057a1270 */
[----:B-1----:R-:W-:Y:S01]  /*358a0*/  IMAD.WIDE R46, R4, 0x2, R14 ;  /* 0x00000002042e7825 */ /* 0x002fe200078e020e */
[----:B------:R-:W-:Y:S02]  /*358b0*/  PRMT R8, R57, 0x7632, R8 ;  /* 0x0000763239087816 */ /* 0x000fe40000000008 */
[----:B0-----:R-:W-:Y:S01]  /*358c0*/  PRMT R0, R56, 0x7632, R0 ;  /* 0x0000763238007816 */ /* 0x001fe20000000000 */
[----:B------:R-:W-:Y:S01]  /*358d0*/  IMAD.WIDE R44, R4, 0x2, R12 ;  /* 0x00000002042c7825 */ /* 0x000fe200078e020c */
[----:B------:R-:W-:-:S04]  /*358e0*/  ISETP.LT.AND P6, PT, R42, c[0x0][0x178], !P2 ;  /* 0x00005e002a007a0c */ /* 0x000fc800057c1270 */
[----:B------:R0:W-:Y:S01]  /*358f0*/  @P0 STG.E.U16 [R44.64], R0 ;  /* 0x000000002c000986 */ /* 0x0001e2000c101504 */
[----:B------:R-:W-:-:S03]  /*35900*/  IMAD.WIDE R48, R4, 0x2, R52 ;  /* 0x0000000204307825 */ /* 0x000fc600078e0234 */
[----:B------:R1:W-:Y:S01]  /*35910*/  @P4 STG.E.U16 [R46.64], R8 ;  /* 0x000000082e004986 */ /* 0x0003e2000c101504 */
[----:B0-----:R-:W-:Y:S02]  /*35920*/  IADD3 R0, R4, c[0x0][0x198], RZ ;  /* 0x0000660004007a10 */ /* 0x001fe40007ffe0ff */
[----:B-1----:R-:W-:-:S03]  /*35930*/  PRMT R8, R7, 0x7632, R8 ;  /* 0x0000763207087816 */ /* 0x002fc60000000008 */
[----:B------:R-:W-:-:S04]  /*35940*/  IMAD.WIDE R46, R0, 0x2, R2 ;  /* 0x00000002002e7825 */ /* 0x000fc800078e0202 */
[C---:B------:R-:W-:Y:S01]  /*35950*/  IMAD.WIDE R44, R0.reuse, 0x2, R12 ;  /* 0x00000002002c7825 */ /* 0x040fe200078e020c */
[----:B------:R0:W-:Y:S01]  /*35960*/  @P3 STG.E.U16 [R48.64], R8 ;  /* 0x0000000830003986 */ /* 0x0001e2000c101504 */
[C---:B------:R-:W-:Y:S02]  /*35970*/  IADD3 R4, R0.reuse, c[0x0][0x198], RZ ;  /* 0x0000660000047a10 */ /* 0x040fe40007ffe0ff */
[----:B0-----:R-:W-:Y:S01]  /*35980*/  IMAD.WIDE R48, R0, 0x2, R14 ;  /* 0x0000000200307825 */ /* 0x001fe200078e020e */
[----:B--2---:R-:W-:Y:S02]  /*35990*/  ISETP.GE.AND P1, PT, R51, c[0x0][0x17c], PT ;  /* 0x00005f0033007a0c */ /* 0x004fe40003f26270 */
[----:B------:R-:W2:Y:S04]  /*359a0*/  LDL.LU R51, [R1+0x44] ;  /* 0x0000440001337983 */ /* 0x000ea80000300800 */
[----:B------:R-:W3:Y:S01]  /*359b0*/  LDL.LU R56, [R1+0x4] ;  /* 0x0000040001387983 */ /* 0x000ee20000300800 */
[----:B------:R-:W-:-:S03]  /*359c0*/  ISETP.GE.AND P0, PT, R50, c[0x0][0x17c], PT ;  /* 0x00005f0032007a0c */ /* 0x000fc60003f06270 */
[----:B------:R-:W3:Y:S04]  /*359d0*/  LDL.LU R50, [R1+0x1394] ;  /* 0x0013940001327983 */ /* 0x000ee80000300800 */
[----:B------:R-:W3:Y:S04]  /*359e0*/  LDL.LU R7, [R1+0x134] ;  /* 0x0001340001077983 */ /* 0x000ee80000300800 */
[----:B------:R-:W3:Y:S04]  /*359f0*/  LDL.LU R57, [R1+0x84] ;  /* 0x0000840001397983 */ /* 0x000ee80000300800 */
[----:B------:R-:W3:Y:S04]  /*35a00*/  LDL.LU R55, [R1+0x1398] ;  /* 0x0013980001377983 */ /* 0x000ee80000300800 */
[----:B----4-:R-:W-:Y:S04]  /*35a10*/  @P5 STG.E.U16 [R46.64], R11 ;  /* 0x0000000b2e005986 */ /* 0x010fe8000c101504 */
[----:B------:R0:W-:Y:S02]  /*35a20*/  @P6 STG.E.U16 [R44.64], R10 ;  /* 0x0000000a2c006986 */ /* 0x0001e4000c101504 */
[----:B0-----:R-:W-:Y:S01]  /*35a30*/  IMAD.WIDE R44, R0, 0x2, R52 ;  /* 0x00000002002c7825 */ /* 0x001fe200078e0234 */
[----:B------:R-:W-:-:S02]  /*35a40*/  PRMT R0, R10, 0x7632, R0 ;  /* 0x000076320a007816 */ /* 0x000fc40000000000 */
[----:B------:R-:W4:Y:S01]  /*35a50*/  LDL.LU R10, [R1+0x139c] ;  /* 0x00139c00010a7983 */ /* 0x000f220000300800 */
[----:B------:R-:W-:Y:S02]  /*35a60*/  ISETP.LT.AND P4, PT, R39, c[0x0][0x178], !P2 ;  /* 0x00005e0027007a0c */ /* 0x000fe40005781270 */
[----:B------:R-:W-:Y:S02]  /*35a70*/  ISETP.LT.AND P2, PT, R35, c[0x0][0x178], !P2 ;  /* 0x00005e0023007a0c */ /* 0x000fe40005741270 */
[----:B------:R-:W-:Y:S02]  /*35a80*/  ISETP.LT.AND P5, PT, R43, c[0x0][0x178], !P1 ;  /* 0x00005e002b007a0c */ /* 0x000fe40004fa1270 */
[----:B------:R-:W-:Y:S01]  /*35a90*/  ISETP.LT.AND P3, PT, R42, c[0x0][0x178], !P1 ;  /* 0x00005e002a007a0c */ /* 0x000fe20004f61270 */
[----:B------:R-:W-:Y:S01]  /*35aa0*/  IMAD.WIDE R46, R4, 0x2, R2 ;  /* 0x00000002042e7825 */ /* 0x000fe200078e0202 */
[----:B------:R-:W-:Y:S02]  /*35ab0*/  PRMT R8, R11, 0x7632, R8 ;  /* 0x000076320b087816 */ /* 0x000fe40000000008 */
[----:B------:R-:W4:Y:S04]  /*35ac0*/  LDL.LU R11, [R1+0x34] ;  /* 0x00003400010b7983 */ /* 0x000f280000300800 */
[----:B--2---:R-:W-:Y:S04]  /*35ad0*/  @P4 STG.E.U16 [R48.64], R51 ;  /* 0x0000003330004986 */ /* 0x004fe8000c101504 */
[----:B---3--:R0:W-:Y:S01]  /*35ae0*/  @P2 STG.E.U16 [R44.64], R56 ;  /* 0x000000382c002986 */ /* 0x0081e2000c101504 */
[----:B------:R-:W-:-:S02]  /*35af0*/  ISETP.LT.AND P2, PT, R39, c[0x0][0x178], !P1 ;  /* 0x00005e0027007a0c */ /* 0x000fc40004f41270 */
[----:B------:R-:W-:Y:S01]  /*35b00*/  ISETP.LT.AND P1, PT, R35, c[0x0][0x178], !P1 ;  /* 0x00005e0023007a0c */ /* 0x000fe20004f21270 */
[----:B------:R1:W-:Y:S01]  /*35b10*/  @P5 STG.E.U16 [R46.64], R8 ;  /* 0x000000082e005986 */ /* 0x0003e2000c101504 */
[----:B------:R-:W-:Y:S01]  /*35b20*/  ISETP.LT.AND P4, PT, R43, c[0x0][0x178], !P0 ;  /* 0x00005e002b007a0c */ /* 0x000fe20004781270 */
[----:B0-----:R-:W-:-:S05]  /*35b30*/  IMAD.WIDE R44, R4, 0x2, R12 ;  /* 0x00000002042c7825 */ /* 0x001fca00078e020c */
[----:B------:R0:W-:Y:S01]  /*35b40*/  @P3 STG.E.U16 [R44.64], R0 ;  /* 0x000000002c003986 */ /* 0x0001e2000c101504 */
[----:B------:R-:W-:Y:S02]  /*35b50*/  ISETP.LT.AND P3, PT, R42, c[0x0][0x178], !P0 ;  /* 0x00005e002a007a0c */ /* 0x000fe40004761270 */
[----:B------:R-:W-:Y:S01]  /*35b60*/  PRMT R54, R51, 0x7632, R54 ;  /* 0x0000763233367816 */ /* 0x000fe20000000036 */
[----:B------:R-:W-:Y:S01]  /*35b70*/  IMAD.WIDE R48, R4, 0x2, R52 ;  /* 0x0000000204307825 */ /* 0x000fe200078e0234 */
[----:B-1----:R-:W-:Y:S02]  /*35b80*/  PRMT R8, R56, 0x7632, R8 ;  /* 0x0000763238087816 */ /* 0x002fe40000000008 */
[----:B0-----:R-:W-:Y:S02]  /*35b90*/  IADD3 R0, R4, c[0x0][0x198], RZ ;  /* 0x0000660004007a10 */ /* 0x001fe40007ffe0ff */
[----:B------:R-:W-:Y:S01]  /*35ba0*/  ISETP.GE.AND P6, PT, R50, c[0x0][0x17c], PT ;  /* 0x00005f0032007a0c */ /* 0x000fe20003fc6270 */
[----:B------:R-:W-:-:S04]  /*35bb0*/  IMAD.WIDE R50, R4, 0x2, R14 ;  /* 0x0000000204327825 */ /* 0x000fc800078e020e */
[C---:B------:R-:W-:Y:S01]  /*35bc0*/  IMAD.WIDE R46, R0.reuse, 0x2, R2 ;  /* 0x00000002002e7825 */ /* 0x040fe200078e0202 */
[----:B------:R0:W-:Y:S03]  /*35bd0*/  @P2 STG.E.U16 [R50.64], R54 ;  /* 0x0000003632002986 */ /* 0x0001e6000c101504 */
[----:B------:R-:W-:Y:S01]  /*35be0*/  IMAD.WIDE R44, R0, 0x2, R12 ;  /* 0x00000002002c7825 */ /* 0x000fe200078e020c */
[----:B------:R-:W-:Y:S04]  /*35bf0*/  @P1 STG.E.U16 [R48.64], R8 ;  /* 0x0000000830001986 */ /* 0x000fe8000c101504 */
[----:B------:R1:W-:Y:S01]  /*35c00*/  @P4 STG.E.U16 [R46.64], R7 ;  /* 0x000000072e004986 */ /* 0x0003e2000c101504 */
[----:B------:R-:W-:-:S03]  /*35c10*/  ISETP.GE.AND P5, PT, R55, c[0x0][0x17c], PT ;  /* 0x00005f0037007a0c */ /* 0x000fc60003fa6270 */
[----:B------:R2:W-:Y:S01]  /*35c20*/  @P3 STG.E.U16 [R44.64], R57 ;  /* 0x000000392c003986 */ /* 0x0005e2000c101504 */
[----:B0-----:R-:W-:Y:S02]  /*35c30*/  PRMT R54, R7, 0x7632, R54 ;  /* 0x0000763207367816 */ /* 0x001fe40000000036 */
[----:B----4-:R-:W-:Y:S02]  /*35c40*/  ISETP.GE.AND P3, PT, R10, c[0x0][0x17c], PT ;  /* 0x00005f000a007a0c */ /* 0x010fe40003f66270 */
[----:B------:R-:W3:Y:S04]  /*35c50*/  LDL.LU R10, [R1+0x124] ;  /* 0x00012400010a7983 */ /* 0x000ee80000300800 */
[----:B------:R-:W4:Y:S04]  /*35c60*/  LDL.LU R55, [R1+0x74] ;  /* 0x0000740001377983 */ /* 0x000f280000300800 */
[----:B-1----:R-:W3:Y:S01]  /*35c70*/  LDL.LU R7, [R1+0x13a0] ;  /* 0x0013a00001077983 */ /* 0x002ee20000300800 */
[----:B------:R-:W-:-:S02]  /*35c80*/  ISETP.LT.AND P4, PT, R39, c[0x0][0x178], !P0 ;  /* 0x00005e0027007a0c */ /* 0x000fc40004781270 */
[----:B------:R-:W-:Y:S02]  /*35c90*/  PRMT R8, R57, 0x7632, R8 ;  /* 0x0000763239087816 */ /* 0x000fe40000000008 */
[----:B--2---:R-:W2:Y:S01]  /*35ca0*/  LDL.LU R57, [R1+0x24] ;  /* 0x0000240001397983 */ /* 0x004ea20000300800 */
[----:B------:R-:W-:Y:S02]  /*35cb0*/  ISETP.LT.AND P0, PT, R35, c[0x0][0x178], !P0 ;  /* 0x00005e0023007a0c */ /* 0x000fe40004701270 */
[----:B------:R-:W-:Y:S02]  /*35cc0*/  ISETP.LT.AND P1, PT, R43, c[0x0][0x178], !P6 ;  /* 0x00005e002b007a0c */ /* 0x000fe40007721270 */
[----:B------:R-:W-:Y:S01]  /*35cd0*/  ISETP.LT.AND P2, PT, R42, c[0x0][0x178], !P6 ;  /* 0x00005e002a007a0c */ /* 0x000fe20007741270 */
[C---:B------:R-:W-:Y:S01]  /*35ce0*/  IMAD.WIDE R50, R0.reuse, 0x2, R14 ;  /* 0x0000000200327825 */ /* 0x040fe200078e020e */
[----:B------:R-:W-:-:S03]  /*35cf0*/  IADD3 R4, R0, c[0x0][0x198], RZ ;  /* 0x0000660000047a10 */ /* 0x000fc60007ffe0ff */
[----:B------:R-:W-:Y:S01]  /*35d00*/  IMAD.WIDE R48, R0, 0x2, R52 ;  /* 0x0000000200307825 */ /* 0x000fe200078e0234 */
[----:B------:R-:W-:Y:S01]  /*35d10*/  @P4 STG.E.U16 [R50.64], R11 ;  /* 0x0000000b32004986 */ /* 0x000fe2000c101504 */
[----:B------:R-:W-:Y:S02]  /*35d20*/  ISETP.LT.AND P4, PT, R39, c[0x0][0x178], !P6 ;  /* 0x00005e0027007a0c */ /* 0x000fe40007781270 */
[C---:B------:R-:W-:Y:S01]  /*35d30*/  IMAD.WIDE R46, R4.reuse, 0x2, R2 ;  /* 0x00000002042e7825 */ /* 0x040fe200078e0202 */
[----:B------:R-:W-:Y:S03]  /*35d40*/  @P0 STG.E.U16 [R48.64], R9 ;  /* 0x0000000930000986 */ /* 0x000fe6000c101504 */
[----:B------:R-:W-:Y:S01]  /*35d50*/  IMAD.WIDE R44, R4, 0x2, R12 ;  /* 0x00000002042c7825 */ /* 0x000fe200078e020c */
[----:B------:R0:W-:Y:S01]  /*35d60*/  @P1 STG.E.U16 [R46.64], R54 ;  /* 0x000000362e001986 */ /* 0x0001e2000c101504 */
[----:B------:R-:W-:-:S02]  /*35d70*/  ISETP.LT.AND P6, PT, R35, c[0x0][0x178], !P6 ;  /* 0x00005e0023007a0c */ /* 0x000fc400077c1270 */
[----:B------:R-:W-:Y:S01]  /*35d80*/  ISETP.LT.AND P0, PT, R43, c[0x0][0x178], !P5 ;  /* 0x00005e002b007a0c */ /* 0x000fe20006f01270 */
[----:B------:R1:W-:Y:S01]  /*35d90*/  @P2 STG.E.U16 [R44.64], R8 ;  /* 0x000000082c002986 */ /* 0x0003e2000c101504 */
[----:B------:R-:W-:-:S03]  /*35da0*/  IADD3 R0, R4, c[0x0][0x198], RZ ;  /* 0x0000660004007a10 */ /* 0x000fc60007ffe0ff */
[----:B0-----:R-:W2:Y:S01]  /*35db0*/  LDL.LU R54, [R1+0x13a4] ;  /* 0x0013a40001367983 */ /* 0x001ea20000300800 */
[----:B-1----:R-:W-:Y:S01]  /*35dc0*/  PRMT R8, R11, 0x7632, R8 ;  /* 0x000076320b087816 */ /* 0x002fe20000000008 */
[----:B------:R-:W-:Y:S01]  /*35dd0*/  IMAD.WIDE R44, R4, 0x2, R14 ;  /* 0x00000002042c7825 */ /* 0x000fe200078e020e */
[----:B------:R-:W-:-:S03]  /*35de0*/  PRMT R48, R9, 0x7632, R48 ;  /* 0x0000763209307816 */ /* 0x000fc60000000030 */
[----:B------:R-:W-:Y:S01]  /*35df0*/  IMAD.WIDE R46, R4, 0x2, R52 ;  /* 0x00000002042e7825 */ /* 0x000fe200078e0234 */
[----:B------:R0:W-:Y:S04]  /*35e00*/  @P4 STG.E.U16 [R44.64], R8 ;  /* 0x000000082c004986 */ /* 0x0001e8000c101504 */
[----:B------:R1:W-:Y:S01]  /*35e10*/  @P6 STG.E.U16 [R46.64], R48 ;  /* 0x000000302e006986 */ /* 0x0003e2000c101504 */
[----:B0-----:R-:W-:Y:S01]  /*35e20*/  IMAD.WIDE R8, R0, 0x2, R2 ;  /* 0x0000000200087825 */ /* 0x001fe200078e0202 */
[----:B---3--:R-:W-:Y:S02]  /*35e30*/  ISETP.GE.AND P2, PT, R7, c[0x0][0x17c], PT ;  /* 0x00005f0007007a0c */ /* 0x008fe40003f46270 */
[----:B------:R-:W3:Y:S01]  /*35e40*/  LDL.LU R7, [R1+0x13a8] ;  /* 0x0013a80001077983 */ /* 0x000ee20000300800 */
[----:B-1----:R-:W-:-:S03]  /*35e50*/  PRMT R48, R10, 0x7632, R48 ;  /* 0x000076320a307816 */ /* 0x002fc60000000030 */
[----:B------:R0:W-:Y:S04]  /*35e60*/  @P0 STG.E.U16 [R8.64], R10 ;  /* 0x0000000a08000986 */ /* 0x0001e8000c101504 */
[----:B------:R-:W3:Y:S04]  /*35e70*/  LDL.LU R11, [R1+0x164] ;  /* 0x00016400010b7983 */ /* 0x000ee80000300800 */
[----:B0-----:R-:W3:Y:S01]  /*35e80*/  LDL.LU R10, [R1+0x114] ;  /* 0x00011400010a7983 */ /* 0x001ee20000300800 */
[----:B------:R-:W-:Y:S02]  /*35e90*/  ISETP.LT.AND P1, PT, R42, c[0x0][0x178], !P5 ;  /* 0x00005e002a007a0c */ /* 0x000fe40006f21270 */
[----:B------:R-:W-:Y:S01]  /*35ea0*/  ISETP.LT.AND P4, PT, R39, c[0x0][0x178], !P5 ;  /* 0x00005e0027007a0c */ /* 0x000fe20006f81270 */
[----:B------:R-:W-:-:S04]  /*35eb0*/  IMAD.WIDE R44, R0, 0x2, R12 ;  /* 0x00000002002c7825 */ /* 0x000fc800078e020c */
[----:B------:R-:W-:Y:S01]  /*35ec0*/  IMAD.WIDE R46, R0, 0x2, R14 ;  /* 0x00000002002e7825 */ /* 0x000fe200078e020e */
[----:B------:R-:W-:Y:S01]  /*35ed0*/  ISETP.LT.AND P5, PT, R35, c[0x0][0x178], !P5 ;  /* 0x00005e0023007a0c */ /* 0x000fe20006fa1270 */
[----:B------:R-:W3:Y:S04]  /*35ee0*/  LDL.LU R56, [R1+0x54] ;  /* 0x0000540001387983 */ /* 0x000ee80000300800 */
[----:B----4-:R-:W-:Y:S04]  /*35ef0*/  @P1 STG.E.U16 [R44.64], R55 ;  /* 0x000000372c001986 */ /* 0x010fe8000c101504 */
[----:B--2---:R0:W-:Y:S01]  /*35f00*/  @P4 STG.E.U16 [R46.64], R57 ;  /* 0x000000392e004986 */ /* 0x0041e2000c101504 */
[----:B------:R-:W-:-:S02]  /*35f10*/  ISETP.LT.AND P6, PT, R43, c[0x0][0x178], !P3 ;  /* 0x00005e002b007a0c */ /* 0x000fc40005fc1270 */
[----:B------:R-:W-:Y:S01]  /*35f20*/  ISETP.LT.AND P1, PT, R42, c[0x0][0x178], !P3 ;  /* 0x00005e002a007a0c */ /* 0x000fe20005f21270 */
[C---:B------:R-:W-:Y:S01]  /*35f30*/  IMAD.WIDE R8, R0.reuse, 0x2, R52 ;  /* 0x0000000200087825 */ /* 0x040fe200078e0234 */
[----:B------:R-:W-:Y:S01]  /*35f40*/  IADD3 R4, R0, c[0x0][0x198], RZ ;  /* 0x0000660000047a10 */ /* 0x000fe20007ffe0ff */
[----:B0-----:R-:W2:Y:S01]  /*35f50*/  LDL.LU R47, [R1+0x13ac] ;  /* 0x0013ac00012f7983 */ /* 0x001ea20000300800 */
[----:B------:R-:W-:-:S03]  /*35f60*/  ISETP.LT.AND P4, PT, R39, c[0x0][0x178], !P3 ;  /* 0x00005e0027007a0c */ /* 0x000fc60005f81270 */
[----:B------:R-:W-:Y:S01]  /*35f70*/  IMAD.WIDE R44, R4, 0x2, R2 ;  /* 0x00000002042c7825 */ /* 0x000fe200078e0202 */
[----:B------:R-:W-:Y:S01]  /*35f80*/  PRMT R0, R55, 0x7632, R0 ;  /* 0x0000763237007816 */ /* 0x000fe20000000000 */
[----:B------:R0:W-:Y:S01]  /*35f90*/  @P5 STG.E.U16 [R8.64], R5 ;  /* 0x0000000508005986 */ /* 0x0001e2000c101504 */
[----:B------:R-:W-:Y:S02]  /*35fa0*/  ISETP.LT.AND P3, PT, R35, c[0x0][0x178], !P3 ;  /* 0x00005e0023007a0c */ /* 0x000fe40005f61270 */
[----:B------:R-:W-:Y:S01]  /*35fb0*/  ISETP.LT.AND P5, PT, R43, c[0x0][0x178], !P2 ;  /* 0x00005e002b007a0c */ /* 0x000fe200057a1270 */
[----:B------:R1:W-:Y:S01]  /*35fc0*/  @P6 STG.E.U16 [R44.64], R48 ;  /* 0x000000302c006986 */ /* 0x0003e2000c101504 */
[----:B------:R-:W-:Y:S01]  /*35fd0*/  ISETP.LT.AND P6, PT, R42, c[0x0][0x178], !P2 ;  /* 0x00005e002a007a0c */ /* 0x000fe200057c1270 */
[----:B0-----:R-:W-:Y:S01]  /*35fe0*/  IMAD.WIDE R8, R4, 0x2, R12 ;  /* 0x0000000204087825 */ /* 0x001fe200078e020c */
[----:B------:R-:W-:-:S03]  /*35ff0*/  PRMT R5, R57, 0x7632, R5 ;  /* 0x0000763239057816 */ /* 0x000fc60000000005 */
[----:B-1----:R-:W-:Y:S01]  /*36000*/  IMAD.WIDE R44, R4, 0x2, R14 ;  /* 0x00000002042c7825 */ /* 0x002fe200078e020e */
[----:B------:R0:W-:Y:S01]  /*36010*/  @P1 STG.E.U16 [R8.64], R0 ;  /* 0x0000000008001986 */ /* 0x0001e2000c101504 */
[----:B------:R-:W-:-:S03]  /*36020*/  PRMT R46, R5, 0x7632, R46 ;  /* 0x00007632052e7816 */ /* 0x000fc6000000002e */
[----:B------:R1:W-:Y:S01]  /*36030*/  @P4 STG.E.U16 [R44.64], R5 ;  /* 0x000000052c004986 */ /* 0x0003e2000c101504 */
[C---:B0-----:R-:W-:Y:S01]  /*36040*/  IADD3 R0, R4.reuse, c[0x0][0x198], RZ ;  /* 0x0000660004007a10 */ /* 0x041fe20007ffe0ff */
[----:B-1----:R-:W-:-:S04]  /*36050*/  IMAD.WIDE R4, R4, 0x2, R52 ;  /* 0x0000000204047825 */ /* 0x002fc800078e0234 */
[C---:B------:R-:W-:Y:S01]  /*36060*/  IMAD.WIDE R8, R0.reuse, 0x2, R2 ;  /* 0x0000000200087825 */ /* 0x040fe200078e0202 */
[----:B------:R0:W-:Y:S03]  /*36070*/  @P3 STG.E.U16 [R4.64], R46 ;  /* 0x0000002e04003986 */ /* 0x0001e6000c101504 */
[----:B------:R-:W-:Y:S01]  /*36080*/  IMAD.WIDE R44, R0, 0x2, R12 ;  /* 0x00000002002c7825 */ /* 0x000fe200078e020c */
[----:B------:R-:W-:Y:S02]  /*36090*/  ISETP.GE.AND P0, PT, R54, c[0x0][0x17c], PT ;  /* 0x00005f0036007a0c */ /* 0x000fe40003f06270 */
[----:B0-----:R-:W-:Y:S02]  /*360a0*/  IADD3 R4, R0, c[0x0][0x198], RZ ;  /* 0x0000660000047a10 */ /* 0x001fe40007ffe0ff */
[----:B---3--:R-:W-:Y:S02]  /*360b0*/  ISETP.GE.AND P1, PT, R7, c[0x0][0x17c], PT ;  /* 0x00005f0007007a0c */ /* 0x008fe40003f26270 */
[----:B------:R-:W3:Y:S04]  /*360c0*/  LDL.LU R7, [R1+0x98] ;  /* 0x0000980001077983 */ /* 0x000ee80000300800 */
[----:B------:R-:W4:Y:S01]  /*360d0*/  LDL.LU R55, [R1+0x68] ;  /* 0x0000680001377983 */ /* 0x000f220000300800 */
[----:B------:R-:W-:-:S03]  /*360e0*/  PRMT R5, R11, 0x7632, R5 ;  /* 0x000076320b057816 */ /* 0x000fc60000000005 */
[----:B------:R0:W-:Y:S04]  /*360f0*/  @P5 STG.E.U16 [R8.64], R11 ;  /* 0x0000000b08005986 */ /* 0x0001e8000c101504 */
[----:B------:R-:W4:Y:S04]  /*36100*/  LDL.LU R57, [R1+0x13b0] ;  /* 0x0013b00001397983 */ /* 0x000f280000300800 */
[----:B------:R1:W-:Y:S01]  /*36110*/  @P6 STG.E.U16 [R44.64], R10 ;  /* 0x0000000a2c006986 */ /* 0x0003e2000c101504 */
[----:B0-----:R-:W-:-:S03]  /*36120*/  IMAD.WIDE R8, R0, 0x2, R14 ;  /* 0x0000000200087825 */ /* 0x001fc600078e020e */
[----:B------:R-:W4:Y:S04]  /*36130*/  LDL.LU R11, [R1+0x13b4] ;  /* 0x0013b400010b7983 */ /* 0x000f280000300800 */
[----:B------:R-:W4:Y:S01]  /*36140*/  LDL.LU R54, [R1+0x48] ;  /* 0x0000480001367983 */ /* 0x000f220000300800 */
[----:B-1----:R-:W-:Y:S01]  /*36150*/  IMAD.WIDE R44, R0, 0x2, R52 ;  /* 0x00000002002c7825 */ /* 0x002fe200078e0234 */
[----:B------:R-:W-:Y:S02]  /*36160*/  PRMT R0, R10, 0x7632, R0 ;  /* 0x000076320a007816 */ /* 0x000fe40000000000 */
[----:B------:R-:W4:Y:S01]  /*36170*/  LDL.LU R10, [R1+0x8] ;  /* 0x00000800010a7983 */ /* 0x000f220000300800 */
[----:B------:R-:W-:Y:S02]  /*36180*/  ISETP.LT.AND P4, PT, R39, c[0x0][0x178], !P2 ;  /* 0x00005e0027007a0c */ /* 0x000fe40005781270 */
[----:B------:R-:W-:-:S02]  /*36190*/  ISETP.LT.AND P2, PT, R35, c[0x0][0x178], !P2 ;  /* 0x00005e0023007a0c */ /* 0x000fc40005741270 */
[----:B------:R-:W-:Y:S02]  /*361a0*/  ISETP.LT.AND P5, PT, R43, c[0x0][0x178], !P0 ;  /* 0x00005e002b007a0c */ /* 0x000fe400047a1270 */
[----:B------:R-:W-:Y:S02]  /*361b0*/  ISETP.LT.AND P3, PT, R42, c[0x0][0x178], !P0 ;  /* 0x00005e002a007a0c */ /* 0x000fe40004761270 */
[----:B--2---:R-:W-:Y:S01]  /*361c0*/  ISETP.GE.AND P6, PT, R47, c[0x0][0x17c], PT ;  /* 0x00005f002f007a0c */ /* 0x004fe20003fc6270 */
[----:B------:R-:W-:-:S04]  /*361d0*/  IMAD.WIDE R46, R4, 0x2, R2 ;  /* 0x00000002042e7825 */ /* 0x000fc800078e0202 */
[----:B------:R0:W-:Y:S04]  /*361e0*/  @P4 STG.E.U16 [R8.64], R56 ;  /* 0x0000003808004986 */ /* 0x0001e8000c101504 */
[----:B------:R1:W-:Y:S01]  /*361f0*/  @P2 STG.E.U16 [R44.64], R6 ;  /* 0x000000062c002986 */ /* 0x0003e2000c101504 */
[----:B------:R-:W-:Y:S02]  /*36200*/  ISETP.LT.AND P2, PT, R39, c[0x0][0x178], !P0 ;  /* 0x00005e0027007a0c */ /* 0x000fe40004741270 */
[----:B------:R-:W-:Y:S01]  /*36210*/  ISETP.LT.AND P0, PT, R35, c[0x0][0x178], !P0 ;  /* 0x00005e0023007a0c */ /* 0x000fe20004701270 */
[----:B------:R-:W-:Y:S01]  /*36220*/  @P5 STG.E.U16 [R46.64], R5 ;  /* 0x000000052e005986 */ /* 0x000fe2000c101504 */
[----:B------:R-:W-:Y:S01]  /*36230*/  ISETP.LT.AND P5, PT, R43, c[0x0][0x178], !P1 ;  /* 0x00005e002b007a0c */ /* 0x000fe20004fa1270 */
[----:B0-----:R-:W-:Y:S01]  /*36240*/  IMAD.WIDE R8, R4, 0x2, R12 ;  /* 0x0000000204087825 */ /* 0x001fe200078e020c */
[----:B------:R-:W-:-:S04]  /*36250*/  ISETP.LT.AND P4, PT, R42, c[0x0][0x178], !P1 ;  /* 0x00005e002a007a0c */ /* 0x000fc80004f81270 */
[----:B------:R0:W-:Y:S01]  /*36260*/  @P3 STG.E.U16 [R8.64], R0 ;  /* 0x0000000008003986 */ /* 0x0001e2000c101504 */
[----:B------:R-:W-:Y:S02]  /*36270*/  PRMT R49, R56, 0x7632, R49 ;  /* 0x0000763238317816 */ /* 0x000fe40000000031 */
[----:B------:R-:W-:Y:S01]  /*36280*/  PRMT R48, R6, 0x7632, R48 ;  /* 0x0000763206307816 */ /* 0x000fe20000000030 */
[----:B------:R-:W2:Y:S04]  /*36290*/  LDL.LU R56, [R1+0x148c] ;  /* 0x00148c0001387983 */ /* 0x000ea80000300800 */
[----:B-1----:R-:W2:Y:S01]  /*362a0*/  LDL.LU R6, [R1+0x1488] ;  /* 0x0014880001067983 */ /* 0x002ea20000300800 */
[C---:B0-----:R-:W-:Y:S01]  /*362b0*/  IADD3 R0, R4.reuse, c[0x0][0x198], RZ ;  /* 0x0000660004007a10 */ /* 0x041fe20007ffe0ff */
[----:B------:R-:W-:-:S04]  /*362c0*/  IMAD.WIDE R8, R4, 0x2, R14 ;  /* 0x0000000204087825 */ /* 0x000fc800078e020e */
[----:B------:R-:W-:Y:S01]  /*362d0*/  IMAD.WIDE R4, R4, 0x2, R52 ;  /* 0x0000000204047825 */ /* 0x000fe200078e0234 */
[----:B------:R0:W-:Y:S03]  /*362e0*/  @P2 STG.E.U16 [R8.64], R49 ;  /* 0x0000003108002986 */ /* 0x0001e6000c101504 */
[C---:B------:R-:W-:Y:S01]  /*362f0*/  IMAD.WIDE R44, R0.reuse, 0x2, R2 ;  /* 0x00000002002c7825 */ /* 0x040fe200078e0202 */
[----:B------:R1:W-:Y:S03]  /*36300*/  @P0 STG.E.U16 [R4.64], R48 ;  /* 0x0000003004000986 */ /* 0x0003e6000c101504 */
[----:B------:R-:W-:Y:S01]  /*36310*/  IMAD.WIDE R46, R0, 0x2, R12 ;  /* 0x00000002002e7825 */ /* 0x000fe200078e020c */
[----:B------:R-:W-:-:S03]  /*36320*/  ISETP.LT.AND P2, PT, R43, c[0x0][0x178], !P6 ;  /* 0x00005e002b007a0c */ /* 0x000fc60007741270 */
[C---:B0-----:R-:W-:Y:S01]  /*36330*/  IMAD.WIDE R8, R0.reuse, 0x2, R52 ;  /* 0x0000000200087825 */ /* 0x041fe200078e0234 */
[----:B-1----:R-:W-:-:S03]  /*36340*/  IADD3 R48, R0, c[0x0][0x198], RZ ;  /* 0x0000660000307a10 */ /* 0x002fc60007ffe0ff */
[----:B------:R-:W-:Y:S01]  /*36350*/  IMAD.WIDE R4, R0, 0x2, R14 ;  /* 0x0000000200047825 */ /* 0x000fe200078e020e */
[----:B---3--:R0:W-:Y:S01]  /*36360*/  @P5 STG.E.U16 [R44.64], R7 ;  /* 0x000000072c005986 */ /* 0x0081e2000c101504 */
[----:B------:R-:W-:Y:S02]  /*36370*/  ISETP.LT.AND P5, PT, R39, c[0x0][0x178], !P1 ;  /* 0x00005e0027007a0c */ /* 0x000fe40004fa1270 */
[----:B------:R-:W-:Y:S01]  /*36380*/  ISETP.LT.AND P1, PT, R35, c[0x0][0x178], !P1 ;  /* 0x00005e0023007a0c */ /* 0x000fe20004f21270 */
[----:B----4-:R1:W-:Y:S01]  /*36390*/  @P4 STG.E.U16 [R46.64], R55 ;  /* 0x000000372e004986 */ /* 0x0103e2000c101504 */
[----:B------:R-:W-:Y:S02]  /*363a0*/  ISETP.LT.AND P4, PT, R42, c[0x0][0x178], !P6 ;  /* 0x00005e002a007a0c */ /* 0x000fe40007781270 */
[----:B------:R-:W-:Y:S02]  /*363b0*/  PRMT R50, R7, 0x7632, R50 ;  /* 0x0000763207327816 */ /* 0x000fe40000000032 */
[----:B------:R-:W-:Y:S01]  /*363c0*/  PRMT R49, R55, 0x7632, R49 ;  /* 0x0000763237317816 */ /* 0x000fe20000000031 */
[----:B0-----:R-:W-:Y:S01]  /*363d0*/  IMAD.WIDE R44, R48, 0x2, R2 ;  /* 0x00000002302c7825 */ /* 0x001fe200078e0202 */
[----:B------:R-:W-:-:S03]  /*363e0*/  ISETP.GE.AND P3, PT, R57, c[0x0][0x17c], PT ;  /* 0x00005f0039007a0c */ /* 0x000fc60003f66270 */
[----:B-1----:R-:W-:Y:S01]  /*363f0*/  IMAD.WIDE R46, R48, 0x2, R12 ;  /* 0x00000002302e7825 */ /* 0x002fe200078e020c */
[----:B------:R-:W-:Y:S02]  /*36400*/  ISETP.GE.AND P0, PT, R11, c[0x0][0x17c], PT ;  /* 0x00005f000b007a0c */ /* 0x000fe40003f06270 */
[----:B------:R-:W3:Y:S04]  /*36410*/  LDL.LU R11, [R1+0x138] ;  /* 0x00013800010b7983 */ /* 0x000ee80000300800 */
[----:B------:R-:W-:Y:S04]  /*36420*/  @P5 STG.E.U16 [R4.64], R54 ;  /* 0x0000003604005986 */ /* 0x000fe8000c101504 */
[----:B------:R-:W-:Y:S04]  /*36430*/  @P1 STG.E.U16 [R8.64], R10 ;  /* 0x0000000a08001986 */ /* 0x000fe8000c101504 */
[----:B------:R-:W4:Y:S04]  /*36440*/  LDL.LU R57, [R1+0x88] ;  /* 0x0000880001397983 */ /* 0x000f280000300800 */
[----:B------:R-:W-:Y:S04]  /*36450*/  @P2 STG.E.U16 [R44.64], R50 ;  /* 0x000000322c002986 */ /* 0x000fe8000c101504 */
[----:B------:R-:W2:Y:S04]  /*36460*/  LDL.LU R7, [R1+0x13b8] ;  /* 0x0013b80001077983 */ /* 0x000ea80000300800 */
[----:B------:R0:W-:Y:S04]  /*36470*/  @P4 STG.E.U16 [R46.64], R49 ;  /* 0x000000312e004986 */ /* 0x0001e8000c101504 */
[----:B------:R-:W4:Y:S01]  /*36480*/  LDL.LU R55, [R1+0x38] ;  /* 0x0000380001377983 */ /* 0x000f220000300800 */
[----:B0-----:R-:W-:-:S03]  /*36490*/  PRMT R46, R10, 0x7632, R46 ;  /* 0x000076320a2e7816 */ /* 0x001fc6000000002e */
[----:B------:R-:W4:Y:S01]  /*364a0*/  LDL.LU R10, [R1+0x13bc] ;  /* 0x0013bc00010a7983 */ /* 0x000f220000300800 */
[----:B------:R-:W-:Y:S02]  /*364b0*/  ISETP.LT.AND P5, PT, R39, c[0x0][0x178], !P6 ;  /* 0x00005e0027007a0c */ /* 0x000fe400077a1270 */
[----:B------:R-:W-:Y:S02]  /*364c0*/  ISETP.LT.AND P6, PT, R35, c[0x0][0x178], !P6 ;  /* 0x00005e0023007a0c */ /* 0x000fe400077c1270 */
[----:B------:R-:W-:Y:S01]  /*364d0*/  ISETP.LT.AND P1, PT, R43, c[0x0][0x178], !P3 ;  /* 0x00005e002b007a0c */ /* 0x000fe20005f21270 */
[----:B------:R-:W-:Y:S01]  /*364e0*/  IMAD.WIDE R4, R48, 0x2, R14 ;  /* 0x0000000230047825 */ /* 0x000fe200078e020e */
[----:B------:R-:W-:Y:S02]  /*364f0*/  PRMT R44, R54, 0x7632, R44 ;  /* 0x00007632362c7816 */ /* 0x000fe4000000002c */
[C---:B------:R-:W-:Y:S01]  /*36500*/  IADD3 R0, R48.reuse, c[0x0][0x198], RZ ;  /* 0x0000660030007a10 */ /* 0x040fe20007ffe0ff */
[----:B------:R-:W-:Y:S01]  /*36510*/  IMAD.WIDE R8, R48, 0x2, R52 ;  /* 0x0000000230087825 */ /* 0x000fe200078e0234 */
[----:B------:R-:W4:Y:S04]  /*36520*/  LDL.LU R54, [R1+0x13c0] ;  /* 0x0013c00001367983 */ /* 0x000f280000300800 */
[----:B------:R0:W-:Y:S04]  /*36530*/  @P5 STG.E.U16 [R4.64], R44 ;  /* 0x0000002c04005986 */ /* 0x0001e8000c101504 */
[----:B------:R-:W-:Y:S01]  /*36540*/  @P6 STG.E.U16 [R8.64], R46 ;  /* 0x0000002e08006986 */ /* 0x000fe2000c101504 */
[----:B0-----:R-:W-:-:S05]  /*36550*/  IMAD.WIDE R4, R0, 0x2, R2 ;  /* 0x0000000200047825 */ /* 0x001fca00078e0202 */
[----:B---3--:R0:W-:Y:S01]  /*36560*/  @P1 STG.E.U16 [R4.64], R11 ;  /* 0x0000000b04001986 */ /* 0x0081e2000c101504 */
[----:B------:R-:W-:Y:S02]  /*36570*/  PRMT R47, R11, 0x7632, R47 ;  /* 0x000076320b2f7816 */ /* 0x000fe4000000002f */
[----:B--2---:R-:W-:Y:S02]  /*36580*/  ISETP.GE.AND P4, PT, R7, c[0x0][0x17c], PT ;  /* 0x00005f0007007a0c */ /* 0x004fe40003f86270 */
[----:B------:R-:W2:Y:S04]  /*36590*/  LDL.LU R7, [R1+0x128] ;  /* 0x0001280001077983 */ /* 0x000ea80000300800 */
[----:B0-----:R-:W3:Y:S01]  /*365a0*/  LDL.LU R11, [R1+0x78] ;  /* 0x00007800010b7983 */ /* 0x001ee20000300800 */
[----:B----4-:R-:W-:-:S03]  /*365b0*/  ISETP.GE.AND P1, PT, R10, c[0x0][0x17c], PT ;  /* 0x00005f000a007a0c */ /* 0x010fc60003f26270 */
[----:B------:R-:W4:Y:S01]  /*365c0*/  LDL.LU R10, [R1+0x1484] ;  /* 0x00148400010a7983 */ /* 0x000f220000300800 */
[----:B------:R-:W-:Y:S02]  /*365d0*/  ISETP.LT.AND P2, PT, R42, c[0x0][0x178], !P3 ;  /* 0x00005e002a007a0c */ /* 0x000fe40005f41270 */
[----:B------:R-:W-:Y:S02]  /*365e0*/  ISETP.LT.AND P5, PT, R39, c[0x0][0x178], !P3 ;  /* 0x00005e0027007a0c */ /* 0x000fe40005fa1270 */
[----:B------:R-:W-:Y:S02]  /*365f0*/  ISETP.LT.AND P3, PT, R35, c[0x0][0x178], !P3 ;  /* 0x00005e0023007a0c */ /* 0x000fe40005f61270 */
[----:B------:R-:W-:Y:S01]  /*36600*/  ISETP.LT.AND P6, PT, R43, c[0x0][0x178], !P0 ;  /* 0x00005e002b007a0c */ /* 0x000fe200047c1270 */
[C---:B------:R-:W-:Y:S01]  /*36610*/  IMAD.WIDE R44, R0.reuse, 0x2, R12 ;  /* 0x00000002002c7825 */ /* 0x040fe200078e020c */
[----:B------:R-:W-:-:S03]  /*36620*/  IADD3 R46, R0, c[0x0][0x198], RZ ;  /* 0x00006600002e7a10 */ /* 0x000fc60007ffe0ff */
[C---:B------:R-:W-:Y:S02]  /*36630*/  IMAD.WIDE R4, R0.reuse, 0x2, R14 ;  /* 0x0000000200047825 */ /* 0x040fe400078e020e */
[----:B------:R0:W-:Y:S02]  /*36640*/  @P2 STG.E.U16 [R44.64], R57 ;  /* 0x000000392c002986 */ /* 0x0001e4000c101504 */
[----:B------:R-:W-:Y:S01]  /*36650*/  IMAD.WIDE R8, R0, 0x2, R52 ;  /* 0x0000000200087825 */ /* 0x000fe200078e0234 */
[----:B------:R-:W-:Y:S01]  /*36660*/  PRMT R0, R57, 0x7632, R0 ;  /* 0x0000763239007816 */ /* 0x000fe20000000000 */
[----:B------:R-:W-:Y:S02]  /*36670*/  @P5 STG.E.U16 [R4.64], R55 ;  /* 0x0000003704005986 */ /* 0x000fe4000c101504 */
[----:B0-----:R-:W-:Y:S02]  /*36680*/  IMAD.WIDE R44, R46, 0x2, R2 ;  /* 0x000000022e2c7825 */ /* 0x001fe400078e0202 */
[----:B------:R-:W2:Y:S04]  /*36690*/  LDL.LU R57, [R1+0x28] ;  /* 0x0000280001397983 */ /* 0x000ea80000300800 */
[----:B----4-:R-:W-:Y:S04]  /*366a0*/  @P3 STG.E.U16 [R8.64], R10 ;  /* 0x0000000a08003986 */ /* 0x010fe8000c101504 */
[----:B------:R0:W-:Y:S04]  /*366b0*/  @P6 STG.E.U16 [R44.64], R47 ;  /* 0x0000002f2c006986 */ /* 0x0001e8000c101504 */
[----:B0-----:R-:W4:Y:S01]  /*366c0*/  LDL.LU R47, [R1+0x13c4] ;  /* 0x0013c400012f7983 */ /* 0x001f220000300800 */
[----:B------:R-:W-:-:S02]  /*366d0*/  ISETP.LT.AND P2, PT, R42, c[0x0][0x178], !P0 ;  /* 0x00005e002a007a0c */ /* 0x000fc40004741270 */
[----:B------:R-:W-:Y:S01]  /*366e0*/  ISETP.LT.AND P5, PT, R39, c[0x0][0x178], !P0 ;  /* 0x00005e0027007a0c */ /* 0x000fe200047a1270 */
[C---:B------:R-:W-:Y:S01]  /*366f0*/  IMAD.WIDE R8, R46.reuse, 0x2, R12 ;  /* 0x000000022e087825 */ /* 0x040fe200078e020c */
[----:B------:R-:W-:Y:S02]  /*36700*/  ISETP.LT.AND P0, PT, R35, c[0x0][0x178], !P0 ;  /* 0x00005e0023007a0c */ /* 0x000fe40004701270 */
[----:B------:R-:W-:Y:S01]  /*36710*/  PRMT R10, R55, 0x7632, R10 ;  /* 0x00007632370a7816 */ /* 0x000fe2000000000a */
[----:B------:R-:W-:Y:S01]  /*36720*/  IMAD.WIDE R4, R46, 0x2, R14 ;  /* 0x000000022e047825 */ /* 0x000fe200078e020e */
[----:B------:R-:W-:Y:S02]  /*36730*/  ISETP.LT.AND P6, PT, R43, c[0x0][0x178], !P4 ;  /* 0x00005e002b007a0c */ /* 0x000fe400067c1270 */
[----:B------:R-:W-:-:S03]  /*36740*/  ISETP.LT.AND P3, PT, R42, c[0x0][0x178], !P4 ;  /* 0x00005e002a007a0c */ /* 0x000fc60006761270 */
[----:B------:R0:W-:Y:S01]  /*36750*/  @P2 STG.E.U16 [R8.64], R0 ;  /* 0x0000000008002986 */ /* 0x0001e2000c101504 */
[----:B------:R-:W-:-:S03]  /*36760*/  ISETP.GE.AND P2, PT, R54, c[0x0][0x17c], PT ;  /* 0x00005f0036007a0c */ /* 0x000fc60003f46270 */
[----:B------:R1:W-:Y:S04]  /*36770*/  @P5 STG.E.U16 [R4.64], R10 ;  /* 0x0000000a04005986 */ /* 0x0003e8000c101504 */
[----:B------:R-:W4:Y:S01]  /*36780*/  LDL.LU R54, [R1+0x168] ;  /* 0x0001680001367983 */ /* 0x000f220000300800 */
[----:B0-----:R-:W-:-:S03]  /*36790*/  IADD3 R0, R46, c[0x0][0x198], RZ ;  /* 0x000066002e007a10 */ /* 0x001fc60007ffe0ff */
[----:B------:R-:W4:Y:S01]  /*367a0*/  LDL.LU R55, [R1+0x118] ;  /* 0x0001180001377983 */ /* 0x000f220000300800 */
[----:B-1----:R-:W-:Y:S01]  /*367b0*/  PRMT R10, R10, 0x7632, R10 ;  /* 0x000076320a0a7816 */ /* 0x002fe2000000000a */
[----:B------:R-:W-:-:S04]  /*367c0*/  IMAD.WIDE R4, R46, 0x2, R52 ;  /* 0x000000022e047825 */ /* 0x000fc800078e0234 */
[C---:B------:R-:W-:Y:S01]  /*367d0*/  IMAD.WIDE R8, R0.reuse, 0x2, R2 ;  /* 0x0000000200087825 */ /* 0x040fe200078e0202 */
[----:B------:R0:W-:Y:S03]  /*367e0*/  @P0 STG.E.U16 [R4.64], R10 ;  /* 0x0000000a04000986 */ /* 0x0001e6000c101504 */
[C---:B------:R-:W-:Y:S01]  /*367f0*/  IMAD.WIDE R44, R0.reuse, 0x2, R12 ;  /* 0x00000002002c7825 */ /* 0x040fe200078e020c */
[----:B--2---:R1:W-:Y:S04]  /*36800*/  @P6 STG.E.U16 [R8.64], R7 ;  /* 0x0000000708006986 */ /* 0x0043e8000c101504 */
[----:B---3--:R2:W-:Y:S01]  /*36810*/  @P3 STG.E.U16 [R44.64], R11 ;  /* 0x0000000b2c003986 */ /* 0x0085e2000c101504 */
[C---:B0-----:R-:W-:Y:S01]  /*36820*/  IADD3 R10, R0.reuse, c[0x0][0x198], RZ ;  /* 0x00006600000a7a10 */ /* 0x041fe20007ffe0ff */
[----:B------:R-:W-:-:S04]  /*36830*/  IMAD.WIDE R4, R0, 0x2, R14 ;  /* 0x0000000200047825 */ /* 0x000fc800078e020e */
[----:B-1----:R-:W-:Y:S01]  /*36840*/  IMAD.WIDE R8, R0, 0x2, R52 ;  /* 0x0000000200087825 */ /* 0x002fe200078e0234 */
[----:B------:R-:W-:Y:S02]  /*36850*/  PRMT R0, R11, 0x7632, R0 ;  /* 0x000076320b007816 */ /* 0x000fe40000000000 */
[----:B------:R-:W-:Y:S02]  /*36860*/  PRMT R46, R7, 0x7632, R46 ;  /* 0x00007632072e7816 */ /* 0x000fe4000000002e */
[----:B----4-:R-:W-:Y:S02]  /*36870*/  ISETP.GE.AND P0, PT, R47, c[0x0][0x17c], PT ;  /* 0x00005f002f007a0c */ /* 0x010fe40003f06270 */
[----:B------:R-:W3:Y:S04]  /*36880*/  LDL.LU R47, [R1+0x13c8] ;  /* 0x0013c800012f7983 */ /* 0x000ee80000300800 */
[----:B--2---:R-:W2:Y:S04]  /*36890*/  LDL.LU R11, [R1+0x13cc] ;  /* 0x0013cc00010b7983 */ /* 0x004ea80000300800 */
[----:B------:R-:W4:Y:S01]  /*368a0*/  LDL.LU R7, [R1+0x58] ;  /* 0x0000580001077983 */ /* 0x000f220000300800 */
[----:B------:R-:W-:-:S02]  /*368b0*/  ISETP.LT.AND P5, PT, R39, c[0x0][0x178], !P4 ;  /* 0x00005e0027007a0c */ /* 0x000fc400067a1270 */
[----:B------:R-:W-:Y:S02]  /*368c0*/  ISETP.LT.AND P4, PT, R35, c[0x0][0x178], !P4 ;  /* 0x00005e0023007a0c */ /* 0x000fe40006781270 */
[----:B------:R-:W-:Y:S02]  /*368d0*/  ISETP.LT.AND P6, PT, R43, c[0x0][0x178], !P1 ;  /* 0x00005e002b007a0c */ /* 0x000fe40004fc1270 */
[----:B------:R-:W-:Y:S01]  /*368e0*/  ISETP.LT.AND P3, PT, R42, c[0x0][0x178], !P1 ;  /* 0x00005e002a007a0c */ /* 0x000fe20004f61270 */
[----:B------:R-:W-:-:S06]  /*368f0*/  IMAD.WIDE R44, R10, 0x2, R2 ;  /* 0x000000020a2c7825 */ /* 0x000fcc00078e0202 */
[----:B------:R0:W-:Y:S04]  /*36900*/  @P5 STG.E.U16 [R4.64], R57 ;  /* 0x0000003904005986 */ /* 0x0001e8000c101504 */
[----:B------:R1:W-:Y:S01]  /*36910*/  @P4 STG.E.U16 [R8.64], R6 ;  /* 0x0000000608004986 */ /* 0x0003e2000c101504 */
[----:B------:R-:W-:Y:S02]  /*36920*/  ISETP.LT.AND P4, PT, R39, c[0x0][0x178], !P1 ;  /* 0x00005e0027007a0c */ /* 0x000fe40004f81270 */
[----:B------:R-:W-:Y:S01]  /*36930*/  ISETP.LT.AND P1, PT, R35, c[0x0][0x178], !P1 ;  /* 0x00005e0023007a0c */ /* 0x000fe20004f21270 */
[----:B------:R-:W-:Y:S01]  /*36940*/  @P6 STG.E.U16 [R44.64], R46 ;  /* 0x0000002e2c006986 */ /* 0x000fe2000c101504 */
[----:B------:R-:W-:Y:S01]  /*36950*/  ISETP.LT.AND P6, PT, R43, c[0x0][0x178], !P2 ;  /* 0x00005e002b007a0c */ /* 0x000fe200057c1270 */
[----:B0-----:R-:W-:Y:S01]  /*36960*/  IMAD.WIDE R4, R10, 0x2, R12 ;  /* 0x000000020a047825 */ /* 0x001fe200078e020c */
[----:B------:R-:W-:-:S02]  /*36970*/  PRMT R48, R57, 0x7632, R48 ;  /* 0x0000763239307816 */ /* 0x000fc40000000030 */
[----:B------:R-:W-:Y:S01]  /*36980*/  ISETP.LT.AND P5, PT, R42, c[0x0][0x178], !P2 ;  /* 0x00005e002a007a0c */ /* 0x000fe200057a1270 */
[----:B-1----:R-:W-:Y:S01]  /*36990*/  IMAD.WIDE R8, R10, 0x2, R52 ;  /* 0x000000020a087825 */ /* 0x002fe200078e0234 */
[----:B------:R0:W-:Y:S01]  /*369a0*/  @P3 STG.E.U16 [R4.64], R0 ;  /* 0x0000000004003986 */ /* 0x0001e2000c101504 */
[----:B------:R-:W-:-:S03]  /*369b0*/  PRMT R6, R6, 0x7632, R6 ;  /* 0x0000763206067816 */ /* 0x000fc60000000006 */
[----:B------:R-:W4:Y:S01]  /*369c0*/  LDL.LU R57, [R1+0x9c] ;  /* 0x00009c0001397983 */ /* 0x000f220000300800 */
[C---:B0-----:R-:W-:Y:S01]  /*369d0*/  IADD3 R0, R10.reuse, c[0x0][0x198], RZ ;  /* 0x000066000a007a10 */ /* 0x041fe20007ffe0ff */
[----:B------:R-:W-:-:S04]  /*369e0*/  IMAD.WIDE R4, R10, 0x2, R14 ;  /* 0x000000020a047825 */ /* 0x000fc800078e020e */
[C---:B------:R-:W-:Y:S01]  /*369f0*/  IMAD.WIDE R44, R0.reuse, 0x2, R2 ;  /* 0x00000002002c7825 */ /* 0x040fe200078e0202 */
[----:B------:R0:W-:Y:S04]  /*36a00*/  @P4 STG.E.U16 [R4.64], R48 ;  /* 0x0000003004004986 */ /* 0x0001e8000c101504 */
[----:B------:R1:W-:Y:S04]  /*36a10*/  @P1 STG.E.U16 [R8.64], R6 ;  /* 0x0000000608001986 */ /* 0x0003e8000c101504 */
[----:B------:R2:W-:Y:S01]  /*36a20*/  @P6 STG.E.U16 [R44.64], R54 ;  /* 0x000000362c006986 */ /* 0x0005e2000c101504 */
[----:B------:R-:W-:Y:S01]  /*36a30*/  ISETP.LT.AND P6, PT, R39, c[0x0][0x178], !P2 ;  /* 0x00005e0027007a0c */ /* 0x000fe200057c1270 */
[----:B0-----:R-:W-:Y:S01]  /*36a40*/  IMAD.WIDE R4, R0, 0x2, R14 ;  /* 0x0000000200047825 */ /* 0x001fe200078e020e */
[----:B------:R-:W-:-:S02]  /*36a50*/  PRMT R48, R54, 0x7632, R48 ;  /* 0x0000763236307816 */ /* 0x000fc40000000030 */
[----:B------:R-:W-:Y:S01]  /*36a60*/  PRMT R10, R55, 0x7632, R10 ;  /* 0x00007632370a7816 */ /* 0x000fe2000000000a */
[C---:B-1----:R-:W-:Y:S01]  /*36a70*/  IMAD.WIDE R8, R0.reuse, 0x2, R52 ;  /* 0x0000000200087825 */ /* 0x042fe200078e0234 */
[C---:B------:R-:W-:Y:S02]  /*36a80*/  IADD3 R6, R0.reuse, c[0x0][0x198], RZ ;  /* 0x0000660000067a10 */ /* 0x040fe40007ffe0ff */
[----:B---3--:R-:W-:Y:S01]  /*36a90*/  ISETP.GE.AND P3, PT, R47, c[0x0][0x17c], PT ;  /* 0x00005f002f007a0c */ /* 0x008fe20003f66270 */
[----:B------:R-:W-:Y:S01]  /*36aa0*/  IMAD.WIDE R46, R0, 0x2, R12 ;  /* 0x00000002002e7825 */ /* 0x000fe200078e020c */
[----:B--2---:R-:W-:Y:S02]  /*36ab0*/  ISETP.GE.AND P1, PT, R11, c[0x0][0x17c], PT ;  /* 0x00005f000b007a0c */ /* 0x004fe40003f26270 */
[----:B------:R-:W2:Y:S04]  /*36ac0*/  LDL.LU R11, [R1+0x6c] ;  /* 0x00006c00010b7983 */ /* 0x000ea80000300800 */
[----:B------:R0:W-:Y:S04]  /*36ad0*/  @P5 STG.E.U16 [R46.64], R55 ;  /* 0x000000372e005986 */ /* 0x0001e8000c101504 */
[----:B------:R-:W3:Y:S04]  /*36ae0*/  LDL.LU R54, [R1+0x13d4] ;  /* 0x0013d40001367983 */ /* 0x000ee80000300800 */
[----:B----4-:R1:W-:Y:S04]  /*36af0*/  @P6 STG.E.U16 [R4.64], R7 ;  /* 0x0000000704006986 */ /* 0x0103e8000c101504 */
[----:B0-----:R-:W4:Y:S04]  /*36b00*/  LDL.LU R55, [R1+0x4c] ;  /* 0x00004c0001377983 */ /* 0x001f280000300800 */
[----:B------:R-:W2:Y:S04]  /*36b10*/  LDL.LU R0, [R1+0x13d0] ;  /* 0x0013d00001007983 */ /* 0x000ea80000300800 */
[----:B-1----:R-:W2:Y:S01]  /*36b20*/  LDL.LU R5, [R1+0x18] ;  /* 0x0000180001057983 */ /* 0x002ea20000300800 */
[----:B------:R-:W-:-:S02]  /*36b30*/  ISETP.LT.AND P2, PT, R35, c[0x0][0x178], !P2 ;  /* 0x00005e0023007a0c */ /* 0x000fc40005741270 */
[----:B------:R-:W-:Y:S02]  /*36b40*/  ISETP.LT.AND P4, PT, R43, c[0x0][0x178], !P0 ;  /* 0x00005e002b007a0c */ /* 0x000fe40004781270 */
[----:B------:R-:W-:Y:S01]  /*36b50*/  ISETP.LT.AND P5, PT, R42, c[0x0][0x178], !P0 ;  /* 0x00005e002a007a0c */ /* 0x000fe200047a1270 */
[----:B------:R-:W-:Y:S01]  /*36b60*/  IMAD.WIDE R44, R6, 0x2, R2 ;  /* 0x00000002062c7825 */ /* 0x000fe200078e0202 */
[----:B------:R-:W-:-:S03]  /*36b70*/  ISETP.LT.AND P6, PT, R39, c[0x0][0x178], !P0 ;  /* 0x00005e0027007a0c */ /* 0x000fc600047c1270 */
[----:B------:R-:W-:Y:S01]  /*36b80*/  IMAD.WIDE R46, R6, 0x2, R12 ;  /* 0x00000002062e7825 */ /* 0x000fe200078e020c */
[----:B------:R-:W-:-:S03]  /*36b90*/  ISETP.LT.AND P0, PT, R35, c[0x0][0x178], !P0 ;  /* 0x00005e0023007a0c */ /* 0x000fc60004701270 */
[----:B--2---:R0:W-:Y:S04]  /*36ba0*/  @P2 STG.E.U16 [R8.64], R5 ;  /* 0x0000000508002986 */ /* 0x0041e8000c101504 */
[----:B------:R-:W-:Y:S04]  /*36bb0*/  @P4 STG.E.U16 [R44.64], R48 ;  /* 0x000000302c004986 */ /* 0x000fe8000c101504 */
[----:B------:R1:W-:Y:S01]  /*36bc0*/  @P5 STG.E.U16 [R46.64], R10 ;  /* 0x0000000a2e005986 */ /* 0x0003e2000c101504 */
[----:B0-----:R-:W-:Y:S01]  /*36bd0*/  IMAD.WIDE R8, R6, 0x2, R14 ;  /* 0x0000000206087825 */ /* 0x001fe200078e020e */
[----:B------:R-:W-:-:S02]  /*36be0*/  ISETP.LT.AND P4, PT, R43, c[0x0][0x178], !P3 ;  /* 0x00005e002b007a0c */ /* 0x000fc40005f81270 */
[----:B------:R-:W-:Y:S02]  /*36bf0*/  ISETP.LT.AND P5, PT, R42, c[0x0][0x178], !P3 ;  /* 0x00005e002a007a0c */ /* 0x000fe40005fa1270 */
[----:B-1----:R-:W-:Y:S02]  /*36c00*/  PRMT R10, R7, 0x7632, R10 ;  /* 0x00007632070a7816 */ /* 0x002fe4000000000a */
[----:B------:R-:W-:Y:S01]  /*36c10*/  ISETP.GE.AND P2, PT, R0, c[0x0][0x17c], PT ;  /* 0x00005f0000007a0c */ /* 0x000fe20003f46270 */
[----:B------:R-:W2:Y:S01]  /*36c20*/  LDL.LU R7, [R1+0x1480] ;  /* 0x0014800001077983 */ /* 0x000ea20000300800 */
[----:B------:R-:W-:-:S03]  /*36c30*/  IADD3 R0, R6, c[0x0][0x198], RZ ;  /* 0x0000660006007a10 */ /* 0x000fc60007ffe0ff */
[----:B------:R0:W-:Y:S01]  /*36c40*/  @P6 STG.E.U16 [R8.64], R10 ;  /* 0x0000000a08006986 */ /* 0x0001e2000c101504 */
[----:B------:R-:W-:Y:S02]  /*36c50*/  ISETP.LT.AND P6, PT, R39, c[0x0][0x178], !P3 ;  /* 0x00005e0027007a0c */ /* 0x000fe40005fc1270 */
[----:B------:R-:W-:Y:S01]  /*36c60*/  PRMT R46, R5, 0x7632, R46 ;  /* 0x00007632052e7816 */ /* 0x000fe2000000002e */
[----:B------:R-:W-:-:S04]  /*36c70*/  IMAD.WIDE R4, R6, 0x2, R52 ;  /* 0x0000000206047825 */ /* 0x000fc800078e0234 */
[C---:B------:R-:W-:Y:S01]  /*36c80*/  IMAD.WIDE R44, R0.reuse, 0x2, R12 ;  /* 0x00000002002c7825 */ /* 0x040fe200078e020c */
[----:B------:R1:W-:Y:S03]  /*36c90*/  @P0 STG.E.U16 [R4.64], R46 ;  /* 0x0000002e04000986 */ /* 0x0003e6000c101504 */
[C---:B0-----:R-:W-:Y:S01]  /*36ca0*/  IMAD.WIDE R8, R0.reuse, 0x2, R2 ;  /* 0x0000000200087825 */ /* 0x041fe200078e0202 */
[----:B------:R-:W-:Y:S02]  /*36cb0*/  PRMT R48, R57, 0x7632, R48 ;  /* 0x0000763239307816 */ /* 0x000fe40000000030 */
[----:B------:R-:W-:Y:S02]  /*36cc0*/  PRMT R10, R11, 0x7632, R10 ;  /* 0x000076320b0a7816 */ /* 0x000fe4000000000a */
[----:B------:R0:W-:Y:S01]  /*36cd0*/  @P4 STG.E.U16 [R8.64], R57 ;  /* 0x0000003908004986 */ /* 0x0001e2000c101504 */
[----:B-1----:R-:W-:-:S03]  /*36ce0*/  IMAD.WIDE R4, R0, 0x2, R14 ;  /* 0x0000000200047825 */ /* 0x002fc600078e020e */
[----:B------:R1:W-:Y:S01]  /*36cf0*/  @P5 STG.E.U16 [R44.64], R11 ;  /* 0x0000000b2c005986 */ /* 0x0003e2000c101504 */
[----:B---3--:R-:W-:Y:S02]  /*36d00*/  ISETP.GE.AND P0, PT, R54, c[0x0][0x17c], PT ;  /* 0x00005f0036007a0c */ /* 0x008fe40003f06270 */
[C---:B------:R-:W-:Y:S01]  /*36d10*/  IADD3 R6, R0.reuse, c[0x0][0x198], RZ ;  /* 0x0000660000067a10 */ /* 0x040fe20007ffe0ff */
[----:B----4-:R3:W-:Y:S04]  /*36d20*/  @P6 STG.E.U16 [R4.64], R55 ;  /* 0x0000003704006986 */ /* 0x0107e8000c101504 */
[----:B0-----:R-:W4:Y:S04]  /*36d30*/  LDL.LU R57, [R1+0x8c] ;  /* 0x00008c0001397983 */ /* 0x001f280000300800 */
[----:B-1----:R-:W2:Y:S04]  /*36d40*/  LDL.LU R11, [R1+0x13d8] ;  /* 0x0013d800010b7983 */ /* 0x002ea80000300800 */
[----:B------:R-:W2:Y:S01]  /*36d50*/  LDL.LU R54, [R1+0x3c] ;  /* 0x00003c0001367983 */ /* 0x000ea20000300800 */
[----:B---3--:R-:W-:-:S03]  /*36d60*/  IMAD.WIDE R4, R0, 0x2, R52 ;  /* 0x0000000200047825 */ /* 0x008fc600078e0234 */
[----:B------:R-:W3:Y:S01]  /*36d70*/  LDL.LU R0, [R1+0xc] ;  /* 0x00000c0001007983 */ /* 0x000ee20000300800 */
[----:B------:R-:W-:Y:S02]  /*36d80*/  ISETP.LT.AND P3, PT, R35, c[0x0][0x178], !P3 ;  /* 0x00005e0023007a0c */ /* 0x000fe40005f61270 */
[----:B------:R-:W-:Y:S02]  /*36d90*/  ISETP.LT.AND P4, PT, R43, c[0x0][0x178], !P1 ;  /* 0x00005e002b007a0c */ /* 0x000fe40004f81270 */
[----:B------:R-:W-:Y:S01]  /*36da0*/  ISETP.LT.AND P5, PT, R42, c[0x0][0x178], !P1 ;  /* 0x00005e002a007a0c */ /* 0x000fe20004fa1270 */
[----:B------:R-:W-:-:S04]  /*36db0*/  IMAD.WIDE R8, R6, 0x2, R2 ;  /* 0x0000000206087825 */ /* 0x000fc800078e0202 */
[----:B------:R-:W-:Y:S01]  /*36dc0*/  IMAD.WIDE R44, R6, 0x2, R12 ;  /* 0x00000002062c7825 */ /* 0x000fe200078e020c */
[----:B------:R-:W-:Y:S02]  /*36dd0*/  PRMT R47, R55, 0x7632, R47 ;  /* 0x00007632372f7816 */ /* 0x000fe4000000002f */
[----:B------:R-:W4:Y:S01]  /*36de0*/  LDL.LU R55, [R1+0x13dc] ;  /* 0x0013dc0001377983 */ /* 0x000f220000300800 */
[----:B------:R-:W-:-:S03]  /*36df0*/  ISETP.LT.AND P6, PT, R39, c[0x0][0x178], !P1 ;  /* 0x00005e0027007a0c */ /* 0x000fc60004fc1270 */
[----:B---3--:R-:W-:Y:S04]  /*36e00*/  @P3 STG.E.U16 [R4.64], R0 ;  /* 0x0000000004003986 */ /* 0x008fe8000c101504 */
[----:B------:R-:W-:Y:S04]  /*36e10*/  @P4 STG.E.U16 [R8.64], R48 ;  /* 0x0000003008004986 */ /* 0x000fe8000c101504 */
[----:B------:R0:W-:Y:S01]  /*36e20*/  @P5 STG.E.U16 [R44.64], R10 ;  /* 0x0000000a2c005986 */ /* 0x0001e2000c101504 */
[----:B--2---:R-:W-:-:S03]  /*36e30*/  ISETP.GE.AND P3, PT, R11, c[0x0][0x17c], PT ;  /* 0x00005f000b007a0c */ /* 0x004fc60003f66270 */
[----:B0-----:R-:W2:Y:S04]  /*36e40*/  LDL.LU R45, [R1+0x13c] ;  /* 0x00013c00012d7983 */ /* 0x001ea80000300800 */
[----:B------:R-:W3:Y:S01]  /*36e50*/  LDL.LU R11, [R1+0x147c] ;  /* 0x00147c00010b7983 */ /* 0x000ee20000300800 */
[----:B------:R-:W-:Y:S01]  /*36e60*/  ISETP.LT.AND P1, PT, R35, c[0x0][0x178], !P1 ;  /* 0x00005e0023007a0c */ /* 0x000fe20004f21270 */
[----:B------:R-:W-:Y:S01]  /*36e70*/  IMAD.WIDE R4, R6, 0x2, R14 ;  /* 0x0000000206047825 */ /* 0x000fe200078e020e */
[----:B------:R-:W-:Y:S02]  /*36e80*/  ISETP.LT.AND P4, PT, R43, c[0x0][0x178], !P2 ;  /* 0x00005e002b007a0c */ /* 0x000fe40005781270 */
[----:B------:R-:W-:Y:S01]  /*36e90*/  ISETP.LT.AND P5, PT, R42, c[0x0][0x178], !P2 ;  /* 0x00005e002a007a0c */ /* 0x000fe200057a1270 */
[----:B------:R-:W-:Y:S01]  /*36ea0*/  IMAD.WIDE R8, R6, 0x2, R52 ;  /* 0x0000000206087825 */ /* 0x000fe200078e0234 */
[----:B------:R-:W-:-:S02]  /*36eb0*/  PRMT R46, R0, 0x7632, R46 ;  /* 0x00007632002e7816 */ /* 0x000fc4000000002e */
[----:B------:R-:W-:Y:S01]  /*36ec0*/  IADD3 R0, R6, c[0x0][0x198], RZ ;  /* 0x0000660006007a10 */ /* 0x000fe20007ffe0ff */
[----:B------:R0:W-:Y:S01]  /*36ed0*/  @P6 STG.E.U16 [R4.64], R47 ;  /* 0x0000002f04006986 */ /* 0x0001e2000c101504 */
[----:B------:R-:W-:Y:S02]  /*36ee0*/  ISETP.LT.AND P6, PT, R39, c[0x0][0x178], !P2 ;  /* 0x00005e0027007a0c */ /* 0x000fe400057c1270 */
[----:B------:R-:W-:Y:S01]  /*36ef0*/  ISETP.LT.AND P2, PT, R35, c[0x0][0x178], !P2 ;  /* 0x00005e0023007a0c */ /* 0x000fe20005741270 */
[----:B------:R1:W-:Y:S01]  /*36f00*/  @P1 STG.E.U16 [R8.64], R46 ;  /* 0x0000002e08001986 */ /* 0x0003e2000c101504 */
[----:B0-----:R-:W-:-:S04]  /*36f10*/  IMAD.WIDE R4, R0, 0x2, R2 ;  /* 0x0000000200047825 */ /* 0x001fc800078e0202 */
[----:B-1----:R-:W-:Y:S01]  /*36f20*/  IMAD.WIDE R8, R0, 0x2, R12 ;  /* 0x0000000200087825 */ /* 0x002fe200078e020c */
[----:B----4-:R-:W-:Y:S02]  /*36f30*/  PRMT R10, R57, 0x7632, R10 ;  /* 0x00007632390a7816 */ /* 0x010fe4000000000a */
[----:B------:R-:W-:Y:S02]  /*36f40*/  ISETP.GE.AND P1, PT, R55, c[0x0][0x17c], PT ;  /* 0x00005f0037007a0c */ /* 0x000fe40003f26270 */
[----:B------:R-:W4:Y:S01]  /*36f50*/  LDL.LU R55, [R1+0x12c] ;  /* 0x00012c0001377983 */ /* 0x000f220000300800 */
[----:B------:R-:W-:-:S03]  /*36f60*/  PRMT R46, R54, 0x7632, R46 ;  /* 0x00007632362e7816 */ /* 0x000fc6000000002e */
[----:B--2---:R0:W-:Y:S01]  /*36f70*/  @P4 STG.E.U16 [R4.64], R45 ;  /* 0x0000002d04004986 */ /* 0x0041e2000c101504 */
[----:B------:R-:W-:-:S03]  /*36f80*/  ISETP.LT.AND P4, PT, R43, c[0x0][0x178], !P0 ;  /* 0x00005e002b007a0c */ /* 0x000fc60004781270 */
[----:B------:R1:W-:Y:S01]  /*36f90*/  @P5 STG.E.U16 [R8.64], R57 ;  /* 0x0000003908005986 */ /* 0x0003e2000c101504 */
[----:B------:R-:W-:Y:S01]  /*36fa0*/  ISETP.LT.AND P5, PT, R42, c[0x0][0x178], !P0 ;  /* 0x00005e002a007a0c */ /* 0x000fe200047a1270 */
[----:B0-----:R-:W-:-:S04]  /*36fb0*/  IMAD.WIDE R4, R0, 0x2, R14 ;  /* 0x0000000200047825 */ /* 0x001fc800078e020e */
[C---:B-1----:R-:W-:Y:S01]  /*36fc0*/  IMAD.WIDE R8, R0.reuse, 0x2, R52 ;  /* 0x0000000200087825 */ /* 0x042fe200078e0234 */
[----:B------:R-:W-:Y:S01]  /*36fd0*/  IADD3 R0, R0, c[0x0][0x198], RZ ;  /* 0x0000660000007a10 */ /* 0x000fe20007ffe0ff */
[----:B------:R0:W-:Y:S01]  /*36fe0*/  @P6 STG.E.U16 [R4.64], R54 ;  /* 0x0000003604006986 */ /* 0x0001e2000c101504 */
[----:B------:R-:W-:-:S03]  /*36ff0*/  PRMT R44, R45, 0x7632, R44 ;  /* 0x000076322d2c7816 */ /* 0x000fc6000000002c */
[----:B---3--:R1:W-:Y:S01]  /*37000*/  @P2 STG.E.U16 [R8.64], R11 ;  /* 0x0000000b08002986 */ /* 0x0083e2000c101504 */
[----:B------:R-:W-:-:S03]  /*37010*/  ISETP.LT.AND P2, PT, R39, c[0x0][0x178], !P0 ;  /* 0x00005e0027007a0c */ /* 0x000fc60004741270 */
[----:B------:R-:W2:Y:S01]  /*37020*/  LDL.LU R57, [R1+0x7c] ;  /* 0x00007c0001397983 */ /* 0x000ea20000300800 */
[----:B0-----:R-:W-:-:S03]  /*37030*/  IMAD.WIDE R4, R0, 0x2, R2 ;  /* 0x0000000200047825 */ /* 0x001fc600078e0202 */
[----:B------:R-:W3:Y:S01]  /*37040*/  LDL.LU R54, [R1+0x13e0] ;  /* 0x0013e00001367983 */ /* 0x000ee20000300800 */
[----:B-1----:R-:W-:-:S03]  /*37050*/  IMAD.WIDE R8, R0, 0x2, R12 ;  /* 0x0000000200087825 */ /* 0x002fc600078e020c */
[----:B------:R-:W-:Y:S04]  /*37060*/  @P4 STG.E.U16 [R4.64], R44 ;  /* 0x0000002c04004986 */ /* 0x000fe8000c101504 */
[----:B------:R0:W-:Y:S04]  /*37070*/  @P5 STG.E.U16 [R8.64], R10 ;  /* 0x0000000a08005986 */ /* 0x0001e8000c101504 */
[----:B------:R-:W3:Y:S01]  /*37080*/  LDL.LU R47, [R1+0x13e4] ;  /* 0x0013e400012f7983 */ /* 0x000ee20000300800 */
[----:B0-----:R-:W-:-:S05]  /*37090*/  IMAD.WIDE R8, R0, 0x2, R14 ;  /* 0x0000000200087825 */ /* 0x001fca00078e020e */
[----:B------:R0:W-:Y:S04]  /*370a0*/  @P2 STG.E.U16 [R8.64], R46 ;  /* 0x0000002e08002986 */ /* 0x0001e8000c101504 */
[----:B0-----:R-:W3:Y:S01]  /*370b0*/  LDL.LU R46, [R1+0x2c] ;  /* 0x00002c00012e7983 */ /* 0x001ee20000300800 */
[----:B------:R-:W-:Y:S02]  /*370c0*/  ISETP.LT.AND P0, PT, R35, c[0x0][0x178], !P0 ;  /* 0x00005e0023007a0c */ /* 0x000fe40004701270 */
[----:B------:R-:W-:Y:S02]  /*370d0*/  ISETP.LT.AND P6, PT, R43, c[0x0][0x178], !P3 ;  /* 0x00005e002b007a0c */ /* 0x000fe40005fc1270 */
[----:B------:R-:W-:Y:S02]  /*370e0*/  ISETP.LT.AND P4, PT, R42, c[0x0][0x178], !P3 ;  /* 0x00005e002a007a0c */ /* 0x000fe40005f81270 */
[----:B------:R-:W-:-:S02]  /*370f0*/  IADD3 R4, R0, c[0x0][0x198], RZ ;  /* 0x0000660000047a10 */ /* 0x000fc40007ffe0ff */
[----:B------:R-:W-:Y:S01]  /*37100*/  PRMT R6, R11, 0x7632, R6 ;  /* 0x000076320b067816 */ /* 0x000fe20000000006 */
[----:B------:R-:W-:Y:S01]  /*37110*/  IMAD.WIDE R10, R0, 0x2, R52 ;  /* 0x00000002000a7825 */ /* 0x000fe200078e0234 */
[----:B------:R-:W-:Y:S02]  /*37120*/  ISETP.LT.AND P5, PT, R39, c[0x0][0x178], !P3 ;  /* 0x00005e0027007a0c */ /* 0x000fe40005fa1270 */
[----:B------:R-:W-:Y:S01]  /*37130*/  ISETP.LT.AND P3, PT, R35, c[0x0][0x178], !P3 ;  /* 0x00005e0023007a0c */ /* 0x000fe20005f61270 */
[C---:B------:R-:W-:Y:S01]  /*37140*/  IMAD.WIDE R44, R4.reuse, 0x2, R2 ;  /* 0x00000002042c7825 */ /* 0x040fe200078e0202 */
[----:B------:R0:W-:Y:S03]  /*37150*/  @P0 STG.E.U16 [R10.64], R6 ;  /* 0x000000060a000986 */ /* 0x0001e6000c101504 */
[----:B------:R-:W-:Y:S01]  /*37160*/  IMAD.WIDE R8, R4, 0x2, R12 ;  /* 0x0000000204087825 */ /* 0x000fe200078e020c */
[----:B----4-:R1:W-:Y:S01]  /*37170*/  @P6 STG.E.U16 [R44.64], R55 ;  /* 0x000000372c006986 */ /* 0x0103e2000c101504 */
[----:B------:R-:W-:-:S02]  /*37180*/  ISETP.LT.AND P6, PT, R43, c[0x0][0x178], !P1 ;  /* 0x00005e002b007a0c */ /* 0x000fc40004fc1270 */
[C---:B------:R-:W-:Y:S01]  /*37190*/  IADD3 R0, R4.reuse, c[0x0][0x198], RZ ;  /* 0x0000660004007a10 */ /* 0x040fe20007ffe0ff */
[----:B0-----:R-:W-:-:S04]  /*371a0*/  IMAD.WIDE R10, R4, 0x2, R14 ;  /* 0x00000002040a7825 */ /* 0x001fc800078e020e */
[----:B------:R-:W-:Y:S01]  /*371b0*/  IMAD.WIDE R4, R4, 0x2, R52 ;  /* 0x0000000204047825 */ /* 0x000fe200078e0234 */
[----:B-1----:R-:W-:Y:S01]  /*371c0*/  PRMT R45, R55, 0x7632, R45 ;  /* 0x00007632372d7816 */ /* 0x002fe2000000002d */
[----:B--2---:R0:W-:Y:S01]  /*371d0*/  @P4 STG.E.U16 [R8.64], R57 ;  /* 0x0000003908004986 */ /* 0x0041e2000c101504 */
[----:B------:R-:W-:Y:S02]  /*371e0*/  ISETP.LT.AND P4, PT, R42, c[0x0][0x178], !P1 ;  /* 0x00005e002a007a0c */ /* 0x000fe40004f81270 */
[----:B------:R-:W-:Y:S02]  /*371f0*/  PRMT R44, R57, 0x7632, R44 ;  /* 0x00007632392c7816 */ /* 0x000fe4000000002c */
[----:B---3--:R-:W-:Y:S01]  /*37200*/  ISETP.GE.AND P2, PT, R54, c[0x0][0x17c], PT ;  /* 0x00005f0036007a0c */ /* 0x008fe20003f46270 */
[----:B0-----:R-:W-:Y:S01]  /*37210*/  IMAD.WIDE R8, R0, 0x2, R2 ;  /* 0x0000000200087825 */ /* 0x001fe200078e0202 */
[----:B------:R-:W-:Y:S02]  /*37220*/  ISETP.GE.AND P0, PT, R47, c[0x0][0x17c], PT ;  /* 0x00005f002f007a0c */ /* 0x000fe40003f06270 */
[----:B------:R-:W2:Y:S04]  /*37230*/  LDL.LU R47, [R1+0x13e8] ;  /* 0x0013e800012f7983 */ /* 0x000ea80000300800 */
[----:B------:R-:W3:Y:S04]  /*37240*/  LDL.LU R54, [R1+0x11c] ;  /* 0x00011c0001367983 */ /* 0x000ee80000300800 */
[----:B------:R-:W4:Y:S04]  /*37250*/  LDL.LU R55, [R1+0x5c] ;  /* 0x00005c0001377983 */ /* 0x000f280000300800 */
[----:B------:R-:W2:Y:S04]  /*37260*/  LDL.LU R57, [R1+0x1c] ;  /* 0x00001c0001397983 */ /* 0x000ea80000300800 */
[----:B------:R0:W-:Y:S04]  /*37270*/  @P5 STG.E.U16 [R10.64], R46 ;  /* 0x0000002e0a005986 */ /* 0x0001e8000c101504 */
[----:B------:R1:W-:Y:S01]  /*37280*/  @P3 STG.E.U16 [R4.64], R7 ;  /* 0x0000000704003986 */ /* 0x0003e2000c101504 */
[----:B------:R-:W-:-:S03]  /*37290*/  PRMT R6, R46, 0x7632, R6 ;  /* 0x000076322e067816 */ /* 0x000fc60000000006 */
[----:B------:R1:W-:Y:S04]  /*372a0*/  @P6 STG.E.U16 [R8.64], R45 ;  /* 0x0000002d08006986 */ /* 0x0003e8000c101504 */
[----:B0-----:R-:W2:Y:S01]  /*372b0*/  LDL.LU R46, [R1+0x13ec] ;  /* 0x0013ec00012e7983 */ /* 0x001ea20000300800 */
[----:B-1----:R-:W-:-:S04]  /*372c0*/  IMAD.WIDE R4, R0, 0x2, R12 ;  /* 0x0000000200047825 */ /* 0x002fc800078e020c */
[C---:B------:R-:W-:Y:S01]  /*372d0*/  IMAD.WIDE R10, R0.reuse, 0x2, R14 ;  /* 0x00000002000a7825 */ /* 0x040fe200078e020e */
[----:B------:R0:W-:Y:S01]  /*372e0*/  @P4 STG.E.U16 [R4.64], R44 ;  /* 0x0000002c04004986 */ /* 0x0001e2000c101504 */
[C---:B------:R-:W-:Y:S02]  /*372f0*/  IADD3 R8, R0.reuse, c[0x0][0x198], RZ ;  /* 0x0000660000087a10 */ /* 0x040fe40007ffe0ff */
[----:B0-----:R-:W-:Y:S02]  /*37300*/  IMAD.WIDE R4, R0, 0x2, R52 ;  /* 0x0000000200047825 */ /* 0x001fe400078e0234 */
[----:B------:R-:W2:Y:S01]  /*37310*/  LDL.LU R0, [R1+0x16c] ;  /* 0x00016c0001007983 */ /* 0x000ea20000300800 */
[----:B------:R-:W-:Y:S02]  /*37320*/  ISETP.LT.AND P5, PT, R39, c[0x0][0x178], !P1 ;  /* 0x00005e0027007a0c */ /* 0x000fe40004fa1270 */
[----:B------:R-:W-:Y:S02]  /*37330*/  ISETP.LT.AND P1, PT, R35, c[0x0][0x178], !P1 ;  /* 0x00005e0023007a0c */ /* 0x000fe40004f21270 */
[----:B------:R-:W-:-:S02]  /*37340*/  ISETP.LT.AND P6, PT, R43, c[0x0][0x178], !P2 ;  /* 0x00005e002b007a0c */ /* 0x000fc400057c1270 */
[----:B------:R-:W-:Y:S02]  /*37350*/  ISETP.LT.AND P4, PT, R42, c[0x0][0x178], !P2 ;  /* 0x00005e002a007a0c */ /* 0x000fe40005781270 */
[----:B------:R-:W-:Y:S01]  /*37360*/  PRMT R9, R7, 0x7632, R9 ;  /* 0x0000763207097816 */ /* 0x000fe20000000009 */
[----:B------:R-:W-:-:S04]  /*37370*/  IMAD.WIDE R44, R8, 0x2, R12 ;  /* 0x00000002082c7825 */ /* 0x000fc800078e020c */
[----:B------:R0:W-:Y:S04]  /*37380*/  @P5 STG.E.U16 [R10.64], R6 ;  /* 0x000000060a005986 */ /* 0x0001e8000c101504 */
[----:B------:R-:W-:Y:S01]  /*37390*/  @P1 STG.E.U16 [R4.64], R9 ;  /* 0x0000000904001986 */ /* 0x000fe2000c101504 */
[----:B0-----:R-:W-:-:S05]  /*373a0*/  IMAD.WIDE R6, R8, 0x2, R2 ;  /* 0x0000000208067825 */ /* 0x001fca00078e0202 */
[----:B--2---:R-:W-:Y:S04]  /*373b0*/  @P6 STG.E.U16 [R6.64], R0 ;  /* 0x0000000006006986 */ /* 0x004fe8000c101504 */
[----:B------:R0:W1:Y:S04]  /*373c0*/  LDS.128 R4, [R60] ;  /* 0x000000003c047984 */ /* 0x0000680000000c00 */
[----:B---3--:R2:W-:Y:S04]  /*373d0*/  @P4 STG.E.U16 [R44.64], R54 ;  /* 0x000000362c004986 */ /* 0x0085e8000c101504 */
[----:B0-----:R-:W3:Y:S04]  /*373e0*/  LDL.LU R60, [R1+0x1a0] ;  /* 0x0001a000013c7983 */ /* 0x001ee80000300800 */
[----:B--2---:R-:W2:Y:S01]  /*373f0*/  LDL.LU R44, [R1+0x13f0] ;  /* 0x0013f000012c7983 */ /* 0x004ea20000300800 */
[----:B------:R-:W-:-:S03]  /*37400*/  PRMT R45, R54, 0x7632, R45 ;  /* 0x00007632362d7816 */ /* 0x000fc6000000002d */
[----:B------:R-:W2:Y:S01]  /*37410*/  LDL.LU R54, [R1+0x13f4] ;  /* 0x0013f40001367983 */ /* 0x000ea20000300800 */
[----:B------:R-:W-:Y:S02]  /*37420*/  ISETP.LT.AND P5, PT, R39, c[0x0][0x178], !P2 ;  /* 0x00005e0027007a0c */ /* 0x000fe400057a1270 */
[----:B------:R-:W-:Y:S01]  /*37430*/  ISETP.LT.AND P2, PT, R35, c[0x0][0x178], !P2 ;  /* 0x00005e0023007a0c */ /* 0x000fe20005741270 */
[----:B------:R-:W-:Y:S01]  /*37440*/  IMAD.WIDE R10, R8, 0x2, R14 ;  /* 0x00000002080a7825 */ /* 0x000fe200078e020e */
[----:B------:R-:W-:Y:S02]  /*37450*/  ISETP.LT.AND P6, PT, R43, c[0x0][0x178], !P0 ;  /* 0x00005e002b007a0c */ /* 0x000fe400047c1270 */
[----:B------:R-:W-:Y:S02]  /*37460*/  PRMT R49, R0, 0x7632, R49 ;  /* 0x0000763200317816 */ /* 0x000fe40000000031 */
[----:B------:R-:W-:Y:S02]  /*37470*/  IADD3 R0, R8, c[0x0][0x198], RZ ;  /* 0x0000660008007a10 */ /* 0x000fe40007ffe0ff */
[----:B------:R-:W-:-:S02]  /*37480*/  ISETP.GE.AND P3, PT, R47, c[0x0][0x17c], PT ;  /* 0x00005f002f007a0c */ /* 0x000fc40003f66270 */
[----:B------:R-:W-:Y:S01]  /*37490*/  ISETP.GE.AND P1, PT, R46, c[0x0][0x17c], PT ;  /* 0x00005f002e007a0c */ /* 0x000fe20003f26270 */
[----:B----4-:R0:W-:Y:S01]  /*374a0*/  @P5 STG.E.U16 [R10.64], R55 ;  /* 0x000000370a005986 */ /* 0x0101e2000c101504 */
[----:B------:R-:W-:Y:S01]  /*374b0*/  ISETP.LT.AND P4, PT, R42, c[0x0][0x178], !P0 ;  /* 0x00005e002a007a0c */ /* 0x000fe20004781270 */
[----:B------:R-:W-:Y:S01]  /*374c0*/  IMAD.WIDE R46, R8, 0x2, R52 ;  /* 0x00000002082e7825 */ /* 0x000fe200078e0234 */
[----:B------:R-:W-:Y:S02]  /*374d0*/  ISETP.LT.AND P5, PT, R39, c[0x0][0x178], !P0 ;  /* 0x00005e0027007a0c */ /* 0x000fe400047a1270 */
[----:B------:R-:W-:Y:S01]  /*374e0*/  ISETP.LT.AND P0, PT, R35, c[0x0][0x178], !P0 ;  /* 0x00005e0023007a0c */ /* 0x000fe20004701270 */
[----:B------:R-:W-:Y:S01]  /*374f0*/  IMAD.WIDE R8, R0, 0x2, R2 ;  /* 0x0000000200087825 */ /* 0x000fe200078e0202 */
[----:B------:R4:W-:Y:S01]  /*37500*/  @P2 STG.E.U16 [R46.64], R57 ;  /* 0x000000392e002986 */ /* 0x0009e2000c101504 */
[----:B------:R-:W-:-:S03]  /*37510*/  PRMT R48, R55, 0x7632, R48 ;  /* 0x0000763237307816 */ /* 0x000fc60000000030 */
[----:B------:R1:W-:Y:S01]  /*37520*/  @P6 STG.E.U16 [R8.64], R49 ;  /* 0x0000003108006986 */ /* 0x0003e2000c101504 */
[----:B0-----:R-:W-:-:S03]  /*37530*/  IMAD.WIDE R10, R0, 0x2, R14 ;  /* 0x00000002000a7825 */ /* 0x001fc600078e020e */
[----:B------:R-:W3:Y:S01]  /*37540*/  LDL.LU R55, [R1+0x13f8] ;  /* 0x0013f80001377983 */ /* 0x000ee20000300800 */
[----:B----4-:R-:W-:-:S04]  /*37550*/  IMAD.WIDE R46, R0, 0x2, R52 ;  /* 0x00000002002e7825 */ /* 0x010fc800078e0234 */
[----:B-1----:R-:W-:Y:S01]  /*37560*/  IMAD.WIDE R8, R0, 0x2, R12 ;  /* 0x0000000200087825 */ /* 0x002fe200078e020c */
[----:B------:R-:W-:-:S04]  /*37570*/  PRMT R49, R57, 0x7632, R49 ;  /* 0x0000763239317816 */ /* 0x000fc80000000031 */
[----:B------:R0:W-:Y:S04]  /*37580*/  @P4 STG.E.U16 [R8.64], R45 ;  /* 0x0000002d08004986 */ /* 0x0001e8000c101504 */
[----:B------:R-:W-:Y:S04]  /*37590*/  @P5 STG.E.U16 [R10.64], R48 ;  /* 0x000000300a005986 */ /* 0x000fe8000c101504 */
[----:B------:R1:W-:Y:S01]  /*375a0*/  @P0 STG.E.U16 [R46.64], R49 ;  /* 0x000000312e000986 */ /* 0x0003e2000c101504 */
[----:B--2---:R-:W-:-:S03]  /*375b0*/  ISETP.GE.AND P0, PT, R54, c[0x0][0x17c], PT ;  /* 0x00005f0036007a0c */ /* 0x004fc60003f06270 */
[----:B------:R-:W2:Y:S04]  /*375c0*/  LDL.LU R54, [R1+0x13fc] ;  /* 0x0013fc0001367983 */ /* 0x000ea80000300800 */
[----:B------:R-:W4:Y:S01]  /*375d0*/  LDL.LU R57, [R1+0x190] ;  /* 0x0001900001397983 */ /* 0x000f220000300800 */
[----:B------:R-:W-:Y:S02]  /*375e0*/  ISETP.LT.AND P6, PT, R43, c[0x0][0x178], !P3 ;  /* 0x00005e002b007a0c */ /* 0x000fe40005fc1270 */
[----:B------:R-:W-:Y:S02]  /*375f0*/  ISETP.GE.AND P2, PT, R44, c[0x0][0x17c], PT ;  /* 0x00005f002c007a0c */ /* 0x000fe40003f46270 */
[----:B------:R-:W-:Y:S02]  /*37600*/  IADD3 R44, R0, c[0x0][0x198], RZ ;  /* 0x00006600002c7a10 */ /* 0x000fe40007ffe0ff */
[----:B------:R-:W-:-:S02]  /*37610*/  ISETP.LT.AND P4, PT, R42, c[0x0][0x178], !P3 ;  /* 0x00005e002a007a0c */ /* 0x000fc40005f81270 */
[----:B------:R-:W-:Y:S01]  /*37620*/  ISETP.LT.AND P5, PT, R39, c[0x0][0x178], !P3 ;  /* 0x00005e0027007a0c */ /* 0x000fe20005fa1270 */
[----:B0-----:R-:W-:Y:S01]  /*37630*/  IMAD.WIDE R8, R44, 0x2, R2 ;  /* 0x000000022c087825 */ /* 0x001fe200078e0202 */
[----:B------:R-:W-:-:S04]  /*37640*/  ISETP.LT.AND P3, PT, R35, c[0x0][0x178], !P3 ;  /* 0x00005e0023007a0c */ /* 0x000fc80005f61270 */
[----:B---3--:R-:W-:Y:S01]  /*37650*/  @P6 STG.E.U16 [R8.64], R60 ;  /* 0x0000003c08006986 */ /* 0x008fe2000c101504 */
[----:B------:R-:W-:Y:S01]  /*37660*/  ISETP.LT.AND P6, PT, R43, c[0x0][0x178], !P1 ;  /* 0x00005e002b007a0c */ /* 0x000fe20004fc1270 */
[C---:B-1----:R-:W-:Y:S01]  /*37670*/  IMAD.WIDE R48, R44.reuse, 0x2, R12 ;  /* 0x000000022c307825 */ /* 0x042fe200078e020c */
[C---:B------:R-:W-:Y:S01]  /*37680*/  IADD3 R0, R44.reuse, c[0x0][0x198], RZ ;  /* 0x000066002c007a10 */ /* 0x040fe20007ffe0ff */
[----:B------:R-:W0:Y:S02]  /*37690*/  LDS.128 R8, [R61] ;  /* 0x000000003d087984 */ /* 0x000e240000000c00 */
[----:B------:R-:W-:Y:S01]  /*376a0*/  IMAD.WIDE R46, R44, 0x2, R14 ;  /* 0x000000022c2e7825 */ /* 0x000fe200078e020e */
[----:B------:R-:W-:Y:S01]  /*376b0*/  PRMT R50, R60, 0x7632, R50 ;  /* 0x000076323c327816 */ /* 0x000fe20000000032 */
[----:B------:R1:W-:Y:S01]  /*376c0*/  @P4 STG.E.U16 [R48.64], R56 ;  /* 0x0000003830004986 */ /* 0x0003e2000c101504 */
[----:B------:R-:W-:Y:S01]  /*376d0*/  ISETP.LT.AND P4, PT, R42, c[0x0][0x178], !P1 ;  /* 0x00005e002a007a0c */ /* 0x000fe20004f81270 */
[----:B------:R-:W-:-:S02]  /*376e0*/  IMAD.WIDE R44, R44, 0x2, R52 ;  /* 0x000000022c2c7825 */ /* 0x000fc400078e0234 */
[----:B------:R3:W-:Y:S01]  /*376f0*/  @P5 STG.E.U16 [R46.64], R16 ;  /* 0x000000102e005986 */ /* 0x0007e2000c101504 */
[----:B------:R-:W-:-:S03]  /*37700*/  ISETP.LT.AND P5, PT, R39, c[0x0][0x178], !P1 ;  /* 0x00005e0027007a0c */ /* 0x000fc60004fa1270 */
[----:B------:R3:W-:Y:S01]  /*37710*/  @P3 STG.E.U16 [R44.64], R4 ;  /* 0x000000042c003986 */ /* 0x0007e2000c101504 */
[----:B-1----:R-:W-:Y:S01]  /*37720*/  IMAD.WIDE R48, R0, 0x2, R2 ;  /* 0x0000000200307825 */ /* 0x002fe200078e0202 */
[----:B------:R-:W-:-:S04]  /*37730*/  ISETP.LT.AND P3, PT, R43, c[0x0][0x178], !P2 ;  /* 0x00005e002b007a0c */ /* 0x000fc80005761270 */
[----:B------:R1:W-:Y:S01]  /*37740*/  @P6 STG.E.U16 [R48.64], R50 ;  /* 0x0000003230006986 */ /* 0x0003e2000c101504 */
[----:B------:R-:W-:Y:S01]  /*37750*/  ISETP.LT.AND P6, PT, R35, c[0x0][0x178], !P1 ;  /* 0x00005e0023007a0c */ /* 0x000fe20004fc1270 */
[----:B---3--:R-:W-:Y:S01]  /*37760*/  IMAD.WIDE R46, R0, 0x2, R12 ;  /* 0x00000002002e7825 */ /* 0x008fe200078e020c */
[----:B------:R-:W-:Y:S02]  /*37770*/  PRMT R51, R16, 0x7632, R51 ;  /* 0x0000763210337816 */ /* 0x000fe40000000033 */
[----:B------:R-:W-:Y:S01]  /*37780*/  PRMT R16, R4, 0x7632, R16 ;  /* 0x0000763204107816 */ /* 0x000fe20000000010 */
[C---:B------:R-:W-:Y:S01]  /*37790*/  IMAD.WIDE R44, R0.reuse, 0x2, R14 ;  /* 0x00000002002c7825 */ /* 0x040fe200078e020e */
[----:B------:R-:W-:Y:S02]  /*377a0*/  IADD3 R4, R0, c[0x0][0x198], RZ ;  /* 0x0000660000047a10 */ /* 0x000fe40007ffe0ff */
[----:B-1----:R-:W-:Y:S01]  /*377b0*/  PRMT R50, R56, 0x7632, R50 ;  /* 0x0000763238327816 */ /* 0x002fe20000000032 */
[----:B------:R-:W-:-:S04]  /*377c0*/  IMAD.WIDE R48, R0, 0x2, R52 ;  /* 0x0000000200307825 */ /* 0x000fc800078e0234 */
[----:B------:R-:W-:Y:S04]  /*377d0*/  @P4 STG.E.U16 [R46.64], R50 ;  /* 0x000000322e004986 */ /* 0x000fe8000c101504 */
[----:B------:R1:W-:Y:S04]  /*377e0*/  @P5 STG.E.U16 [R44.64], R51 ;  /* 0x000000332c005986 */ /* 0x0003e8000c101504 */
[----:B------:R3:W-:Y:S01]  /*377f0*/  @P6 STG.E.U16 [R48.64], R16 ;  /* 0x0000001030006986 */ /* 0x0007e2000c101504 */
[----:B-1----:R-:W-:Y:S01]  /*37800*/  IMAD.WIDE R44, R4, 0x2, R2 ;  /* 0x00000002042c7825 */ /* 0x002fe200078e0202 */
[----:B------:R-:W-:-:S02]  /*37810*/  ISETP.LT.AND P4, PT, R42, c[0x0][0x178], !P2 ;  /* 0x00005e002a007a0c */ /* 0x000fc40005781270 */
[----:B------:R-:W-:Y:S02]  /*37820*/  ISETP.LT.AND P5, PT, R39, c[0x0][0x178], !P2 ;  /* 0x00005e0027007a0c */ /* 0x000fe400057a1270 */
[----:B------:R-:W-:Y:S01]  /*37830*/  ISETP.LT.AND P2, PT, R35, c[0x0][0x178], !P2 ;  /* 0x00005e0023007a0c */ /* 0x000fe20005741270 */
[----:B---3--:R-:W-:Y:S01]  /*37840*/  IMAD.WIDE R48, R4, 0x2, R12 ;  /* 0x0000000204307825 */ /* 0x008fe200078e020c */
[----:B------:R-:W-:-:S03]  /*37850*/  ISETP.GE.AND P1, PT, R55, c[0x0][0x17c], PT ;  /* 0x00005f0037007a0c */ /* 0x000fc60003f26270 */
[C---:B------:R-:W-:Y:S01]  /*37860*/  IMAD.WIDE R50, R4.reuse, 0x2, R14 ;  /* 0x0000000204327825 */ /* 0x040fe200078e020e */
[----:B------:R-:W-:Y:S02]  /*37870*/  ISETP.LT.AND P6, PT, R43, c[0x0][0x178], !P0 ;  /* 0x00005e002b007a0c */ /* 0x000fe400047c1270 */
[----:B------:R-:W-:Y:S01]  /*37880*/  IADD3 R0, R4, c[0x0][0x198], RZ ;  /* 0x0000660004007a10 */ /* 0x000fe20007ffe0ff */
[----:B----4-:R-:W-:Y:S04]  /*37890*/  @P3 STG.E.U16 [R44.64], R57 ;  /* 0x000000392c003986 */ /* 0x010fe8000c101504 */
[----:B------:R1:W-:Y:S04]  /*378a0*/  LDS.128 R44, [R59] ;  /* 0x000000003b2c7984 */ /* 0x0003e80000000c00 */
[----:B-1----:R-:W3:Y:S01]  /*378b0*/  LDL.LU R59, [R1+0x180] ;  /* 0x00018000013b7983 */ /* 0x002ee20000300800 */
[----:B--2---:R-:W-:Y:S01]  /*378c0*/  ISETP.GE.AND P3, PT, R54, c[0x0][0x17c], PT ;  /* 0x00005f0036007a0c */ /* 0x004fe20003f66270 */
[----:B------:R-:W-:-:S02]  /*378d0*/  IMAD.WIDE R54, R4, 0x2, R52 ;  /* 0x0000000204367825 */ /* 0x000fc400078e0234 */
[----:B------:R-:W-:Y:S04]  /*378e0*/  @P4 STG.E.U16 [R48.64], R40 ;  /* 0x0000002830004986 */ /* 0x000fe8000c101504 */
[----:B------:R1:W-:Y:S04]  /*378f0*/  @P5 STG.E.U16 [R50.64], R28 ;  /* 0x0000001c32005986 */ /* 0x0003e8000c101504 */
[----:B0-----:R-:W-:Y:S01]  /*37900*/  @P2 STG.E.U16 [R54.64], R8 ;  /* 0x0000000836002986 */ /* 0x001fe2000c101504 */
[----:B------:R-:W-:Y:S02]  /*37910*/  ISETP.LT.AND P2, PT, R42, c[0x0][0x178], !P0 ;  /* 0x00005e002a007a0c */ /* 0x000fe40004741270 */
[----:B------:R-:W-:Y:S01]  /*37920*/  PRMT R4, R57, 0x7632, R4 ;  /* 0x0000763239047816 */ /* 0x000fe20000000004 */
[----:B------:R-:W-:Y:S01]  /*37930*/  IMAD.WIDE R56, R0, 0x2, R2 ;  /* 0x0000000200387825 */ /* 0x000fe200078e0202 */
[----:B------:R-:W2:Y:S01]  /*37940*/  LDL.LU R60, [R1+0x1400] ;  /* 0x00140000013c7983 */ /* 0x000ea20000300800 */
[----:B-1----:R-:W-:-:S02]  /*37950*/  PRMT R28, R40, 0x7632, R28 ;  /* 0x00007632281c7816 */ /* 0x002fc4000000001c */
[----:B------:R-:W-:Y:S01]  /*37960*/  IMAD.WIDE R50, R0, 0x2, R12 ;  /* 0x0000000200327825 */ /* 0x000fe200078e020c */
[----:B------:R-:W-:Y:S01]  /*37970*/  @P6 STG.E.U16 [R56.64], R4 ;  /* 0x0000000438006986 */ /* 0x000fe2000c101504 */
[----:B------:R-:W-:Y:S02]  /*37980*/  ISETP.LT.AND P6, PT, R42, c[0x0][0x178], !P1 ;  /* 0x00005e002a007a0c */ /* 0x000fe40004fc1270 */
[----:B------:R-:W-:Y:S01]  /*37990*/  PRMT R16, R28, 0x7632, R16 ;  /* 0x000076321c107816 */ /* 0x000fe20000000010 */
[----:B------:R-:W4:Y:S04]  /*379a0*/  LDL.LU R42, [R1+0x1478] ;  /* 0x00147800012a7983 */ /* 0x000f280000300800 */
[----:B------:R0:W-:Y:S04]  /*379b0*/  @P2 STG.E.U16 [R50.64], R28 ;  /* 0x0000001c32002986 */ /* 0x0001e8000c101504 */
[----:B0-----:R-:W4:Y:S04]  /*379c0*/  LDL.LU R28, [R1+0x76c] ;  /* 0x00076c00011c7983 */ /* 0x001f280000300800 */
[----:B------:R-:W4:Y:S01]  /*379d0*/  LDL.LU R40, [R1+0x1404] ;  /* 0x0014040001287983 */ /* 0x000f220000300800 */
[----:B------:R-:W-:-:S02]  /*379e0*/  ISETP.LT.AND P4, PT, R39, c[0x0][0x178], !P0 ;  /* 0x00005e0027007a0c */ /* 0x000fc40004781270 */
[----:B------:R-:W-:Y:S02]  /*379f0*/  ISETP.LT.AND P0, PT, R35, c[0x0][0x178], !P0 ;  /* 0x00005e0023007a0c */ /* 0x000fe40004701270 */
[----:B------:R-:W-:Y:S01]  /*37a00*/  ISETP.LT.AND P5, PT, R43, c[0x0][0x178], !P1 ;  /* 0x00005e002b007a0c */ /* 0x000fe20004fa1270 */
[C---:B------:R-:W-:Y:S01]  /*37a10*/  IMAD.WIDE R48, R0.reuse, 0x2, R14 ;  /* 0x0000000200307825 */ /* 0x040fe200078e020e */
[----:B------:R-:W-:Y:S02]  /*37a20*/  IADD3 R4, R0, c[0x0][0x198], RZ ;  /* 0x0000660000047a10 */ /* 0x000fe40007ffe0ff */
[----:B------:R-:W-:Y:S01]  /*37a30*/  PRMT R8, R8, 0x7632, R8 ;  /* 0x0000763208087816 */ /* 0x000fe20000000008 */
[----:B------:R-:W-:-:S04]  /*37a40*/  IMAD.WIDE R54, R0, 0x2, R52 ;  /* 0x0000000200367825 */ /* 0x000fc800078e0234 */
[C---:B------:R-:W-:Y:S01]  /*37a50*/  IMAD.WIDE R50, R4.reuse, 0x2, R2 ;  /* 0x0000000204327825 */ /* 0x040fe200078e0202 */
[----:B------:R0:W-:Y:S04]  /*37a60*/  @P4 STG.E.U16 [R48.64], R16 ;  /* 0x0000001030004986 */ /* 0x0001e8000c101504 */
[----:B------:R-:W-:Y:S01]  /*37a70*/  @P0 STG.E.U16 [R54.64], R8 ;  /* 0x0000000836000986 */ /* 0x000fe2000c101504 */
[----:B0-----:R-:W-:-:S03]  /*37a80*/  IMAD.WIDE R48, R4, 0x2, R12 ;  /* 0x0000000204307825 */ /* 0x001fc600078e020c */
[----:B---3--:R-:W-:Y:S04]  /*37a90*/  @P5 STG.E.U16 [R50.64], R59 ;  /* 0x0000003b32005986 */ /* 0x008fe8000c101504 */
[----:B------:R-:W-:Y:S04]  /*37aa0*/  @P6 STG.E.U16 [R48.64], R24 ;  /* 0x0000001830006986 */ /* 0x000fe8000c101504 */
[----:B------:R-:W0:Y:S01]  /*37ab0*/  LDS.128 R48, [R58] ;  /* 0x000000003a307984 */ /* 0x000e220000000c00 */
[----:B------:R-:W-:-:S03]  /*37ac0*/  ISETP.LT.AND P5, PT, R43, c[0x0][0x178], !P3 ;  /* 0x00005e002b007a0c */ /* 0x000fc60005fa1270 */
[----:B------:R-:W3:Y:S04]  /*37ad0*/  LDL.LU R43, [R1+0x1474] ;  /* 0x00147400012b7983 */ /* 0x000ee80000300800 */
[----:B------:R-:W3:Y:S01]  /*37ae0*/  LDL.LU R61, [R1+0x170] ;  /* 0x00017000013d7983 */ /* 0x000ee20000300800 */
[----:B--2---:R-:W-:-:S03]  /*37af0*/  ISETP.GE.AND P2, PT, R60, c[0x0][0x17c], PT ;  /* 0x00005f003c007a0c */ /* 0x004fc60003f46270 */
[----:B0-----:R0:W-:Y:S04]  /*37b00*/  STL [R1+0x1470], R51 ;  /* 0x0014703301007387 */ /* 0x0011e80000100800 */
[----:B0-----:R-:W2:Y:S01]  /*37b10*/  LDL.LU R51, [R1+0x75c] ;  /* 0x00075c0001337983 */ /* 0x001ea20000300800 */
[----:B----4-:R-:W-:-:S03]  /*37b20*/  ISETP.GE.AND P4, PT, R40, c[0x0][0x17c], PT ;  /* 0x00005f0028007a0c */ /* 0x010fc60003f86270 */
[----:B------:R-:W4:Y:S04]  /*37b30*/  LDL.LU R60, [R1+0x1408] ;  /* 0x00140800013c7983 */ /* 0x000f280000300800 */
[----:B------:R-:W3:Y:S01]  /*37b40*/  LDL.LU R40, [R1+0x140c] ;  /* 0x00140c0001287983 */ /* 0x000ee20000300800 */
[----:B------:R-:W-:Y:S01]  /*37b50*/  ISETP.LT.AND P0, PT, R39, c[0x0][0x178], !P1 ;  /* 0x00005e0027007a0c */ /* 0x000fe20004f01270 */
[----:B------:R-:W-:Y:S01]  /*37b60*/  IMAD.WIDE R54, R4, 0x2, R14 ;  /* 0x0000000204367825 */ /* 0x000fe200078e020e */
[----:B------:R-:W-:Y:S02]  /*37b70*/  ISETP.LT.AND P1, PT, R35, c[0x0][0x178], !P1 ;  /* 0x00005e0023007a0c */ /* 0x000fe40004f21270 */
[----:B------:R-:W-:Y:S02]  /*37b80*/  ISETP.LT.AND P6, PT, R28, c[0x0][0x178], !P3 ;  /* 0x00005e001c007a0c */ /* 0x000fe40005fc1270 */
[C---:B------:R-:W-:Y:S01]  /*37b90*/  IADD3 R0, R4.reuse, c[0x0][0x198], RZ ;  /* 0x0000660004007a10 */ /* 0x040fe20007ffe0ff */
[----:B------:R-:W-:Y:S01]  /*37ba0*/  IMAD.WIDE R56, R4, 0x2, R52 ;  /* 0x0000000204387825 */ /* 0x000fe200078e0234 */
[----:B------:R-:W-:-:S05]  /*37bb0*/  PRMT R8, R59, 0x7632, R8 ;  /* 0x000076323b087816 */ /* 0x000fca0000000008 */
[----:B------:R0:W-:Y:S01]  /*37bc0*/  @P0 STG.E.U16 [R54.64], R20 ;  /* 0x0000001436000986 */ /* 0x0001e2000c101504 */
[----:B------:R-:W-:Y:S01]  /*37bd0*/  ISETP.LT.AND P0, PT, R39, c[0x0][0x178], !P3 ;  /* 0x00005e0027007a0c */ /* 0x000fe20005f01270 */
[----:B------:R-:W-:Y:S01]  /*37be0*/  IMAD.WIDE R58, R0, 0x2, R2 ;  /* 0x00000002003a7825 */ /* 0x000fe200078e0202 */
[----:B------:R-:W-:Y:S01]  /*37bf0*/  PRMT R24, R24, 0x7632, R24 ;  /* 0x0000763218187816 */ /* 0x000fe20000000018 */
[----:B------:R1:W-:Y:S01]  /*37c00*/  @P1 STG.E.U16 [R56.64], R44 ;  /* 0x0000002c38001986 */ /* 0x0003e2000c101504 */
[----:B------:R-:W-:-:S03]  /*37c10*/  ISETP.LT.AND P3, PT, R35, c[0x0][0x178], !P3 ;  /* 0x00005e0023007a0c */ /* 0x000fc60005f61270 */
[----:B------:R1:W-:Y:S01]  /*37c20*/  @P5 STG.E.U16 [R58.64], R8 ;  /* 0x000000083a005986 */ /* 0x0003e2000c101504 */
[----:B0-----:R-:W-:Y:S01]  /*37c30*/  IMAD.WIDE R54, R0, 0x2, R12 ;  /* 0x0000000200367825 */ /* 0x001fe200078e020c */
[----:B------:R-:W-:-:S03]  /*37c40*/  PRMT R20, R20, 0x7632, R20 ;  /* 0x0000763214147816 */ /* 0x000fc60000000014 */
[----:B-1----:R-:W-:Y:S01]  /*37c50*/  IMAD.WIDE R56, R0, 0x2, R14 ;  /* 0x0000000200387825 */ /* 0x002fe200078e020e */
[----:B------:R0:W-:Y:S01]  /*37c60*/  @P6 STG.E.U16 [R54.64], R24 ;  /* 0x0000001836006986 */ /* 0x0001e2000c101504 */
[----:B------:R-:W-:Y:S02]  /*37c70*/  ISETP.LT.AND P6, PT, R28, c[0x0][0x178], !P2 ;  /* 0x00005e001c007a0c */ /* 0x000fe400057c1270 */
[----:B------:R-:W-:Y:S01]  /*37c80*/  IADD3 R4, R0, c[0x0][0x198], RZ ;  /* 0x0000660000047a10 */ /* 0x000fe20007ffe0ff */
[----:B------:R1:W-:Y:S01]  /*37c90*/  @P0 STG.E.U16 [R56.64], R20 ;  /* 0x0000001438000986 */ /* 0x0003e2000c101504 */
[----:B------:R-:W-:Y:S02]  /*37ca0*/  ISETP.LT.AND P0, PT, R39, c[0x0][0x178], !P2 ;  /* 0x00005e0027007a0c */ /* 0x000fe40005701270 */
[----:B------:R-:W-:Y:S01]  /*37cb0*/  PRMT R44, R44, 0x7632, R44 ;  /* 0x000076322c2c7816 */ /* 0x000fe2000000002c */
[----:B------:R-:W-:-:S04]  /*37cc0*/  IMAD.WIDE R58, R4, 0x2, R12 ;  /* 0x00000002043a7825 */ /* 0x000fc800078e020c */
[----:B0-----:R-:W-:-:S04]  /*37cd0*/  IMAD.WIDE R54, R0, 0x2, R52 ;  /* 0x0000000200367825 */ /* 0x001fc800078e0234 */
[C---:B-1----:R-:W-:Y:S01]  /*37ce0*/  IMAD.WIDE R56, R4.reuse, 0x2, R2 ;  /* 0x0000000204387825 */ /* 0x042fe200078e0202 */
[----:B------:R0:W-:Y:S01]  /*37cf0*/  @P3 STG.E.U16 [R54.64], R44 ;  /* 0x0000002c36003986 */ /* 0x0001e2000c101504 */
[C---:B------:R-:W-:Y:S02]  /*37d00*/  IADD3 R0, R4.reuse, c[0x0][0x198], RZ ;  /* 0x0000660004007a10 */ /* 0x040fe40007ffe0ff */
[----:B0-----:R-:W-:Y:S01]  /*37d10*/  IMAD.WIDE R54, R4, 0x2, R14 ;  /* 0x0000000204367825 */ /* 0x001fe200078e020e */
[----:B------:R-:W4:Y:S01]  /*37d20*/  LDL.LU R44, [R1+0x144] ;  /* 0x00014400012c7983 */ /* 0x000f220000300800 */
[----:B--2---:R-:W-:Y:S02]  /*37d30*/  ISETP.LT.AND P5, PT, R51, c[0x0][0x178], !P2 ;  /* 0x00005e0033007a0c */ /* 0x004fe400057a1270 */
[----:B------:R-:W-:-:S11]  /*37d40*/  ISETP.LT.AND P2, PT, R35, c[0x0][0x178], !P2 ;  /* 0x00005e0023007a0c */ /* 0x000fd60005741270 */
[----:B---3--:R0:W-:Y:S01]  /*37d50*/  @P5 STG.E.U16 [R56.64], R61 ;  /* 0x0000003d38005986 */ /* 0x0081e2000c101504 */
[----:B------:R-:W-:-:S03]  /*37d60*/  ISETP.LT.AND P5, PT, R51, c[0x0][0x178], !P4 ;  /* 0x00005e0033007a0c */ /* 0x000fc600067a1270 */
[----:B------:R1:W-:Y:S01]  /*37d70*/  @P6 STG.E.U16 [R58.64], R36 ;  /* 0x000000243a006986 */ /* 0x0003e2000c101504 */
[----:B------:R-:W-:-:S03]  /*37d80*/  ISETP.LT.AND P6, PT, R28, c[0x0][0x178], !P4 ;  /* 0x00005e001c007a0c */ /* 0x000fc600067c1270 */
[----:B------:R2:W-:Y:S01]  /*37d90*/  @P0 STG.E.U16 [R54.64], R32 ;  /* 0x0000002036000986 */ /* 0x0005e2000c101504 */
[----:B0-----:R-:W-:Y:S01]  /*37da0*/  IMAD.WIDE R56, R4, 0x2, R52 ;  /* 0x0000000204387825 */ /* 0x001fe200078e0234 */
[----:B------:R-:W-:-:S04]  /*37db0*/  PRMT R4, R61, 0x7632, R4 ;  /* 0x000076323d047816 */ /* 0x000fc80000000004 */
[----:B------:R-:W-:Y:S01]  /*37dc0*/  @P2 STG.E.U16 [R56.64], R48 ;  /* 0x0000003038002986 */ /* 0x000fe2000c101504 */
[----:B------:R-:W-:Y:S01]  /*37dd0*/  ISETP.LT.AND P2, PT, R39, c[0x0][0x178], !P4 ;  /* 0x00005e0027007a0c */ /* 0x000fe20006741270 */
[----:B-1----:R-:W-:Y:S01]  /*37de0*/  IMAD.WIDE R58, R0, 0x2, R2 ;  /* 0x00000002003a7825 */ /* 0x002fe200078e0202 */
[----:B------:R-:W-:-:S03]  /*37df0*/  PRMT R36, R36, 0x7632, R36 ;  /* 0x0000763224247816 */ /* 0x000fc60000000024 */
[----:B--2---:R-:W-:Y:S01]  /*37e00*/  IMAD.WIDE R54, R0, 0x2, R12 ;  /* 0x0000000200367825 */ /* 0x004fe200078e020c */
[----:B----4-:R-:W-:Y:S01]  /*37e10*/  ISETP.GE.AND P1, PT, R60, c[0x0][0x17c], PT ;  /* 0x00005f003c007a0c */ /* 0x010fe20003f26270 */
[----:B------:R-:W-:Y:S01]  /*37e20*/  @P5 STG.E.U16 [R58.64], R4 ;  /* 0x000000043a005986 */ /* 0x000fe2000c101504 */
[----:B------:R-:W-:-:S03]  /*37e30*/  ISETP.GE.AND P3, PT, R40, c[0x0][0x17c], PT ;  /* 0x00005f0028007a0c */ /* 0x000fc60003f66270 */
[----:B------:R-:W2:Y:S01]  /*37e40*/  LDL.LU R60, [R1+0x1410] ;  /* 0x00141000013c7983 */ /* 0x000ea20000300800 */
[----:B------:R-:W-:-:S03]  /*37e50*/  PRMT R32, R32, 0x7632, R32 ;  /* 0x0000763220207816 */ /* 0x000fc60000000020 */
[----:B------:R-:W3:Y:S04]  /*37e60*/  LDL.LU R40, [R1+0x1414] ;  /* 0x0014140001287983 */ /* 0x000ee80000300800 */
[----:B------:R0:W-:Y:S02]  /*37e70*/  @P6 STG.E.U16 [R54.64], R36 ;  /* 0x0000002436006986 */ /* 0x0001e4000c101504 */
[C---:B0-----:R-:W-:Y:S02]  /*37e80*/  IMAD.WIDE R54, R0.reuse, 0x2, R14 ;  /* 0x0000000200367825 */ /* 0x041fe400078e020e */
[----:B------:R-:W4:Y:S04]  /*37e90*/  LDL.LU R36, [R1+0x1a4] ;  /* 0x0001a40001247983 */ /* 0x000f280000300800 */
[----:B------:R0:W-:Y:S04]  /*37ea0*/  @P2 STG.E.U16 [R54.64], R32 ;  /* 0x0000002036002986 */ /* 0x0001e8000c101504 */
[----:B0-----:R-:W4:Y:S01]  /*37eb0*/  LDL.LU R32, [R1+0x1418] ;  /* 0x0014180001207983 */ /* 0x001f220000300800 */
[----:B------:R-:W-:Y:S01]  /*37ec0*/  ISETP.LT.AND P4, PT, R35, c[0x0][0x178], !P4 ;  /* 0x00005e0023007a0c */ /* 0x000fe20006781270 */
[----:B------:R-:W-:Y:S01]  /*37ed0*/  IMAD.WIDE R56, R0, 0x2, R52 ;  /* 0x0000000200387825 */ /* 0x000fe200078e0234 */
[----:B------:R-:W-:-:S02]  /*37ee0*/  PRMT R48, R48, 0x7632, R48 ;  /* 0x0000763230307816 */ /* 0x000fc40000000030 */
[----:B------:R-:W-:Y:S02]  /*37ef0*/  ISETP.LT.AND P5, PT, R51, c[0x0][0x178], !P1 ;  /* 0x00005e0033007a0c */ /* 0x000fe40004fa1270 */
[----:B------:R-:W-:Y:S02]  /*37f00*/  ISETP.LT.AND P6, PT, R28, c[0x0][0x178], !P1 ;  /* 0x00005e001c007a0c */ /* 0x000fe40004fc1270 */
[----:B------:R-:W-:Y:S02]  /*37f10*/  IADD3 R4, R0, c[0x0][0x198], RZ ;  /* 0x0000660000047a10 */ /* 0x000fe40007ffe0ff */
[----:B------:R-:W-:-:S03]  /*37f20*/  ISETP.LT.AND P2, PT, R35, c[0x0][0x178], !P1 ;  /* 0x00005e0023007a0c */ /* 0x000fc60004f41270 */
[----:B------:R0:W-:Y:S01]  /*37f30*/  @P4 STG.E.U16 [R56.64], R48 ;  /* 0x0000003038004986 */ /* 0x0001e2000c101504 */
[----:B------:R-:W-:Y:S01]  /*37f40*/  ISETP.LT.AND P4, PT, R39, c[0x0][0x178], !P1 ;  /* 0x00005e0027007a0c */ /* 0x000fe20004f81270 */
[----:B------:R-:W-:-:S04]  /*37f50*/  IMAD.WIDE R58, R4, 0x2, R2 ;  /* 0x00000002043a7825 */ /* 0x000fc800078e0202 */
[----:B------:R-:W-:-:S04]  /*37f60*/  IMAD.WIDE R54, R4, 0x2, R14 ;  /* 0x0000000204367825 */ /* 0x000fc800078e020e */
[----:B0-----:R-:W-:Y:S01]  /*37f70*/  IMAD.WIDE R56, R4, 0x2, R52 ;  /* 0x0000000204387825 */ /* 0x001fe200078e0234 */
[----:B--2---:R-:W-:-:S03]  /*37f80*/  ISETP.GE.AND P0, PT, R60, c[0x0][0x17c], PT ;  /* 0x00005f003c007a0c */ /* 0x004fc60003f06270 */
[----:B------:R-:W-:Y:S01]  /*37f90*/  IMAD.WIDE R60, R4, 0x2, R12 ;  /* 0x00000002043c7825 */ /* 0x000fe200078e020c */
[----:B---3--:R-:W-:Y:S02]  /*37fa0*/  ISETP.GE.AND P1, PT, R40, c[0x0][0x17c], PT ;  /* 0x00005f0028007a0c */ /* 0x008fe40003f26270 */
[----:B------:R-:W2:Y:S04]  /*37fb0*/  LDL.LU R40, [R1+0x194] ;  /* 0x0001940001287983 */ /* 0x000ea80000300800 */
[----:B----4-:R0:W-:Y:S01]  /*37fc0*/  @P5 STG.E.U16 [R58.64], R36 ;  /* 0x000000243a005986 */ /* 0x0101e2000c101504 */
[----:B------:R-:W-:-:S03]  /*37fd0*/  PRMT R8, R36, 0x7632, R8 ;  /* 0x0000763224087816 */ /* 0x000fc60000000008 */
[----:B------:R1:W-:Y:S04]  /*37fe0*/  @P6 STG.E.U16 [R60.64], R44 ;  /* 0x0000002c3c006986 */ /* 0x0003e8000c101504 */
[----:B------:R-:W-:Y:S04]  /*37ff0*/  @P4 STG.E.U16 [R54.64], R17 ;  /* 0x0000001136004986 */ /* 0x000fe8000c101504 */
[----:B------:R-:W-:Y:S04]  /*38000*/  @P2 STG.E.U16 [R56.64], R5 ;  /* 0x0000000538002986 */ /* 0x000fe8000c101504 */
[----:B0-----:R-:W3:Y:S01]  /*38010*/  LDL.LU R36, [R1+0x141c] ;  /* 0x00141c0001247983 */ /* 0x001ee20000300800 */
[----:B------:R-:W-:-:S03]  /*38020*/  ISETP.GE.AND P2, PT, R32, c[0x0][0x17c], PT ;  /* 0x00005f0020007a0c */ /* 0x000fc60003f46270 */
[----:B------:R-:W4:Y:S01]  /*38030*/  LDL.LU R32, [R1+0x1420] ;  /* 0x0014200001207983 */ /* 0x000f220000300800 */
[----:B------:R-:W-:Y:S02]  /*38040*/  ISETP.LT.AND P6, PT, R51, c[0x0][0x178], !P3 ;  /* 0x00005e0033007a0c */ /* 0x000fe40005fc1270 */
[----:B------:R-:W-:Y:S02]  /*38050*/  ISETP.LT.AND P5, PT, R28, c[0x0][0x178], !P3 ;  /* 0x00005e001c007a0c */ /* 0x000fe40005fa1270 */
[----:B------:R-:W-:Y:S02]  /*38060*/  IADD3 R0, R4, c[0x0][0x198], RZ ;  /* 0x0000660004007a10 */ /* 0x000fe40007ffe0ff */
[----:B------:R-:W-:Y:S02]  /*38070*/  PRMT R16, R44, 0x7632, R16 ;  /* 0x000076322c107816 */ /* 0x000fe40000000010 */
[----:B------:R-:W-:Y:S01]  /*38080*/  ISETP.LT.AND P4, PT, R39, c[0x0][0x178], !P3 ;  /* 0x00005e0027007a0c */ /* 0x000fe20005f81270 */
[C---:B------:R-:W-:Y:S01]  /*38090*/  IMAD.WIDE R58, R0.reuse, 0x2, R2 ;  /* 0x00000002003a7825 */ /* 0x040fe200078e0202 */
[----:B-1----:R-:W4:Y:S03]  /*380a0*/  LDL.LU R44, [R1+0x184] ;  /* 0x00018400012c7983 */ /* 0x002f260000300800 */
[----:B------:R-:W-:Y:S01]  /*380b0*/  IMAD.WIDE R60, R0, 0x2, R12 ;  /* 0x00000002003c7825 */ /* 0x000fe200078e020c */
[----:B------:R0:W-:Y:S01]  /*380c0*/  @P6 STG.E.U16 [R58.64], R8 ;  /* 0x000000083a006986 */ /* 0x0001e2000c101504 */
[----:B------:R-:W-:-:S02]  /*380d0*/  PRMT R24, R17, 0x7632, R24 ;  /* 0x0000763211187816 */ /* 0x000fc40000000018 */
[----:B------:R-:W-:Y:S01]  /*380e0*/  ISETP.LT.AND P3, PT, R35, c[0x0][0x178], !P3 ;  /* 0x00005e0023007a0c */ /* 0x000fe20005f61270 */
[----:B------:R1:W-:Y:S01]  /*380f0*/  @P5 STG.E.U16 [R60.64], R16 ;  /* 0x000000103c005986 */ /* 0x0003e2000c101504 */
[----:B------:R-:W-:Y:S02]  /*38100*/  ISETP.LT.AND P5, PT, R51, c[0x0][0x178], !P0 ;  /* 0x00005e0033007a0c */ /* 0x000fe400047a1270 */
[----:B------:R-:W-:Y:S01]  /*38110*/  ISETP.LT.AND P6, PT, R28, c[0x0][0x178], !P0 ;  /* 0x00005e001c007a0c */ /* 0x000fe200047c1270 */
[----:B------:R-:W4:Y:S01]  /*38120*/  LDL.LU R48, [R1+0x1424] ;  /* 0x0014240001307983 */ /* 0x000f220000300800 */
[----:B------:R-:W-:Y:S02]  /*38130*/  PRMT R20, R5, 0x7632, R20 ;  /* 0x0000763205147816 */ /* 0x000fe40000000014 */
[C---:B0-----:R-:W-:Y:S01]  /*38140*/  IADD3 R8, R0.reuse, c[0x0][0x198], RZ ;  /* 0x0000660000087a10 */ /* 0x041fe20007ffe0ff */
[----:B-1----:R-:W-:-:S05]  /*38150*/  IMAD.WIDE R16, R0, 0x2, R14 ;  /* 0x0000000200107825 */ /* 0x002fca00078e020e */
[----:B------:R0:W-:Y:S01]  /*38160*/  @P4 STG.E.U16 [R16.64], R24 ;  /* 0x0000001810004986 */ /* 0x0001e2000c101504 */
[----:B------:R-:W-:Y:S01]  /*38170*/  ISETP.LT.AND P4, PT, R39, c[0x0][0x178], !P0 ;  /* 0x00005e0027007a0c */ /* 0x000fe20004781270 */
[----:B------:R-:W-:Y:S01]  /*38180*/  IMAD.WIDE R4, R0, 0x2, R52 ;  /* 0x0000000200047825 */ /* 0x000fe200078e0234 */
[----:B------:R-:W-:-:S03]  /*38190*/  ISETP.LT.AND P0, PT, R35, c[0x0][0x178], !P0 ;  /* 0x00005e0023007a0c */ /* 0x000fc60004701270 */
[C---:B------:R-:W-:Y:S01]  /*381a0*/  IMAD.WIDE R54, R8.reuse, 0x2, R12 ;  /* 0x0000000208367825 */ /* 0x040fe200078e020c */
[----:B------:R1:W-:Y:S03]  /*381b0*/  @P3 STG.E.U16 [R4.64], R20 ;  /* 0x0000001404003986 */ /* 0x0003e6000c101504 */
[----:B0-----:R-:W-:-:S04]  /*381c0*/  IMAD.WIDE R16, R8, 0x2, R2 ;  /* 0x0000000208107825 */ /* 0x001fc800078e0202 */
[C---:B-1----:R-:W-:Y:S01]  /*381d0*/  IMAD.WIDE R4, R8.reuse, 0x2, R14 ;  /* 0x0000000208047825 */ /* 0x042fe200078e020e */
[----:B------:R-:W-:Y:S02]  /*381e0*/  ISETP.LT.AND P3, PT, R51, c[0x0][0x178], !P1 ;  /* 0x00005e0033007a0c */ /* 0x000fe40004f61270 */
[----:B------:R-:W-:Y:S01]  /*381f0*/  IADD3 R0, R8, c[0x0][0x198], RZ ;  /* 0x0000660008007a10 */ /* 0x000fe20007ffe0ff */
[----:B--2---:R0:W-:Y:S04]  /*38200*/  @P5 STG.E.U16 [R16.64], R40 ;  /* 0x0000002810005986 */ /* 0x0041e8000c101504 */
[----:B------:R1:W-:Y:S01]  /*38210*/  @P6 STG.E.U16 [R54.64], R41 ;  /* 0x0000002936006986 */ /* 0x0003e2000c101504 */
[----:B------:R-:W-:-:S03]  /*38220*/  PRMT R20, R40, 0x7632, R20 ;  /* 0x0000763228147816 */ /* 0x000fc60000000014 */
[----:B------:R2:W-:Y:S01]  /*38230*/  @P4 STG.E.U16 [R4.64], R29 ;  /* 0x0000001d04004986 */ /* 0x0005e2000c101504 */
[----:B0-----:R-:W-:-:S05]  /*38240*/  IMAD.WIDE R16, R8, 0x2, R52 ;  /* 0x0000000208107825 */ /* 0x001fca00078e0234 */
[----:B------:R0:W-:Y:S01]  /*38250*/  @P0 STG.E.U16 [R16.64], R9 ;  /* 0x0000000910000986 */ /* 0x0001e2000c101504 */
[----:B------:R-:W-:Y:S02]  /*38260*/  ISETP.LT.AND P6, PT, R28, c[0x0][0x178], !P1 ;  /* 0x00005e001c007a0c */ /* 0x000fe40004fc1270 */
[----:B------:R-:W-:Y:S02]  /*38270*/  ISETP.LT.AND P4, PT, R39, c[0x0][0x178], !P1 ;  /* 0x00005e0027007a0c */ /* 0x000fe40004f81270 */
[----:B---3--:R-:W-:Y:S02]  /*38280*/  ISETP.GE.AND P5, PT, R36, c[0x0][0x17c], PT ;  /* 0x00005f0024007a0c */ /* 0x008fe40003fa6270 */
[----:B------:R-:W3:Y:S01]  /*38290*/  LDL.LU R36, [R1+0x1428] ;  /* 0x0014280001247983 */ /* 0x000ee20000300800 */
[----:B----4-:R-:W-:-:S03]  /*382a0*/  ISETP.GE.AND P0, PT, R32, c[0x0][0x17c], PT ;  /* 0x00005f0020007a0c */ /* 0x010fc60003f06270 */
[----:B------:R-:W4:Y:S04]  /*382b0*/  LDL.LU R32, [R1+0x142c] ;  /* 0x00142c0001207983 */ /* 0x000f280000300800 */
[----:B------:R-:W4:Y:S01]  /*382c0*/  LDL.LU R40, [R1+0x174] ;  /* 0x0001740001287983 */ /* 0x000f220000300800 */
[C---:B-1----:R-:W-:Y:S01]  /*382d0*/  IMAD.WIDE R54, R0.reuse, 0x2, R2 ;  /* 0x0000000200367825 */ /* 0x042fe200078e0202 */
[----:B------:R-:W-:Y:S02]  /*382e0*/  PRMT R41, R41, 0x7632, R41 ;  /* 0x0000763229297816 */ /* 0x000fe40000000029 */
[----:B--2---:R-:W-:Y:S01]  /*382f0*/  PRMT R29, R29, 0x7632, R29 ;  /* 0x000076321d1d7816 */ /* 0x004fe2000000001d */
[C---:B------:R-:W-:Y:S01]  /*38300*/  IMAD.WIDE R4, R0.reuse, 0x2, R12 ;  /* 0x0000000200047825 */ /* 0x040fe200078e020c */
[----:B------:R-:W-:Y:S03]  /*38310*/  @P3 STG.E.U16 [R54.64], R20 ;  /* 0x0000001436003986 */ /* 0x000fe6000c101504 */
[----:B0-----:R-:W-:Y:S01]  /*38320*/  IMAD.WIDE R16, R0, 0x2, R14 ;  /* 0x0000000200107825 */ /* 0x001fe200078e020e */
[----:B------:R-:W-:Y:S04]  /*38330*/  @P6 STG.E.U16 [R4.64], R41 ;  /* 0x0000002904006986 */ /* 0x000fe8000c101504 */
[----:B------:R0:W-:Y:S04]  /*38340*/  @P4 STG.E.U16 [R16.64], R29 ;  /* 0x0000001d10004986 */ /* 0x0001e8000c101504 */
[----:B0-----:R-:W2:Y:S01]  /*38350*/  LDL.LU R29, [R1+0x143c] ;  /* 0x00143c00011d7983 */ /* 0x001ea20000300800 */
[----:B------:R-:W-:-:S02]  /*38360*/  ISETP.LT.AND P1, PT, R35, c[0x0][0x178], !P1 ;  /* 0x00005e0023007a0c */ /* 0x000fc40004f21270 */
[----:B------:R-:W-:Y:S02]  /*38370*/  ISETP.LT.AND P3, PT, R51, c[0x0][0x178], !P2 ;  /* 0x00005e0033007a0c */ /* 0x000fe40005761270 */
[C---:B------:R-:W-:Y:S01]  /*38380*/  IADD3 R20, R0.reuse, c[0x0][0x198], RZ ;  /* 0x0000660000147a10 */ /* 0x040fe20007ffe0ff */
[----:B------:R-:W-:Y:S01]  /*38390*/  IMAD.WIDE R4, R0, 0x2, R52 ;  /* 0x0000000200047825 */ /* 0x000fe200078e0234 */
[----:B------:R-:W-:Y:S02]  /*383a0*/  ISETP.LT.AND P6, PT, R28, c[0x0][0x178], !P2 ;  /* 0x00005e001c007a0c */ /* 0x000fe400057c1270 */
[----:B------:R-:W-:Y:S01]  /*383b0*/  PRMT R24, R9, 0x7632, R24 ;  /* 0x0000763209187816 */ /* 0x000fe20000000018 */
[C---:B------:R-:W-:Y:S01]  /*383c0*/  IMAD.WIDE R8, R20.reuse, 0x2, R2 ;  /* 0x0000000214087825 */ /* 0x040fe200078e0202 */
[----:B------:R-:W-:Y:S02]  /*383d0*/  ISETP.LT.AND P4, PT, R39, c[0x0][0x178], !P2 ;  /* 0x00005e0027007a0c */ /* 0x000fe40005781270 */
[----:B------:R-:W-:Y:S01]  /*383e0*/  ISETP.LT.AND P2, PT, R35, c[0x0][0x178], !P2 ;  /* 0x00005e0023007a0c */ /* 0x000fe20005741270 */
[----:B------:R0:W-:Y:S01]  /*383f0*/  @P1 STG.E.U16 [R4.64], R24 ;  /* 0x0000001804001986 */ /* 0x0001e2000c101504 */
[----:B------:R-:W-:-:S03]  /*38400*/  IMAD.WIDE R16, R20, 0x2, R12 ;  /* 0x0000000214107825 */ /* 0x000fc600078e020c */
[----:B------:R1:W-:Y:S01]  /*38410*/  @P3 STG.E.U16 [R8.64], R44 ;  /* 0x0000002c08003986 */ /* 0x0003e2000c101504 */
[----:B------:R-:W-:Y:S02]  /*38420*/  ISETP.LT.AND P3, PT, R51, c[0x0][0x178], !P5 ;  /* 0x00005e0033007a0c */ /* 0x000fe40006f61270 */
[----:B------:R-:W-:Y:S01]  /*38430*/  IADD3 R0, R20, c[0x0][0x198], RZ ;  /* 0x0000660014007a10 */ /* 0x000fe20007ffe0ff */
[----:B------:R1:W-:Y:S01]  /*38440*/  @P6 STG.E.U16 [R16.64], R25 ;  /* 0x0000001910006986 */ /* 0x0003e2000c101504 */
[----:B------:R-:W-:Y:S01]  /*38450*/  ISETP.LT.AND P6, PT, R28, c[0x0][0x178], !P5 ;  /* 0x00005e001c007a0c */ /* 0x000fe20006fc1270 */
[----:B0-----:R-:W-:-:S04]  /*38460*/  IMAD.WIDE R4, R20, 0x2, R52 ;  /* 0x0000000214047825 */ /* 0x001fc800078e0234 */
[----:B-1----:R-:W-:Y:S01]  /*38470*/  IMAD.WIDE R8, R20, 0x2, R14 ;  /* 0x0000000214087825 */ /* 0x002fe200078e020e */
[----:B------:R-:W-:-:S03]  /*38480*/  PRMT R20, R44, 0x7632, R20 ;  /* 0x000076322c147816 */ /* 0x000fc60000000014 */
[----:B------:R-:W-:Y:S01]  /*38490*/  IMAD.WIDE R16, R0, 0x2, R2 ;  /* 0x0000000200107825 */ /* 0x000fe200078e0202 */
[----:B------:R-:W-:Y:S01]  /*384a0*/  @P4 STG.E.U16 [R8.64], R21 ;  /* 0x0000001508004986 */ /* 0x000fe2000c101504 */
[----:B------:R-:W-:-:S03]  /*384b0*/  PRMT R25, R25, 0x7632, R25 ;  /* 0x0000763219197816 */ /* 0x000fc60000000019 */
[----:B------:R0:W-:Y:S01]  /*384c0*/  @P2 STG.E.U16 [R4.64], R45 ;  /* 0x0000002d04002986 */ /* 0x0001e2000c101504 */
[----:B------:R-:W-:-:S03]  /*384d0*/  ISETP.LT.AND P4, PT, R51, c[0x0][0x178], !P0 ;  /* 0x00005e0033007a0c */ /* 0x000fc60004781270 */
[----:B------:R1:W-:Y:S01]  /*384e0*/  @P3 STG.E.U16 [R16.64], R20 ;  /* 0x0000001410003986 */ /* 0x0003e2000c101504 */
[----:B------:R-:W-:Y:S02]  /*384f0*/  ISETP.LT.AND P3, PT, R39, c[0x0][0x178], !P5 ;  /* 0x00005e0027007a0c */ /* 0x000fe40006f61270 */
[----:B------:R-:W-:Y:S01]  /*38500*/  ISETP.LT.AND P5, PT, R35, c[0x0][0x178], !P5 ;  /* 0x00005e0023007a0c */ /* 0x000fe20006fa1270 */
[C---:B0-----:R-:W-:Y:S01]  /*38510*/  IMAD.WIDE R4, R0.reuse, 0x2, R12 ;  /* 0x0000000200047825 */ /* 0x041fe200078e020c */
[----:B------:R-:W-:-:S04]  /*38520*/  IADD3 R24, R0, c[0x0][0x198], RZ ;  /* 0x0000660000187a10 */ /* 0x000fc80007ffe0ff */
[----:B------:R0:W-:Y:S01]  /*38530*/  @P6 STG.E.U16 [R4.64], R25 ;  /* 0x0000001904006986 */ /* 0x0001e2000c101504 */
[----:B------:R-:W-:Y:S01]  /*38540*/  ISETP.LT.AND P6, PT, R28, c[0x0][0x178], !P0 ;  /* 0x00005e001c007a0c */ /* 0x000fe200047c1270 */
[----:B------:R-:W-:Y:S01]  /*38550*/  IMAD.WIDE R8, R0, 0x2, R52 ;  /* 0x0000000200087825 */ /* 0x000fe200078e0234 */
[----:B------:R-:W-:-:S03]  /*38560*/  PRMT R45, R45, 0x7632, R45 ;  /* 0x000076322d2d7816 */ /* 0x000fc6000000002d */
[----:B-1----:R-:W-:Y:S01]  /*38570*/  IMAD.WIDE R16, R24, 0x2, R2 ;  /* 0x0000000218107825 */ /* 0x002fe200078e0202 */
[----:B0-----:R-:W-:-:S03]  /*38580*/  PRMT R25, R21, 0x7632, R25 ;  /* 0x0000763215197816 */ /* 0x001fc60000000019 */
[----:B------:R-:W-:-:S05]  /*38590*/  IMAD.WIDE R4, R0, 0x2, R14 ;  /* 0x0000000200047825 */ /* 0x000fca00078e020e */
[----:B------:R0:W-:Y:S01]  /*385a0*/  @P3 STG.E.U16 [R4.64], R25 ;  /* 0x0000001904003986 */ /* 0x0001e2000c101504 */
[----:B------:R-:W-:-:S03]  /*385b0*/  IMAD.WIDE R20, R24, 0x2, R12 ;  /* 0x0000000218147825 */ /* 0x000fc600078e020c */
[----:B------:R-:W-:Y:S01]  /*385c0*/  @P5 STG.E.U16 [R8.64], R45 ;  /* 0x0000002d08005986 */ /* 0x000fe2000c101504 */
[----:B------:R-:W-:Y:S02]  /*385d0*/  ISETP.LT.AND P3, PT, R35, c[0x0][0x178], !P0 ;  /* 0x00005e0023007a0c */ /* 0x000fe40004761270 */
[----:B------:R-:W-:Y:S02]  /*385e0*/  IADD3 R0, R24, c[0x0][0x198], RZ ;  /* 0x0000660018007a10 */ /* 0x000fe40007ffe0ff */
[----:B------:R-:W-:Y:S01]  /*385f0*/  ISETP.GE.AND P1, PT, R48, c[0x0][0x17c], PT ;  /* 0x00005f0030007a0c */ /* 0x000fe20003f26270 */
[----:B0-----:R-:W-:-:S04]  /*38600*/  IMAD.WIDE R4, R24, 0x2, R14 ;  /* 0x0000000218047825 */ /* 0x001fc800078e020e */
[----:B------:R-:W-:Y:S01]  /*38610*/  IMAD.WIDE R24, R24, 0x2, R52 ;  /* 0x0000000218187825 */ /* 0x000fe200078e0234 */
[----:B------:R-:W-:Y:S02]  /*38620*/  ISETP.LT.AND P5, PT, R28, c[0x0][0x178], !P1 ;  /* 0x00005e001c007a0c */ /* 0x000fe40004fa1270 */
[----:B---3--:R-:W-:Y:S02]  /*38630*/  ISETP.GE.AND P2, PT, R36, c[0x0][0x17c], PT ;  /* 0x00005f0024007a0c */ /* 0x008fe40003f46270 */
[----:B------:R-:W3:Y:S04]  /*38640*/  LDL.LU R36, [R1+0x1a8] ;  /* 0x0001a80001247983 */ /* 0x000ee80000300800 */
[----:B----4-:R-:W-:Y:S01]  /*38650*/  @P4 STG.E.U16 [R16.64], R40 ;  /* 0x0000002810004986 */ /* 0x010fe2000c101504 */
[----:B------:R-:W-:-:S02]  /*38660*/  ISETP.LT.AND P4, PT, R39, c[0x0][0x178], !P0 ;  /* 0x00005e0027007a0c */ /* 0x000fc40004781270 */
[----:B------:R-:W-:Y:S01]  /*38670*/  ISETP.GE.AND P0, PT, R32, c[0x0][0x17c], PT ;  /* 0x00005f0020007a0c */ /* 0x000fe20003f06270 */
[----:B------:R0:W-:Y:S04]  /*38680*/  @P6 STG.E.U16 [R20.64], R37 ;  /* 0x0000002514006986 */ /* 0x0001e8000c101504 */
[----:B------:R-:W4:Y:S01]  /*38690*/  LDL.LU R32, [R1+0x1444] ;  /* 0x0014440001207983 */ /* 0x000f220000300800 */
[----:B0-----:R-:W-:-:S03]  /*386a0*/  PRMT R20, R40, 0x7632, R20 ;  /* 0x0000763228147816 */ /* 0x001fc60000000014 */
[----:B------:R-:W4:Y:S01]  /*386b0*/  LDL.LU R40, [R1+0x148] ;  /* 0x0001480001287983 */ /* 0x000f220000300800 */
[----:B------:R-:W-:-:S03]  /*386c0*/  ISETP.LT.AND P6, PT, R51, c[0x0][0x178], !P1 ;  /* 0x00005e0033007a0c */ /* 0x000fc60004fc1270 */
[----:B------:R-:W-:Y:S01]  /*386d0*/  @P4 STG.E.U16 [R4.64], R33 ;  /* 0x0000002104004986 */ /* 0x000fe2000c101504 */
[----:B------:R-:W-:-:S03]  /*386e0*/  ISETP.LT.AND P4, PT, R39, c[0x0][0x178], !P1 ;  /* 0x00005e0027007a0c */ /* 0x000fc60004f81270 */
[----:B------:R0:W-:Y:S01]  /*386f0*/  @P3 STG.E.U16 [R24.64], R49 ;  /* 0x0000003118003986 */ /* 0x0001e2000c101504 */
[----:B------:R-:W-:Y:S02]  /*38700*/  ISETP.LT.AND P3, PT, R35, c[0x0][0x178], !P1 ;  /* 0x00005e0023007a0c */ /* 0x000fe40004f61270 */
[----:B--2---:R-:W-:Y:S02]  /*38710*/  ISETP.GE.AND P1, PT, R29, c[0x0][0x17c], PT ;  /* 0x00005f001d007a0c */ /* 0x004fe40003f26270 */
[----:B------:R-:W2:Y:S04]  /*38720*/  LDL.LU R29, [R1+0x1440] ;  /* 0x00144000011d7983 */ /* 0x000ea80000300800 */
[----:B0-----:R-:W2:Y:S04]  /*38730*/  LDL.LU R25, [R1+0x1438] ;  /* 0x0014380001197983 */ /* 0x001ea80000300800 */
[----:B------:R-:W2:Y:S01]  /*38740*/  LDL.LU R44, [R1+0x198] ;  /* 0x00019800012c7983 */ /* 0x000ea20000300800 */
[----:B------:R-:W-:Y:S01]  /*38750*/  IMAD.WIDE R8, R0, 0x2, R2 ;  /* 0x0000000200087825 */ /* 0x000fe200078e0202 */
[----:B------:R-:W-:-:S03]  /*38760*/  PRMT R37, R37, 0x7632, R37 ;  /* 0x0000763225257816 */ /* 0x000fc60000000025 */
[C---:B------:R-:W-:Y:S01]  /*38770*/  IMAD.WIDE R16, R0.reuse, 0x2, R12 ;  /* 0x0000000200107825 */ /* 0x040fe200078e020c */
[----:B------:R0:W-:Y:S01]  /*38780*/  @P6 STG.E.U16 [R8.64], R20 ;  /* 0x0000001408006986 */ /* 0x0001e2000c101504 */
[----:B------:R-:W-:Y:S02]  /*38790*/  PRMT R33, R33, 0x7632, R33 ;  /* 0x0000763221217816 */ /* 0x000fe40000000021 */
[----:B------:R-:W-:Y:S01]  /*387a0*/  ISETP.LT.AND P6, PT, R51, c[0x0][0x178], !P2 ;  /* 0x00005e0033007a0c */ /* 0x000fe200057c1270 */
[----:B------:R1:W-:Y:S01]  /*387b0*/  @P5 STG.E.U16 [R16.64], R37 ;  /* 0x0000002510005986 */ /* 0x0003e2000c101504 */
[----:B------:R-:W-:Y:S01]  /*387c0*/  IMAD.WIDE R4, R0, 0x2, R14 ;  /* 0x0000000200047825 */ /* 0x000fe200078e020e */
[----:B------:R-:W-:Y:S02]  /*387d0*/  ISETP.LT.AND P5, PT, R28, c[0x0][0x178], !P2 ;  /* 0x00005e001c007a0c */ /* 0x000fe400057a1270 */
[----:B------:R-:W-:Y:S02]  /*387e0*/  PRMT R49, R49, 0x7632, R49 ;  /* 0x0000763231317816 */ /* 0x000fe40000000031 */
[----:B------:R1:W-:Y:S01]  /*387f0*/  @P4 STG.E.U16 [R4.64], R33 ;  /* 0x0000002104004986 */ /* 0x0003e2000c101504 */
[C---:B0-----:R-:W-:Y:S01]  /*38800*/  IADD3 R20, R0.reuse, c[0x0][0x198], RZ ;  /* 0x0000660000147a10 */ /* 0x041fe20007ffe0ff */
[----:B------:R-:W-:Y:S01]  /*38810*/  IMAD.WIDE R8, R0, 0x2, R52 ;  /* 0x0000000200087825 */ /* 0x000fe200078e0234 */
[----:B------:R-:W-:-:S02]  /*38820*/  ISETP.LT.AND P4, PT, R39, c[0x0][0x178], !P2 ;  /* 0x00005e0027007a0c */ /* 0x000fc40005781270 */
[----:B------:R-:W-:Y:S01]  /*38830*/  ISETP.LT.AND P2, PT, R35, c[0x0][0x178], !P2 ;  /* 0x00005e0023007a0c */ /* 0x000fe20005741270 */
[C---:B-1----:R-:W-:Y:S01]  /*38840*/  IMAD.WIDE R16, R20.reuse, 0x2, R12 ;  /* 0x0000000214107825 */ /* 0x042fe200078e020c */
[----:B------:R0:W-:Y:S01]  /*38850*/  @P3 STG.E.U16 [R8.64], R49 ;  /* 0x0000003108003986 */ /* 0x0001e2000c101504 */
[----:B------:R-:W-:Y:S02]  /*38860*/  ISETP.LT.AND P3, PT, R51, c[0x0][0x178], !P0 ;  /* 0x00005e0033007a0c */ /* 0x000fe40004761270 */
[C---:B------:R-:W-:Y:S01]  /*38870*/  IMAD.WIDE R4, R20.reuse, 0x2, R2 ;  /* 0x0000000214047825 */ /* 0x040fe200078e0202 */
[----:B------:R-:W-:-:S03]  /*38880*/  IADD3 R0, R20, c[0x0][0x198], RZ ;  /* 0x0000660014007a10 */ /* 0x000fc60007ffe0ff */
[----:B0-----:R-:W-:Y:S01]  /*38890*/  IMAD.WIDE R8, R20, 0x2, R52 ;  /* 0x0000000214087825 */ /* 0x001fe200078e0234 */
[----:B---3--:R0:W-:Y:S01]  /*388a0*/  @P6 STG.E.U16 [R4.64], R36 ;  /* 0x0000002404006986 */ /* 0x0081e2000c101504 */
[----:B------:R-:W-:Y:S02]  /*388b0*/  PRMT R21, R36, 0x7632, R21 ;  /* 0x0000763224157816 */ /* 0x000fe40000000015 */
[----:B------:R-:W-:Y:S01]  /*388c0*/  ISETP.LT.AND P6, PT, R39, c[0x0][0x178], !P0 ;  /* 0x00005e0027007a0c */ /* 0x000fe200047c1270 */
[----:B0-----:R-:W-:Y:S01]  /*388d0*/  IMAD.WIDE R4, R20, 0x2, R14 ;  /* 0x0000000214047825 */ /* 0x001fe200078e020e */
[----:B----4-:R0:W-:Y:S01]  /*388e0*/  @P5 STG.E.U16 [R16.64], R40 ;  /* 0x0000002810005986 */ /* 0x0101e2000c101504 */
[----:B------:R-:W-:-:S03]  /*388f0*/  ISETP.LT.AND P5, PT, R28, c[0x0][0x178], !P0 ;  /* 0x00005e001c007a0c */ /* 0x000fc600047a1270 */
[----:B------:R1:W-:Y:S04]  /*38900*/  @P4 STG.E.U16 [R4.64], R18 ;  /* 0x0000001204004986 */ /* 0x0003e8000c101504 */
[----:B------:R3:W-:Y:S01]  /*38910*/  @P2 STG.E.U16 [R8.64], R6 ;  /* 0x0000000608002986 */ /* 0x0007e2000c101504 */
[----:B0-----:R-:W-:Y:S01]  /*38920*/  IMAD.WIDE R16, R0, 0x2, R2 ;  /* 0x0000000200107825 */ /* 0x001fe200078e0202 */
[----:B------:R-:W-:-:S03]  /*38930*/  ISETP.LT.AND P2, PT, R35, c[0x0][0x178], !P0 ;  /* 0x00005e0023007a0c */ /* 0x000fc60004741270 */
[----:B-1----:R-:W-:Y:S01]  /*38940*/  IMAD.WIDE R4, R0, 0x2, R12 ;  /* 0x0000000200047825 */ /* 0x002fe200078e020c */
[----:B------:R0:W-:Y:S01]  /*38950*/  @P3 STG.E.U16 [R16.64], R21 ;  /* 0x0000001510003986 */ /* 0x0001e2000c101504 */
[----:B--2---:R-:W-:Y:S02]  /*38960*/  ISETP.GE.AND P0, PT, R29, c[0x0][0x17c], PT ;  /* 0x00005f001d007a0c */ /* 0x004fe40003f06270 */
[----:B------:R-:W-:Y:S01]  /*38970*/  PRMT R20, R18, 0x7632, R20 ;  /* 0x0000763212147816 */ /* 0x000fe20000000014 */
[----:B------:R-:W2:Y:S01]  /*38980*/  LDL.LU R29, [R1+0x144c] ;  /* 0x00144c00011d7983 */ /* 0x000ea20000300800 */
[----:B---3--:R-:W-:Y:S01]  /*38990*/  IMAD.WIDE R8, R0, 0x2, R14 ;  /* 0x0000000200087825 */ /* 0x008fe200078e020e */
[----:B------:R-:W-:Y:S02]  /*389a0*/  ISETP.LT.AND P3, PT, R51, c[0x0][0x178], !P1 ;  /* 0x00005e0033007a0c */ /* 0x000fe40004f61270 */
[----:B0-----:R-:W-:Y:S02]  /*389b0*/  PRMT R17, R40, 0x7632, R17 ;  /* 0x0000763228117816 */ /* 0x001fe40000000011 */
[----:B------:R-:W3:Y:S01]  /*389c0*/  LDL.LU R40, [R1+0x188] ;  /* 0x0001880001287983 */ /* 0x000ee20000300800 */
[----:B------:R-:W-:-:S03]  /*389d0*/  PRMT R6, R6, 0x7632, R6 ;  /* 0x0000763206067816 */ /* 0x000fc60000000006 */
[----:B------:R0:W-:Y:S01]  /*389e0*/  @P5 STG.E.U16 [R4.64], R17 ;  /* 0x0000001104005986 */ /* 0x0001e2000c101504 */
[----:B------:R-:W-:Y:S02]  /*389f0*/  IADD3 R16, R0, c[0x0][0x198], RZ ;  /* 0x0000660000107a10 */ /* 0x000fe40007ffe0ff */
[----:B------:R-:W-:Y:S01]  /*38a00*/  ISETP.GE.AND P4, PT, R32, c[0x0][0x17c], PT ;  /* 0x00005f0020007a0c */ /* 0x000fe20003f86270 */
[----:B------:R1:W-:Y:S01]  /*38a10*/  @P6 STG.E.U16 [R8.64], R20 ;  /* 0x0000001408006986 */ /* 0x0003e2000c101504 */
[----:B------:R-:W-:Y:S02]  /*38a20*/  ISETP.LT.AND P5, PT, R28, c[0x0][0x178], !P1 ;  /* 0x00005e001c007a0c */ /* 0x000fe40004fa1270 */
[----:B------:R-:W-:Y:S01]  /*38a30*/  ISETP.LT.AND P6, PT, R39, c[0x0][0x178], !P1 ;  /* 0x00005e0027007a0c */ /* 0x000fe20004fc1270 */
[----:B------:R-:W4:Y:S01]  /*38a40*/  LDL.LU R32, [R1+0x1448] ;  /* 0x0014480001207983 */ /* 0x000f220000300800 */
[----:B0-----:R-:W-:Y:S01]  /*38a50*/  IMAD.WIDE R4, R0, 0x2, R52 ;  /* 0x0000000200047825 */ /* 0x001fe200078e0234 */
[----:B------:R-:W-:-:S03]  /*38a60*/  ISETP.LT.AND P1, PT, R35, c[0x0][0x178], !P1 ;  /* 0x00005e0023007a0c */ /* 0x000fc60004f21270 */
[C---:B-1----:R-:W-:Y:S01]  /*38a70*/  IMAD.WIDE R8, R16.reuse, 0x2, R2 ;  /* 0x0000000210087825 */ /* 0x042fe200078e0202 */
[----:B------:R0:W-:Y:S01]  /*38a80*/  @P2 STG.E.U16 [R4.64], R6 ;  /* 0x0000000604002986 */ /* 0x0001e2000c101504 */
[----:B------:R-:W-:Y:S02]  /*38a90*/  ISETP.LT.AND P2, PT, R51, c[0x0][0x178], !P4 ;  /* 0x00005e0033007a0c */ /* 0x000fe40006741270 */
[----:B------:R-:W-:Y:S01]  /*38aa0*/  IADD3 R0, R16, c[0x0][0x198], RZ ;  /* 0x0000660010007a10 */ /* 0x000fe20007ffe0ff */
[----:B------:R1:W-:Y:S01]  /*38ab0*/  @P3 STG.E.U16 [R8.64], R44 ;  /* 0x0000002c08003986 */ /* 0x0003e2000c101504 */
[----:B------:R-:W-:-:S03]  /*38ac0*/  PRMT R18, R44, 0x7632, R18 ;  /* 0x000076322c127816 */ /* 0x000fc60000000012 */
[----:B------:R-:W-:-:S04]  /*38ad0*/  IMAD.WIDE R20, R0, 0x2, R2 ;  /* 0x0000000200147825 */ /* 0x000fc800078e0202 */
[----:B0-----:R-:W-:-:S04]  /*38ae0*/  IMAD.WIDE R4, R16, 0x2, R12 ;  /* 0x0000000210047825 */ /* 0x001fc800078e020c */
[C---:B-1----:R-:W-:Y:S01]  /*38af0*/  IMAD.WIDE R8, R16.reuse, 0x2, R14 ;  /* 0x0000000210087825 */ /* 0x042fe200078e020e */
[----:B------:R-:W-:Y:S03]  /*38b00*/  @P5 STG.E.U16 [R4.64], R42 ;  /* 0x0000002a04005986 */ /* 0x000fe6000c101504 */
[----:B------:R-:W-:Y:S01]  /*38b10*/  IMAD.WIDE R16, R16, 0x2, R52 ;  /* 0x0000000210107825 */ /* 0x000fe200078e0234 */
[----:B------:R-:W-:Y:S04]  /*38b20*/  @P6 STG.E.U16 [R8.64], R30 ;  /* 0x0000001e08006986 */ /* 0x000fe8000c101504 */
[----:B------:R-:W-:Y:S04]  /*38b30*/  @P1 STG.E.U16 [R16.64], R10 ;  /* 0x0000000a10001986 */ /* 0x000fe8000c101504 */
[----:B------:R0:W-:Y:S02]  /*38b40*/  @P2 STG.E.U16 [R20.64], R18 ;  /* 0x0000001214002986 */ /* 0x0001e4000c101504 */
[----:B0-----:R-:W-:-:S02]  /*38b50*/  PRMT R21, R30, 0x7632, R21 ;  /* 0x000076321e157816 */ /* 0x001fc40000000015 */
[----:B------:R-:W4:Y:S01]  /*38b60*/  LDL.LU R30, [R1+0x1458] ;  /* 0x00145800011e7983 */ /* 0x000f220000300800 */
[----:B------:R-:W-:Y:S02]  /*38b70*/  ISETP.LT.AND P1, PT, R28, c[0x0][0x178], !P4 ;  /* 0x00005e001c007a0c */ /* 0x000fe40006721270 */
[----:B------:R-:W-:Y:S01]  /*38b80*/  ISETP.LT.AND P2, PT, R39, c[0x0][0x178], !P4 ;  /* 0x00005e0027007a0c */ /* 0x000fe20006741270 */
[----:B------:R-:W-:Y:S01]  /*38b90*/  IMAD.WIDE R16, R0, 0x2, R12 ;  /* 0x0000000200107825 */ /* 0x000fe200078e020c */
[----:B------:R-:W-:Y:S01]  /*38ba0*/  ISETP.LT.AND P4, PT, R35, c[0x0][0x178], !P4 ;  /* 0x00005e0023007a0c */ /* 0x000fe20006781270 */
[----:B------:R-:W4:Y:S01]  /*38bb0*/  LDL.LU R44, [R1+0x178] ;  /* 0x00017800012c7983 */ /* 0x000f220000300800 */
[----:B------:R-:W-:Y:S01]  /*38bc0*/  PRMT R6, R42, 0x7632, R6 ;  /* 0x000076322a067816 */ /* 0x000fe20000000006 */
[----:B------:R-:W-:Y:S01]  /*38bd0*/  IMAD.WIDE R8, R0, 0x2, R14 ;  /* 0x0000000200087825 */ /* 0x000fe200078e020e */
[----:B------:R-:W-:Y:S01]  /*38be0*/  ISETP.LT.AND P6, PT, R51, c[0x0][0x178], !P0 ;  /* 0x00005e0033007a0c */ /* 0x000fe200047c1270 */
[----:B------:R-:W4:Y:S01]  /*38bf0*/  LDL.LU R33, [R1+0x1454] ;  /* 0x0014540001217983 */ /* 0x000f220000300800 */
[----:B------:R-:W-:Y:S01]  /*38c00*/  PRMT R24, R10, 0x7632, R24 ;  /* 0x000076320a187816 */ /* 0x000fe20000000018 */
[----:B------:R-:W-:Y:S01]  /*38c10*/  IMAD.WIDE R4, R0, 0x2, R52 ;  /* 0x0000000200047825 */ /* 0x000fe200078e0234 */
[----:B------:R-:W-:-:S02]  /*38c20*/  ISETP.LT.AND P5, PT, R28, c[0x0][0x178], !P0 ;  /* 0x00005e001c007a0c */ /* 0x000fc400047a1270 */
[----:B------:R-:W-:Y:S01]  /*38c30*/  ISETP.GE.AND P3, PT, R25, c[0x0][0x17c], PT ;  /* 0x00005f0019007a0c */ /* 0x000fe20003f66270 */
[----:B------:R0:W-:Y:S01]  /*38c40*/  @P1 STG.E.U16 [R16.64], R6 ;  /* 0x0000000610001986 */ /* 0x0001e2000c101504 */
[----:B------:R-:W-:-:S03]  /*38c50*/  IADD3 R25, R0, c[0x0][0x198], RZ ;  /* 0x0000660000197a10 */ /* 0x000fc60007ffe0ff */
[----:B------:R-:W-:Y:S04]  /*38c60*/  @P2 STG.E.U16 [R8.64], R21 ;  /* 0x0000001508002986 */ /* 0x000fe8000c101504 */
[----:B------:R1:W-:Y:S01]  /*38c70*/  @P4 STG.E.U16 [R4.64], R24 ;  /* 0x0000001804004986 */ /* 0x0003e2000c101504 */
[----:B------:R-:W-:Y:S02]  /*38c80*/  ISETP.LT.AND P4, PT, R39, c[0x0][0x178], !P0 ;  /* 0x00005e0027007a0c */ /* 0x000fe40004781270 */
[----:B------:R-:W-:Y:S01]  /*38c90*/  ISETP.LT.AND P0, PT, R35, c[0x0][0x178], !P0 ;  /* 0x00005e0023007a0c */ /* 0x000fe20004701270 */
[----:B0-----:R-:W-:-:S04]  /*38ca0*/  IMAD.WIDE R16, R25, 0x2, R2 ;  /* 0x0000000219107825 */ /* 0x001fc800078e0202 */
[----:B-1----:R-:W-:-:S04]  /*38cb0*/  IMAD.WIDE R4, R25, 0x2, R12 ;  /* 0x0000000219047825 */ /* 0x002fc800078e020c */
[----:B------:R-:W-:Y:S01]  /*38cc0*/  IMAD.WIDE R8, R25, 0x2, R52 ;  /* 0x0000000219087825 */ /* 0x000fe200078e0234 */
[----:B------:R-:W-:Y:S02]  /*38cd0*/  PRMT R10, R26, 0x7632, R10 ;  /* 0x000076321a0a7816 */ /* 0x000fe4000000000a */
[----:B------:R-:W-:Y:S02]  /*38ce0*/  PRMT R6, R22, 0x7632, R6 ;  /* 0x0000763216067816 */ /* 0x000fe40000000006 */
[----:B--2---:R-:W-:Y:S01]  /*38cf0*/  ISETP.GE.AND P1, PT, R29, c[0x0][0x17c], PT ;  /* 0x00005f001d007a0c */ /* 0x004fe20003f26270 */
[----:B---3--:R-:W-:Y:S04]  /*38d00*/  @P6 STG.E.U16 [R16.64], R40 ;  /* 0x0000002810006986 */ /* 0x008fe8000c101504 */
[----:B------:R0:W-:Y:S01]  /*38d10*/  @P5 STG.E.U16 [R4.64], R26 ;  /* 0x0000001a04005986 */ /* 0x0001e2000c101504 */
[----:B------:R-:W-:-:S02]  /*38d20*/  ISETP.LT.AND P6, PT, R51, c[0x0][0x178], !P3 ;  /* 0x00005e0033007a0c */ /* 0x000fc40005fc1270 */
[----:B------:R-:W-:Y:S01]  /*38d30*/  ISETP.LT.AND P5, PT, R28, c[0x0][0x178], !P3 ;  /* 0x00005e001c007a0c */ /* 0x000fe20005fa1270 */
[C---:B0-----:R-:W-:Y:S01]  /*38d40*/  IMAD.WIDE R4, R25.reuse, 0x2, R14 ;  /* 0x0000000219047825 */ /* 0x041fe200078e020e */
[----:B------:R-:W-:-:S04]  /*38d50*/  IADD3 R29, R25, c[0x0][0x198], RZ ;  /* 0x00006600191d7a10 */ /* 0x000fc80007ffe0ff */
[----:B------:R0:W-:Y:S04]  /*38d60*/  @P4 STG.E.U16 [R4.64], R22 ;  /* 0x0000001604004986 */ /* 0x0001e8000c101504 */
[----:B------:R1:W-:Y:S01]  /*38d70*/  @P0 STG.E.U16 [R8.64], R46 ;  /* 0x0000002e08000986 */ /* 0x0003e2000c101504 */
[----:B------:R-:W-:Y:S01]  /*38d80*/  ISETP.LT.AND P0, PT, R39, c[0x0][0x178], !P3 ;  /* 0x00005e0027007a0c */ /* 0x000fe20005f01270 */
[----:B------:R-:W-:Y:S01]  /*38d90*/  IMAD.WIDE R16, R29, 0x2, R2 ;  /* 0x000000021d107825 */ /* 0x000fe200078e0202 */
[----:B------:R-:W-:-:S03]  /*38da0*/  PRMT R0, R40, 0x7632, R0 ;  /* 0x0000763228007816 */ /* 0x000fc60000000000 */
[----:B------:R-:W-:-:S04]  /*38db0*/  IMAD.WIDE R20, R29, 0x2, R12 ;  /* 0x000000021d147825 */ /* 0x000fc800078e020c */
[----:B0-----:R-:W-:Y:S01]  /*38dc0*/  IMAD.WIDE R4, R29, 0x2, R14 ;  /* 0x000000021d047825 */ /* 0x001fe200078e020e */
[----:B------:R0:W-:Y:S01]  /*38dd0*/  @P6 STG.E.U16 [R16.64], R0 ;  /* 0x0000000010006986 */ /* 0x0001e2000c101504 */
[----:B----4-:R-:W-:-:S03]  /*38de0*/  ISETP.GE.AND P2, PT, R32, c[0x0][0x17c], PT ;  /* 0x00005f0020007a0c */ /* 0x010fc60003f46270 */
[----:B------:R2:W-:Y:S04]  /*38df0*/  @P5 STG.E.U16 [R20.64], R10 ;  /* 0x0000000a14005986 */ /* 0x0005e8000c101504 */
[----:B------:R3:W-:Y:S04]  /*38e00*/  @P0 STG.E.U16 [R4.64], R6 ;  /* 0x0000000604000986 */ /* 0x0007e8000c101504 */
[----:B------:R-:W4:Y:S01]  /*38e10*/  LDL.LU R32, [R1+0x1460] ;  /* 0x0014600001207983 */ /* 0x000f220000300800 */
[----:B------:R-:W-:-:S03]  /*38e20*/  ISETP.GE.AND P0, PT, R30, c[0x0][0x17c], PT ;  /* 0x00005f001e007a0c */ /* 0x000fc60003f06270 */
[----:B------:R-:W4:Y:S04]  /*38e30*/  LDL.LU R30, [R1+0x145c] ;  /* 0x00145c00011e7983 */ /* 0x000f280000300800 */
[----:B------:R-:W4:Y:S01]  /*38e40*/  LDL.LU R40, [R1+0x1ac] ;  /* 0x0001ac0001287983 */ /* 0x000f220000300800 */
[----:B------:R-:W-:Y:S02]  /*38e50*/  ISETP.LT.AND P3, PT, R35, c[0x0][0x178], !P3 ;  /* 0x00005e0023007a0c */ /* 0x000fe40005f61270 */
[----:B------:R-:W-:Y:S02]  /*38e60*/  ISETP.LT.AND P6, PT, R51, c[0x0][0x178], !P1 ;  /* 0x00005e0033007a0c */ /* 0x000fe40004fc1270 */
[----:B------:R-:W-:Y:S02]  /*38e70*/  ISETP.LT.AND P5, PT, R28, c[0x0][0x178], !P1 ;  /* 0x00005e001c007a0c */ /* 0x000fe40004fa1270 */
[C---:B------:R-:W-:Y:S01]  /*38e80*/  IADD3 R25, R29.reuse, c[0x0][0x198], RZ ;  /* 0x000066001d197a10 */ /* 0x040fe20007ffe0ff */
[----:B-1----:R-:W-:Y:S01]  /*38e90*/  IMAD.WIDE R8, R29, 0x2, R52 ;  /* 0x000000021d087825 */ /* 0x002fe200078e0234 */
[----:B------:R-:W-:-:S02]  /*38ea0*/  PRMT R18, R46, 0x7632, R18 ;  /* 0x000076322e127816 */ /* 0x000fc40000000012 */
[----:B------:R-:W-:Y:S01]  /*38eb0*/  ISETP.LT.AND P4, PT, R39, c[0x0][0x178], !P1 ;  /* 0x00005e0027007a0c */ /* 0x000fe20004f81270 */
[----:B0-----:R-:W-:-:S04]  /*38ec0*/  IMAD.WIDE R16, R25, 0x2, R2 ;  /* 0x0000000219107825 */ /* 0x001fc800078e0202 */
[----:B--2---:R-:W-:Y:S01]  /*38ed0*/  IMAD.WIDE R20, R25, 0x2, R12 ;  /* 0x0000000219147825 */ /* 0x004fe200078e020c */
[----:B------:R-:W-:Y:S01]  /*38ee0*/  @P3 STG.E.U16 [R8.64], R18 ;  /* 0x0000001208003986 */ /* 0x000fe2000c101504 */
[----:B------:R-:W-:-:S03]  /*38ef0*/  ISETP.LT.AND P3, PT, R35, c[0x0][0x178], !P1 ;  /* 0x00005e0023007a0c */ /* 0x000fc60004f61270 */
[----:B------:R0:W-:Y:S01]  /*38f00*/  @P6 STG.E.U16 [R16.64], R44 ;  /* 0x0000002c10006986 */ /* 0x0001e2000c101504 */
[----:B---3--:R-:W-:Y:S01]  /*38f10*/  IMAD.WIDE R4, R25, 0x2, R14 ;  /* 0x0000000219047825 */ /* 0x008fe200078e020e */
[----:B------:R-:W-:Y:S02]  /*38f20*/  PRMT R0, R44, 0x7632, R0 ;  /* 0x000076322c007816 */ /* 0x000fe40000000000 */
[----:B------:R-:W-:Y:S01]  /*38f30*/  @P5 STG.E.U16 [R20.64], R38 ;  /* 0x0000002614005986 */ /* 0x000fe2000c101504 */
[----:B------:R-:W-:Y:S02]  /*38f40*/  ISETP.LT.AND P5, PT, R51, c[0x0][0x178], !P2 ;  /* 0x00005e0033007a0c */ /* 0x000fe400057a1270 */
[----:B------:R-:W-:Y:S01]  /*38f50*/  IADD3 R29, R25, c[0x0][0x198], RZ ;  /* 0x00006600191d7a10 */ /* 0x000fe20007ffe0ff */
[----:B------:R1:W-:Y:S04]  /*38f60*/  @P4 STG.E.U16 [R4.64], R34 ;  /* 0x0000002204004986 */ /* 0x0003e8000c101504 */
[----:B0-----:R-:W2:Y:S01]  /*38f70*/  LDL.LU R44, [R1+0x14c] ;  /* 0x00014c00012c7983 */ /* 0x001ea20000300800 */
[----:B------:R-:W-:-:S02]  /*38f80*/  ISETP.LT.AND P6, PT, R28, c[0x0][0x178], !P2 ;  /* 0x00005e001c007a0c */ /* 0x000fc400057c1270 */
[----:B------:R-:W-:Y:S01]  /*38f90*/  ISETP.LT.AND P4, PT, R39, c[0x0][0x178], !P2 ;  /* 0x00005e0027007a0c */ /* 0x000fe20005781270 */
[----:B------:R-:W-:-:S04]  /*38fa0*/  IMAD.WIDE R8, R29, 0x2, R2 ;  /* 0x000000021d087825 */ /* 0x000fc800078e0202 */
[----:B-1----:R-:W-:Y:S01]  /*38fb0*/  IMAD.WIDE R4, R25, 0x2, R52 ;  /* 0x0000000219047825 */ /* 0x002fe200078e0234 */
[----:B------:R-:W-:Y:S02]  /*38fc0*/  ISETP.LT.AND P2, PT, R35, c[0x0][0x178], !P2 ;  /* 0x00005e0023007a0c */ /* 0x000fe40005741270 */
[----:B------:R-:W-:Y:S02]  /*38fd0*/  PRMT R6, R38, 0x7632, R6 ;  /* 0x0000763226067816 */ /* 0x000fe40000000006 */
[----:B------:R0:W-:Y:S01]  /*38fe0*/  @P3 STG.E.U16 [R4.64], R50 ;  /* 0x0000003204003986 */ /* 0x0001e2000c101504 */
[----:B------:R-:W-:Y:S01]  /*38ff0*/  ISETP.LT.AND P3, PT, R51, c[0x0][0x178], !P0 ;  /* 0x00005e0033007a0c */ /* 0x000fe20004761270 */
[----:B------:R-:W-:Y:S01]  /*39000*/  IMAD.WIDE R16, R29, 0x2, R12 ;  /* 0x000000021d107825 */ /* 0x000fe200078e020c */
[----:B------:R-:W-:Y:S01]  /*39010*/  PRMT R34, R34, 0x7632, R34 ;  /* 0x0000763222227816 */ /* 0x000fe20000000022 */
[----:B------:R1:W-:Y:S01]  /*39020*/  @P5 STG.E.U16 [R8.64], R0 ;  /* 0x0000000008005986 */ /* 0x0003e2000c101504 */
[----:B------:R-:W-:-:S03]  /*39030*/  PRMT R10, R50, 0x7632, R10 ;  /* 0x00007632320a7816 */ /* 0x000fc6000000000a */
[----:B------:R-:W-:Y:S01]  /*39040*/  @P6 STG.E.U16 [R16.64], R6 ;  /* 0x0000000610006986 */ /* 0x000fe2000c101504 */
[----:B0-----:R-:W-:-:S04]  /*39050*/  IMAD.WIDE R4, R29, 0x2, R14 ;  /* 0x000000021d047825 */ /* 0x001fc800078e020e */
[C---:B-1----:R-:W-:Y:S01]  /*39060*/  IMAD.WIDE R8, R29.reuse, 0x2, R52 ;  /* 0x000000021d087825 */ /* 0x042fe200078e0234 */
[----:B------:R-:W-:Y:S01]  /*39070*/  IADD3 R29, R29, c[0x0][0x198], RZ ;  /* 0x000066001d1d7a10 */ /* 0x000fe20007ffe0ff */
[----:B------:R0:W-:Y:S01]  /*39080*/  @P4 STG.E.U16 [R4.64], R34 ;  /* 0x0000002204004986 */ /* 0x0001e2000c101504 */
[----:B------:R-:W-:-:S03]  /*39090*/  ISETP.GE.AND P1, PT, R33, c[0x0][0x17c], PT ;  /* 0x00005f0021007a0c */ /* 0x000fc60003f26270 */
[----:B------:R-:W-:Y:S04]  /*390a0*/  @P2 STG.E.U16 [R8.64], R10 ;  /* 0x0000000a08002986 */ /* 0x000fe8000c101504 */
[----:B------:R-:W3:Y:S01]  /*390b0*/  LDL.LU R33, [R1+0x1464] ;  /* 0x0014640001217983 */ /* 0x000ee20000300800 */
[----:B0-----:R-:W-:Y:S01]  /*390c0*/  IMAD.WIDE R4, R29, 0x2, R2 ;  /* 0x000000021d047825 */ /* 0x001fe200078e0202 */
[----:B----4-:R-:W-:Y:S02]  /*390d0*/  ISETP.GE.AND P4, PT, R32, c[0x0][0x17c], PT ;  /* 0x00005f0020007a0c */ /* 0x010fe40003f86270 */
[----:B------:R-:W4:Y:S01]  /*390e0*/  LDL.LU R32, [R1+0x1450] ;  /* 0x0014500001207983 */ /* 0x000f220000300800 */
[----:B------:R-:W-:-:S03]  /*390f0*/  PRMT R0, R40, 0x7632, R0 ;  /* 0x0000763228007816 */ /* 0x000fc60000000000 */
[----:B------:R0:W-:Y:S04]  /*39100*/  @P3 STG.E.U16 [R4.64], R40 ;  /* 0x0000002804003986 */ /* 0x0001e8000c101504 */
[----:B0-----:R-:W3:Y:S01]  /*39110*/  LDL.LU R40, [R1+0x19c] ;  /* 0x00019c0001287983 */ /* 0x001ee20000300800 */
[----:B------:R-:W-:Y:S02]  /*39120*/  ISETP.LT.AND P6, PT, R28, c[0x0][0x178], !P0 ;  /* 0x00005e001c007a0c */ /* 0x000fe400047c1270 */
[----:B------:R-:W-:Y:S02]  /*39130*/  ISETP.LT.AND P5, PT, R39, c[0x0][0x178], !P0 ;  /* 0x00005e0027007a0c */ /* 0x000fe400047a1270 */
[----:B------:R-:W-:Y:S01]  /*39140*/  ISETP.LT.AND P0, PT, R35, c[0x0][0x178], !P0 ;  /* 0x00005e0023007a0c */ /* 0x000fe20004701270 */
[----:B------:R-:W-:-:S04]  /*39150*/  IMAD.WIDE R8, R29, 0x2, R12 ;  /* 0x000000021d087825 */ /* 0x000fc800078e020c */
[----:B------:R-:W-:-:S04]  /*39160*/  IMAD.WIDE R16, R29, 0x2, R14 ;  /* 0x000000021d107825 */ /* 0x000fc800078e020e */
[----:B------:R-:W-:Y:S01]  /*39170*/  IMAD.WIDE R20, R29, 0x2, R52 ;  /* 0x000000021d147825 */ /* 0x000fe200078e0234 */
[----:B------:R-:W-:Y:S02]  /*39180*/  ISETP.GE.AND P2, PT, R30, c[0x0][0x17c], PT ;  /* 0x00005f001e007a0c */ /* 0x000fe40003f46270 */
[----:B------:R-:W4:Y:S04]  /*39190*/  LDL.LU R30, [R1+0x1434] ;  /* 0x00143400011e7983 */ /* 0x000f280000300800 */
[----:B--2---:R-:W-:Y:S01]  /*391a0*/  @P6 STG.E.U16 [R8.64], R44 ;  /* 0x0000002c08006986 */ /* 0x004fe2000c101504 */
[----:B------:R-:W-:-:S03]  /*391b0*/  PRMT R10, R44, 0x7632, R10 ;  /* 0x000076322c0a7816 */ /* 0x000fc6000000000a */
[----:B------:R-:W-:Y:S04]  /*391c0*/  @P5 STG.E.U16 [R16.64], R19 ;  /* 0x0000001310005986 */ /* 0x000fe8000c101504 */
[----:B------:R0:W-:Y:S01]  /*391d0*/  @P0 STG.E.U16 [R20.64], R7 ;  /* 0x0000000714000986 */ /* 0x0001e2000c101504 */
[----:B------:R-:W-:Y:S02]  /*391e0*/  ISETP.LT.AND P3, PT, R51, c[0x0][0x178], !P1 ;  /* 0x00005e0033007a0c */ /* 0x000fe40004f61270 */
[----:B------:R-:W-:Y:S02]  /*391f0*/  ISETP.LT.AND P6, PT, R28, c[0x0][0x178], !P1 ;  /* 0x00005e001c007a0c */ /* 0x000fe40004fc1270 */
[----:B------:R-:W-:Y:S01]  /*39200*/  ISETP.LT.AND P5, PT, R39, c[0x0][0x178], !P1 ;  /* 0x00005e0027007a0c */ /* 0x000fe20004fa1270 */
[----:B0-----:R-:W2:Y:S04]  /*39210*/  LDL.LU R20, [R1+0x1430] ;  /* 0x0014300001147983 */ /* 0x001ea80000300800 */
[----:B------:R-:W2:Y:S01]  /*39220*/  LDL.LU R44, [R1+0x18c] ;  /* 0x00018c00012c7983 */ /* 0x000ea20000300800 */
[----:B------:R-:W-:-:S02]  /*39230*/  IADD3 R29, R29, c[0x0][0x198], RZ ;  /* 0x000066001d1d7a10 */ /* 0x000fc40007ffe0ff */
[----:B------:R-:W-:Y:S02]  /*39240*/  ISETP.LT.AND P1, PT, R35, c[0x0][0x178], !P1 ;  /* 0x00005e0023007a0c */ /* 0x000fe40004f21270 */
[----:B------:R-:W-:Y:S01]  /*39250*/  ISETP.LT.AND P0, PT, R51, c[0x0][0x178], !P4 ;  /* 0x00005e0033007a0c */ /* 0x000fe20006701270 */
[C---:B------:R-:W-:Y:S01]  /*39260*/  IMAD.WIDE R8, R29.reuse, 0x2, R2 ;  /* 0x000000021d087825 */ /* 0x040fe200078e0202 */
[----:B------:R-:W-:Y:S02]  /*39270*/  IADD3 R25, R29, c[0x0][0x198], RZ ;  /* 0x000066001d197a10 */ /* 0x000fe40007ffe0ff */
[----:B------:R-:W-:Y:S01]  /*39280*/  PRMT R22, R19, 0x7632, R22 ;  /* 0x0000763213167816 */ /* 0x000fe20000000016 */
[----:B------:R-:W-:Y:S01]  /*39290*/  IMAD.WIDE R16, R29, 0x2, R12 ;  /* 0x000000021d107825 */ /* 0x000fe200078e020c */
[----:B------:R-:W-:-:S03]  /*392a0*/  PRMT R24, R7, 0x7632, R24 ;  /* 0x0000763207187816 */ /* 0x000fc60000000018 */
[C---:B------:R-:W-:Y:S01]  /*392b0*/  IMAD.WIDE R4, R29.reuse, 0x2, R14 ;  /* 0x000000021d047825 */ /* 0x040fe200078e020e */
[----:B------:R0:W-:Y:S03]  /*392c0*/  @P3 STG.E.U16 [R8.64], R0 ;  /* 0x0000000008003986 */ /* 0x0001e6000c101504 */
[----:B------:R-:W-:Y:S01]  /*392d0*/  IMAD.WIDE R6, R29, 0x2, R52 ;  /* 0x000000021d067825 */ /* 0x000fe200078e0234 */
[----:B------:R-:W-:Y:S03]  /*392e0*/  @P6 STG.E.U16 [R16.64], R10 ;  /* 0x0000000a10006986 */ /* 0x000fe6000c101504 */
[----:B------:R-:W-:Y:S01]  /*392f0*/  IMAD.WIDE R18, R25, 0x2, R2 ;  /* 0x0000000219127825 */ /* 0x000fe200078e0202 */
[----:B------:R-:W-:Y:S04]  /*39300*/  @P5 STG.E.U16 [R4.64], R22 ;  /* 0x0000001604005986 */ /* 0x000fe8000c101504 */
[----:B------:R-:W-:Y:S04]  /*39310*/  @P1 STG.E.U16 [R6.64], R24 ;  /* 0x0000001806001986 */ /* 0x000fe8000c101504 */
[----:B---3--:R1:W-:Y:S01]  /*39320*/  @P0 STG.E.U16 [R18.64], R40 ;  /* 0x0000002812000986 */ /* 0x0083e2000c101504 */
[----:B0-----:R-:W-:-:S03]  /*39330*/  PRMT R0, R40, 0x7632, R0 ;  /* 0x0000763228007816 */ /* 0x001fc60000000000 */
[----:B-1----:R-:W3:Y:S01]  /*39340*/  LDL.LU R40, [R1+0x17c] ;  /* 0x00017c0001287983 */ /* 0x002ee20000300800 */
[----:B------:R-:W-:Y:S02]  /*39350*/  ISETP.LT.AND P5, PT, R28, c[0x0][0x178], !P4 ;  /* 0x00005e001c007a0c */ /* 0x000fe400067a1270 */
[----:B------:R-:W-:Y:S01]  /*39360*/  ISETP.LT.AND P6, PT, R39, c[0x0][0x178], !P4 ;  /* 0x00005e0027007a0c */ /* 0x000fe200067c1270 */
[----:B------:R-:W-:Y:S01]  /*39370*/  IMAD.WIDE R8, R25, 0x2, R12 ;  /* 0x0000000219087825 */ /* 0x000fe200078e020c */
[----:B------:R-:W-:Y:S02]  /*39380*/  ISETP.LT.AND P4, PT, R35, c[0x0][0x178], !P4 ;  /* 0x00005e0023007a0c */ /* 0x000fe40006781270 */
[----:B------:R-:W-:Y:S01]  /*39390*/  ISETP.LT.AND P0, PT, R51, c[0x0][0x178], !P2 ;  /* 0x00005e0033007a0c */ /* 0x000fe20005701270 */
[----:B------:R-:W-:-:S04]  /*393a0*/  IMAD.WIDE R4, R25, 0x2, R14 ;  /* 0x0000000219047825 */ /* 0x000fc800078e020e */
[C---:B------:R-:W-:Y:S02]  /*393b0*/  IMAD.WIDE R16, R25.reuse, 0x2, R52 ;  /* 0x0000000219107825 */ /* 0x040fe400078e0234 */
[----:B------:R0:W-:Y:S01]  /*393c0*/  @P5 STG.E.U16 [R8.64], R43 ;  /* 0x0000002b08005986 */ /* 0x0001e2000c101504 */
[----:B------:R-:W-:Y:S02]  /*393d0*/  ISETP.LT.AND P5, PT, R28, c[0x0][0x178], !P2 ;  /* 0x00005e001c007a0c */ /* 0x000fe400057a1270 */
[----:B------:R-:W-:Y:S01]  /*393e0*/  IADD3 R25, R25, c[0x0][0x198], RZ ;  /* 0x0000660019197a10 */ /* 0x000fe20007ffe0ff */
[----:B------:R-:W-:Y:S01]  /*393f0*/  @P6 STG.E.U16 [R4.64], R31 ;  /* 0x0000001f04006986 */ /* 0x000fe2000c101504 */
[----:B------:R-:W-:Y:S02]  /*39400*/  ISETP.LT.AND P6, PT, R39, c[0x0][0x178], !P2 ;  /* 0x00005e0027007a0c */ /* 0x000fe400057c1270 */
[----:B------:R-:W-:Y:S01]  /*39410*/  ISETP.LT.AND P2, PT, R35, c[0x0][0x178], !P2 ;  /* 0x00005e0023007a0c */ /* 0x000fe20005741270 */
[----:B------:R1:W-:Y:S01]  /*39420*/  @P4 STG.E.U16 [R16.64], R11 ;  /* 0x0000000b10004986 */ /* 0x0003e2000c101504 */
[----:B------:R-:W-:Y:S01]  /*39430*/  IMAD.WIDE R6, R25, 0x2, R2 ;  /* 0x0000000219067825 */ /* 0x000fe200078e0202 */
[----:B------:R-:W-:-:S03]  /*39440*/  ISETP.GE.AND P3, PT, R33, c[0x0][0x17c], PT ;  /* 0x00005f0021007a0c */ /* 0x000fc60003f66270 */
[----:B0-----:R-:W-:Y:S01]  /*39450*/  IMAD.WIDE R8, R25, 0x2, R12 ;  /* 0x0000000219087825 */ /* 0x001fe200078e020c */
[----:B------:R0:W-:Y:S01]  /*39460*/  @P0 STG.E.U16 [R6.64], R0 ;  /* 0x0000000006000986 */ /* 0x0001e2000c101504 */
[----:B------:R-:W-:Y:S02]  /*39470*/  PRMT R18, R31, 0x7632, R18 ;  /* 0x000076321f127816 */ /* 0x000fe40000000012 */
[----:B-1----:R-:W-:Y:S01]  /*39480*/  PRMT R17, R43, 0x7632, R17 ;  /* 0x000076322b117816 */ /* 0x002fe20000000011 */
[----:B------:R-:W-:Y:S01]  /*39490*/  IMAD.WIDE R4, R25, 0x2, R14 ;  /* 0x0000000219047825 */ /* 0x000fe200078e020e */
[----:B------:R-:W-:-:S03]  /*394a0*/  ISETP.LT.AND P0, PT, R51, c[0x0][0x178], !P3 ;  /* 0x00005e0033007a0c */ /* 0x000fc60005f01270 */
[----:B------:R1:W-:Y:S01]  /*394b0*/  @P5 STG.E.U16 [R8.64], R17 ;  /* 0x0000001108005986 */ /* 0x0003e2000c101504 */
[----:B0-----:R-:W-:Y:S01]  /*394c0*/  PRMT R7, R11, 0x7632, R7 ;  /* 0x000076320b077816 */ /* 0x001fe20000000007 */
[C---:B------:R-:W-:Y:S01]  /*394d0*/  IMAD.WIDE R10, R25.reuse, 0x2, R52 ;  /* 0x00000002190a7825 */ /* 0x040fe200078e0234 */
[----:B------:R-:W-:Y:S02]  /*394e0*/  ISETP.LT.AND P5, PT, R28, c[0x0][0x178], !P3 ;  /* 0x00005e001c007a0c */ /* 0x000fe40005fa1270 */
[----:B------:R-:W-:Y:S01]  /*394f0*/  IADD3 R19, R25, c[0x0][0x198], RZ ;  /* 0x0000660019137a10 */ /* 0x000fe20007ffe0ff */
[----:B------:R-:W-:Y:S01]  /*39500*/  @P6 STG.E.U16 [R4.64], R18 ;  /* 0x0000001204006986 */ /* 0x000fe2000c101504 */
[----:B----4-:R-:W-:Y:S02]  /*39510*/  ISETP.GE.AND P1, PT, R32, c[0x0][0x17c], PT ;  /* 0x00005f0020007a0c */ /* 0x010fe40003f26270 */
[----:B------:R-:W-:Y:S01]  /*39520*/  ISETP.LT.AND P6, PT, R39, c[0x0][0x178], !P3 ;  /* 0x00005e0027007a0c */ /* 0x000fe20005fc1270 */
[----:B------:R0:W-:Y:S01]  /*39530*/  @P2 STG.E.U16 [R10.64], R7 ;  /* 0x000000070a002986 */ /* 0x0001e2000c101504 */
[----:B------:R-:W-:Y:S01]  /*39540*/  ISETP.LT.AND P3, PT, R35, c[0x0][0x178], !P3 ;  /* 0x00005e0023007a0c */ /* 0x000fe20005f61270 */
[----:B-1----:R-:W-:Y:S01]  /*39550*/  IMAD.WIDE R16, R19, 0x2, R2 ;  /* 0x0000000213107825 */ /* 0x002fe200078e0202 */
[----:B------:R-:W-:-:S02]  /*39560*/  ISETP.LT.AND P2, PT, R51, c[0x0][0x178], !P1 ;  /* 0x00005e0033007a0c */ /* 0x000fc40004f41270 */
[C---:B------:R-:W-:Y:S02]  /*39570*/  IADD3 R21, R19.reuse, c[0x0][0x198], RZ ;  /* 0x0000660013157a10 */ /* 0x040fe40007ffe0ff */
[----:B--2---:R-:W-:Y:S01]  /*39580*/  @P0 STG.E.U16 [R16.64], R44 ;  /* 0x0000002c10000986 */ /* 0x004fe2000c101504 */
[----:B0-----:R-:W-:Y:S01]  /*39590*/  IMAD.WIDE R6, R19, 0x2, R12 ;  /* 0x0000000213067825 */ /* 0x001fe200078e020c */
[----:B------:R-:W-:-:S03]  /*395a0*/  PRMT R0, R44, 0x7632, R0 ;  /* 0x000076322c007816 */ /* 0x000fc60000000000 */
[C---:B------:R-:W-:Y:S01]  /*395b0*/  IMAD.WIDE R4, R19.reuse, 0x2, R14 ;  /* 0x0000000213047825 */ /* 0x040fe200078e020e */
[----:B------:R0:W-:Y:S01]  /*395c0*/  @P5 STG.E.U16 [R6.64], R27 ;  /* 0x0000001b06005986 */ /* 0x0001e2000c101504 */
[----:B------:R-:W-:Y:S02]  /*395d0*/  ISETP.LT.AND P5, PT, R28, c[0x0][0x178], !P1 ;  /* 0x00005e001c007a0c */ /* 0x000fe40004fa1270 */
[----:B------:R-:W-:Y:S01]  /*395e0*/  IMAD.WIDE R8, R19, 0x2, R52 ;  /* 0x0000000213087825 */ /* 0x000fe200078e0234 */
[----:B------:R-:W-:-:S03]  /*395f0*/  ISETP.GE.AND P4, PT, R30, c[0x0][0x17c], PT ;  /* 0x00005f001e007a0c */ /* 0x000fc60003f86270 */
[----:B------:R-:W-:Y:S01]  /*39600*/  IMAD.WIDE R18, R21, 0x2, R2 ;  /* 0x0000000215127825 */ /* 0x000fe200078e0202 */
[----:B------:R1:W-:Y:S01]  /*39610*/  @P6 STG.E.U16 [R4.64], R23 ;  /* 0x0000001704006986 */ /* 0x0003e2000c101504 */
[----:B------:R-:W-:Y:S02]  /*39620*/  ISETP.LT.AND P6, PT, R39, c[0x0][0x178], !P1 ;  /* 0x00005e0027007a0c */ /* 0x000fe40004fc1270 */
[----:B------:R-:W-:Y:S01]  /*39630*/  ISETP.LT.AND P1, PT, R35, c[0x0][0x178], !P1 ;  /* 0x00005e0023007a0c */ /* 0x000fe20004f21270 */
[----:B------:R2:W-:Y:S01]  /*39640*/  @P3 STG.E.U16 [R8.64], R47 ;  /* 0x0000002f08003986 */ /* 0x0005e2000c101504 */
[----:B0-----:R-:W-:Y:S01]  /*39650*/  PRMT R7, R27, 0x7632, R7 ;  /* 0x000076321b077816 */ /* 0x001fe20000000007 */
[----:B------:R-:W-:Y:S02]  /*39660*/  IMAD.WIDE R10, R21, 0x2, R12 ;  /* 0x00000002150a7825 */ /* 0x000fe400078e020c */
[----:B------:R-:W-:Y:S01]  /*39670*/  @P2 STG.E.U16 [R18.64], R0 ;  /* 0x0000000012002986 */ /* 0x000fe2000c101504 */
[----:B------:R-:W-:-:S02]  /*39680*/  ISETP.LT.AND P2, PT, R51, c[0x0][0x178], !P4 ;  /* 0x00005e0033007a0c */ /* 0x000fc40006741270 */
[C---:B------:R-:W-:Y:S01]  /*39690*/  IADD3 R17, R21.reuse, c[0x0][0x198], RZ ;  /* 0x0000660015117a10 */ /* 0x040fe20007ffe0ff */
[----:B-1----:R-:W-:Y:S01]  /*396a0*/  IMAD.WIDE R4, R21, 0x2, R14 ;  /* 0x0000000215047825 */ /* 0x002fe200078e020e */
[----:B------:R-:W-:Y:S01]  /*396b0*/  PRMT R16, R23, 0x7632, R16 ;  /* 0x0000763217107816 */ /* 0x000fe20000000010 */
[----:B------:R0:W-:Y:S01]  /*396c0*/  @P5 STG.E.U16 [R10.64], R7 ;  /* 0x000000070a005986 */ /* 0x0001e2000c101504 */
[----:B--2---:R-:W-:Y:S01]  /*396d0*/  PRMT R47, R47, 0x7632, R47 ;  /* 0x000076322f2f7816 */ /* 0x004fe2000000002f */
[----:B------:R-:W-:Y:S01]  /*396e0*/  IMAD.WIDE R8, R17, 0x2, R2 ;  /* 0x0000000211087825 */ /* 0x000fe200078e0202 */
[----:B------:R-:W-:Y:S01]  /*396f0*/  ISETP.GE.AND P0, PT, R20, c[0x0][0x17c], PT ;  /* 0x00005f0014007a0c */ /* 0x000fe20003f06270 */
[----:B------:R1:W-:Y:S02]  /*39700*/  @P6 STG.E.U16 [R4.64], R16 ;  /* 0x0000001004006986 */ /* 0x0003e4000c101504 */
[----:B0-----:R-:W-:Y:S01]  /*39710*/  IMAD.WIDE R6, R21, 0x2, R52 ;  /* 0x0000000215067825 */ /* 0x001fe200078e0234 */
[----:B------:R-:W-:-:S02]  /*39720*/  ISETP.LT.AND P3, PT, R51, c[0x0][0x178], !P0 ;  /* 0x00005e0033007a0c */ /* 0x000fc40004761270 */
[----:B------:R-:W2:Y:S01]  /*39730*/  LDL.LU R51, [R1+0x1470] ;  /* 0x0014700001337983 */ /* 0x000ea20000300800 */
[----:B------:R-:W-:-:S03]  /*39740*/  ISETP.LT.AND P5, PT, R28, c[0x0][0x178], !P0 ;  /* 0x00005e001c007a0c */ /* 0x000fc600047a1270 */
[----:B------:R0:W-:Y:S01]  /*39750*/  @P1 STG.E.U16 [R6.64], R47 ;  /* 0x0000002f06001986 */ /* 0x0001e2000c101504 */
[----:B------:R-:W-:Y:S02]  /*39760*/  ISETP.LT.AND P6, PT, R28, c[0x0][0x178], !P4 ;  /* 0x00005e001c007a0c */ /* 0x000fe400067c1270 */
[----:B------:R-:W-:Y:S02]  /*39770*/  ISETP.LT.AND P1, PT, R39, c[0x0][0x178], !P0 ;  /* 0x00005e0027007a0c */ /* 0x000fe40004721270 */
[----:B------:R-:W-:Y:S01]  /*39780*/  ISETP.LT.AND P0, PT, R35, c[0x0][0x178], !P0 ;  /* 0x00005e0023007a0c */ /* 0x000fe20004701270 */
[----:B---3--:R3:W-:Y:S01]  /*39790*/  @P2 STG.E.U16 [R8.64], R40 ;  /* 0x0000002808002986 */ /* 0x0087e2000c101504 */
[----:B------:R-:W-:Y:S02]  /*397a0*/  ISETP.LT.AND P2, PT, R39, c[0x0][0x178], !P4 ;  /* 0x00005e0027007a0c */ /* 0x000fe40006741270 */
[----:B------:R-:W-:Y:S01]  /*397b0*/  ISETP.LT.AND P4, PT, R35, c[0x0][0x178], !P4 ;  /* 0x00005e0023007a0c */ /* 0x000fe20006781270 */
[----:B------:R-:W0:Y:S04]  /*397c0*/  LDL.LU R39, [R1+0x146c] ;  /* 0x00146c0001277983 */ /* 0x000e280000300800 */
[----:B------:R-:W4:Y:S01]  /*397d0*/  LDL.LU R35, [R1+0x1468] ;  /* 0x0014680001237983 */ /* 0x000f220000300800 */
[C---:B------:R-:W-:Y:S01]  /*397e0*/  IADD3 R19, R17.reuse, c[0x0][0x198], RZ ;  /* 0x0000660011137a10 */ /* 0x040fe20007ffe0ff */
[----:B------:R-:W-:Y:S01]  /*397f0*/  IMAD.WIDE R10, R17, 0x2, R12 ;  /* 0x00000002110a7825 */ /* 0x000fe200078e020c */
[----:B------:R-:W-:-:S03]  /*39800*/  PRMT R0, R40, 0x7632, R0 ;  /* 0x0000763228007816 */ /* 0x000fc60000000000 */
[----:B-1----:R-:W-:-:S04]  /*39810*/  IMAD.WIDE R4, R17, 0x2, R14 ;  /* 0x0000000211047825 */ /* 0x002fc800078e020e */
[----:B------:R-:W-:-:S04]  /*39820*/  IMAD.WIDE R16, R17, 0x2, R52 ;  /* 0x0000000211107825 */ /* 0x000fc800078e0234 */
[----:B------:R-:W-:-:S04]  /*39830*/  IMAD.WIDE R2, R19, 0x2, R2 ;  /* 0x0000000213027825 */ /* 0x000fc800078e0202 */
[----:B------:R-:W-:-:S04]  /*39840*/  IMAD.WIDE R12, R19, 0x2, R12 ;  /* 0x00000002130c7825 */ /* 0x000fc800078e020c */
[----:B------:R-:W-:-:S04]  /*39850*/  IMAD.WIDE R14, R19, 0x2, R14 ;  /* 0x00000002130e7825 */ /* 0x000fc800078e020e */
[----:B------:R-:W-:Y:S01]  /*39860*/  IMAD.WIDE R52, R19, 0x2, R52 ;  /* 0x0000000213347825 */ /* 0x000fe200078e0234 */
[----:B0-----:R-:W-:Y:S01]  /*39870*/  PRMT R6, R39, 0x7632, R6 ;  /* 0x0000763227067816 */ /* 0x001fe20000000006 */
[----:B------:R3:W-:Y:S01]  /*39880*/  @P6 STG.E.U16 [R10.64], R39 ;  /* 0x000000270a006986 */ /* 0x0007e2000c101504 */
[----:B----4-:R-:W-:-:S03]  /*39890*/  PRMT R7, R35, 0x7632, R7 ;  /* 0x0000763223077816 */ /* 0x010fc60000000007 */
[----:B------:R3:W-:Y:S04]  /*398a0*/  @P2 STG.E.U16 [R4.64], R35 ;  /* 0x0000002304002986 */ /* 0x0007e8000c101504 */
[----:B--2---:R3:W-:Y:S04]  /*398b0*/  @P4 STG.E.U16 [R16.64], R51 ;  /* 0x0000003310004986 */ /* 0x0047e8000c101504 */
[----:B------:R3:W-:Y:S04]  /*398c0*/  @P3 STG.E.U16 [R2.64], R0 ;  /* 0x0000000002003986 */ /* 0x0007e8000c101504 */
[----:B------:R3:W-:Y:S04]  /*398d0*/  @P5 STG.E.U16 [R12.64], R6 ;  /* 0x000000060c005986 */ /* 0x0007e8000c101504 */
[----:B------:R3:W-:Y:S01]  /*398e0*/  @P1 STG.E.U16 [R14.64], R7 ;  /* 0x000000070e001986 */ /* 0x0007e2000c101504 */
[----:B------:R-:W-:Y:S05]  /*398f0*/  @!P0 EXIT ;  /* 0x000000000000894d */ /* 0x000fea0003800000 */
[----:B------:R-:W-:-:S05]  /*39900*/  PRMT R26, R51, 0x7632, R26 ;  /* 0x00007632331a7816 */ /* 0x000fca000000001a */
[----:B------:R-:W-:Y:S01]  /*39910*/  STG.E.U16 [R52.64], R26 ;  /* 0x0000001a34007986 */ /* 0x000fe2000c101504 */
[----:B------:R-:W-:Y:S05]  /*39920*/  EXIT ;  /* 0x000000000000794d */ /* 0x000fea0003800000 */
.L_x_3:
[----:B------:R-:W-:-:S00]  /*39930*/  BRA `(.L_x_3) ;  /* 0xfffffff000007947 */ /* 0x000fc0000383ffff */
[----:B------:R-:W-:-:S00]  /*39940*/  NOP ;  /* 0x0000000000007918 */ /* 0x000fc00000000000 */
        /* <DEDUP_REMOVED lines=11> */
.L_x_4:


//--------------------- .nv.shared.matmul_kernel  --------------------------
	.section	.nv.shared.matmul_kernel,"aw",@nobits
	.sectionflags	@""
	.align	16
